def matmul_kernel(
    a_ptr,
    b_ptr,
    c_ptr,
    M,
    N,
    K,
    stride_am,
    stride_ak,
    stride_bk,
    stride_bn,
    stride_cm,
    stride_cn,
    BLOCK_M: tl.constexpr,
    BLOCK_N: tl.constexpr,
    BLOCK_K: tl.constexpr,
    GROUP_M: tl.constexpr,
):
    pid = tl.program_id(axis=0)
    num_pid_m = tl.cdiv(M, BLOCK_M)
    num_pid_n = tl.cdiv(N, BLOCK_N)
    num_pid_in_group = GROUP_M * num_pid_n
    group_id = pid // num_pid_in_group
    first_pid_m = group_id * GROUP_M
    group_size_m = min(num_pid_m - first_pid_m, GROUP_M)
    pid_m = first_pid_m + ((pid % num_pid_in_group) % group_size_m)
    pid_n = (pid % num_pid_in_group) // group_size_m

    offs_am = (pid_m * BLOCK_M + tl.arange(0, BLOCK_M)) % M
    offs_bn = (pid_n * BLOCK_N + tl.arange(0, BLOCK_N)) % N
    offs_k = tl.arange(0, BLOCK_K)
    a_ptrs = a_ptr + offs_am[:, None] * stride_am + offs_k[None, :] * stride_ak
    b_ptrs = b_ptr + offs_k[:, None] * stride_bk + offs_bn[None, :] * stride_bn

    acc = tl.zeros((BLOCK_M, BLOCK_N), dtype=tl.float32)
    for kk in range(0, tl.cdiv(K, BLOCK_K)):
        a = tl.load(a_ptrs, mask=offs_k[None, :] < K - kk * BLOCK_K, other=0.0)
        b = tl.load(b_ptrs, mask=offs_k[:, None] < K - kk * BLOCK_K, other=0.0)
        acc = tl.dot(a, b, acc)
        a_ptrs += BLOCK_K * stride_ak
        b_ptrs += BLOCK_K * stride_bk

    c = acc.to(c_ptr.dtype.element_ty)
    offs_cm = pid_m * BLOCK_M + tl.arange(0, BLOCK_M)
    offs_cn = pid_n * BLOCK_N + tl.arange(0, BLOCK_N)
    c_ptrs = c_ptr + offs_cm[:, None] * stride_cm + offs_cn[None, :] * stride_cn
    mask = (offs_cm[:, None] < M) & (offs_cn[None, :] < N)
    tl.store(c_ptrs, c, mask=mask)

# config = {"BLOCK_K": 32, "BLOCK_M": 512, "BLOCK_N": 256, "GROUP_M": 4, "arch": "sm_90", "dtype": "fp8e4m3", "num_ctas": 1, "num_stages": 3, "num_warps": 4}
# arch = sm_90


// ===== COMPILED SASS (sm_90a) =====

	.target	sm_90a

	.elftype	@"ET_EXEC"


//--------------------- .note.nv.tkinfo           --------------------------
	.section	.note.nv.tkinfo,"",@"SHT_NOTE"
	.sectionflags	@"SHF_NOTE_NV_TKINFO"
	.tkinfo
        /*0018*/ 	.word	0x00000002
        /*0030*/ 	.string	""
        /*0030*/ 	.string	"ptxas"
        /*0030*/ 	.string	"Cuda compilation tools, release 13.0, V13.0.88"
        /*0030*/ 	.string	"Build cuda_13.0.r13.0/compiler.36424714_0"
        /*0030*/ 	.string	"-v  -suppress-debug-info  -lineinfo  -arch sm_90a "



//--------------------- .note.nv.cuinfo           --------------------------
	.section	.note.nv.cuinfo,"",@"SHT_NOTE"
	.sectionflags	@"SHF_NOTE_NV_CUINFO"
        /*0018*/ 	.short	0x0002
        /*001a*/ 	.short	0x005a
        /*001c*/ 	.short	0x0082
	.zero		2


//--------------------- .nv.info                  --------------------------
	.section	.nv.info,"",@"SHT_CUDA_INFO"
	.align	4


	//----- nvinfo : EIATTR_REGCOUNT
	.align		4
        /*0000*/ 	.byte	0x04, 0x2f
        /*0002*/ 	.short	(.L_1 - .L_0)
	.align		4
.L_0:
        /*0004*/ 	.word	index@(matmul_kernel)
        /*0008*/ 	.word	0x000000ff


	//----- nvinfo : EIATTR_FRAME_SIZE
	.align		4
.L_1:
        /*000c*/ 	.byte	0x04, 0x11
        /*000e*/ 	.short	(.L_3 - .L_2)
	.align		4
.L_2:
        /*0010*/ 	.word	index@(matmul_kernel)
        /*0014*/ 	.word	0x000024f0


	//----- nvinfo : EIATTR_MIN_STACK_SIZE
	.align		4
.L_3:
        /*0018*/ 	.byte	0x04, 0x12
        /*001a*/ 	.short	(.L_5 - .L_4)
	.align		4
.L_4:
        /*001c*/ 	.word	index@(matmul_kernel)
        /*0020*/ 	.word	0x000024f0
.L_5:


//--------------------- .nv.compat                --------------------------
	.section	.nv.compat,"",@"SHT_CUDA_COMPAT_INFO"
	.align	4
        /*0000*/ 	.byte	0x02, 0x09, 0x01, 0x00, 0x02, 0x02, 0x04, 0x00, 0x02, 0x05, 0x05, 0x00, 0x03, 0x07, 0x01, 0x01
        /*0010*/ 	.byte	0x02, 0x03, 0x00, 0x00, 0x02, 0x06, 0x01, 0x00, 0x04, 0x0b, 0x08, 0x00, 0x00, 0x00, 0x00, 0x00
        /*0020*/ 	.byte	0x00, 0x00, 0x00, 0x00


//--------------------- .nv.info.matmul_kernel    --------------------------
	.section	.nv.info.matmul_kernel,"",@"SHT_CUDA_INFO"
	.sectionflags	@""
	.align	4


	//----- nvinfo : EIATTR_CUDA_API_VERSION
	.align		4
        /*0000*/ 	.byte	0x04, 0x37
        /*0002*/ 	.short	(.L_7 - .L_6)
.L_6:
        /*0004*/ 	.word	0x00000082


	//----- nvinfo : EIATTR_KPARAM_INFO
	.align		4
.L_7:
        /*0008*/ 	.byte	0x04, 0x17
        /*000a*/ 	.short	(.L_9 - .L_8)
.L_8:
        /*000c*/ 	.word	0x00000000
        /*0010*/ 	.short	0x000d
        /*0012*/ 	.short	0x0048
        /*0014*/ 	.byte	0x00, 0xf4, 0x21, 0x00


	//----- nvinfo : EIATTR_KPARAM_INFO
	.align		4
.L_9:
        /*0018*/ 	.byte	0x04, 0x17
        /*001a*/ 	.short	(.L_11 - .L_10)
.L_10:
        /*001c*/ 	.word	0x00000000
        /*0020*/ 	.short	0x000c
        /*0022*/ 	.short	0x0040
        /*0024*/ 	.byte	0x00, 0xf4, 0x21, 0x00


	//----- nvinfo : EIATTR_KPARAM_INFO
	.align		4
.L_11:
        /*0028*/ 	.byte	0x04, 0x17
        /*002a*/ 	.short	(.L_13 - .L_12)
.L_12:
        /*002c*/ 	.word	0x00000000
        /*0030*/ 	.short	0x000b
        /*0032*/ 	.short	0x0038
        /*0034*/ 	.byte	0x00, 0xf0, 0x11, 0x00


	//----- nvinfo : EIATTR_KPARAM_INFO
	.align		4
.L_13:
        /*0038*/ 	.byte	0x04, 0x17
        /*003a*/ 	.short	(.L_15 - .L_14)
.L_14:
        /*003c*/ 	.word	0x00000000
        /*0040*/ 	.short	0x000a
        /*0042*/ 	.short	0x0034
        /*0044*/ 	.byte	0x00, 0xf0, 0x11, 0x00


	//----- nvinfo : EIATTR_KPARAM_INFO
	.align		4
.L_15:
        /*0048*/ 	.byte	0x04, 0x17
        /*004a*/ 	.short	(.L_17 - .L_16)
.L_16:
        /*004c*/ 	.word	0x00000000
        /*0050*/ 	.short	0x0009
        /*0052*/ 	.short	0x0030
        /*0054*/ 	.byte	0x00, 0xf0, 0x11, 0x00


	//----- nvinfo : EIATTR_KPARAM_INFO
	.align		4
.L_17:
        /*0058*/ 	.byte	0x04, 0x17
        /*005a*/ 	.short	(.L_19 - .L_18)
.L_18:
        /*005c*/ 	.word	0x00000000
        /*0060*/ 	.short	0x0008
        /*0062*/ 	.short	0x002c
        /*0064*/ 	.byte	0x00, 0xf0, 0x11, 0x00


	//----- nvinfo : EIATTR_KPARAM_INFO
	.align		4
.L_19:
        /*0068*/ 	.byte	0x04, 0x17
        /*006a*/ 	.short	(.L_21 - .L_20)
.L_20:
        /*006c*/ 	.word	0x00000000
        /*0070*/ 	.short	0x0007
        /*0072*/ 	.short	0x0028
        /*0074*/ 	.byte	0x00, 0xf0, 0x11, 0x00


	//----- nvinfo : EIATTR_KPARAM_INFO
	.align		4
.L_21:
        /*0078*/ 	.byte	0x04, 0x17
        /*007a*/ 	.short	(.L_23 - .L_22)
.L_22:
        /*007c*/ 	.word	0x00000000
        /*0080*/ 	.short	0x0006
        /*0082*/ 	.short	0x0024
        /*0084*/ 	.byte	0x00, 0xf0, 0x11, 0x00


	//----- nvinfo : EIATTR_KPARAM_INFO
	.align		4
.L_23:
        /*0088*/ 	.byte	0x04, 0x17
        /*008a*/ 	.short	(.L_25 - .L_24)
.L_24:
        /*008c*/ 	.word	0x00000000
        /*0090*/ 	.short	0x0005
        /*0092*/ 	.short	0x0020
        /*0094*/ 	.byte	0x00, 0xf0, 0x11, 0x00


	//----- nvinfo : EIATTR_KPARAM_INFO
	.align		4
.L_25:
        /*0098*/ 	.byte	0x04, 0x17
        /*009a*/ 	.short	(.L_27 - .L_26)
.L_26:
        /*009c*/ 	.word	0x00000000
        /*00a0*/ 	.short	0x0004
        /*00a2*/ 	.short	0x001c
        /*00a4*/ 	.byte	0x00, 0xf0, 0x11, 0x00


	//----- nvinfo : EIATTR_KPARAM_INFO
	.align		4
.L_27:
        /*00a8*/ 	.byte	0x04, 0x17
        /*00aa*/ 	.short	(.L_29 - .L_28)
.L_28:
        /*00ac*/ 	.word	0x00000000
        /*00b0*/ 	.short	0x0003
        /*00b2*/ 	.short	0x0018
        /*00b4*/ 	.byte	0x00, 0xf0, 0x11, 0x00


	//----- nvinfo : EIATTR_KPARAM_INFO
	.align		4
.L_29:
        /*00b8*/ 	.byte	0x04, 0x17
        /*00ba*/ 	.short	(.L_31 - .L_30)
.L_30:
        /*00bc*/ 	.word	0x00000000
        /*00c0*/ 	.short	0x0002
        /*00c2*/ 	.short	0x0010
        /*00c4*/ 	.byte	0x00, 0xf4, 0x21, 0x00


	//----- nvinfo : EIATTR_KPARAM_INFO
	.align		4
.L_31:
        /*00c8*/ 	.byte	0x04, 0x17
        /*00ca*/ 	.short	(.L_33 - .L_32)
.L_32:
        /*00cc*/ 	.word	0x00000000
        /*00d0*/ 	.short	0x0001
        /*00d2*/ 	.short	0x0008
        /*00d4*/ 	.byte	0x00, 0xf4, 0x21, 0x00


	//----- nvinfo : EIATTR_KPARAM_INFO
	.align		4
.L_33:
        /*00d8*/ 	.byte	0x04, 0x17
        /*00da*/ 	.short	(.L_35 - .L_34)
.L_34:
        /*00dc*/ 	.word	0x00000000
        /*00e0*/ 	.short	0x0000
        /*00e2*/ 	.short	0x0000
        /*00e4*/ 	.byte	0x00, 0xf4, 0x21, 0x00


	//----- nvinfo : EIATTR_SPARSE_MMA_MASK
	.align		4
.L_35:
        /*00e8*/ 	.byte	0x03, 0x50
        /*00ea*/ 	.short	0x0000


	//----- nvinfo : EIATTR_MAXREG_COUNT
	.align		4
        /*00ec*/ 	.byte	0x03, 0x1b
        /*00ee*/ 	.short	0x00ff


	//----- nvinfo : EIATTR_NUM_BARRIERS
	.align		4
        /*00f0*/ 	.byte	0x02, 0x4c
        /*00f2*/ 	.byte	0x01
	.zero		1


	//----- nvinfo : EIATTR_ANNOTATIONS
	.align		4
        /*00f4*/ 	.byte	0x04, 0x55
        /*00f6*/ 	.short	(.L_37 - .L_36)


	//   ....[0]....
.L_36:
        /*00f8*/ 	.word	0x00000001
        /*00fc*/ 	.byte	0x70, 0x00, 0x00, 0x00, 0x01, 0x00, 0x00, 0x00, 0xb0, 0x00, 0x00, 0x00, 0x01, 0x00, 0x00, 0x00
        /* <DEDUP_REMOVED lines=753> */
        /*301c*/ 	.byte	0x00, 0xb3, 0x00, 0x00, 0x01, 0x00, 0x00, 0x00, 0x10, 0xb3, 0x00, 0x00


	//----- nvinfo : EIATTR_MERCURY_ISA_VERSION
	.align		4
.L_37:
        /*3028*/ 	.byte	0x03, 0x5f
        /*302a*/ 	.short	0x0101


	//----- nvinfo : EIATTR_EXIT_INSTR_OFFSETS
	.align		4
        /*302c*/ 	.byte	0x04, 0x1c
        /*302e*/ 	.short	(.L_39 - .L_38)


	//   ....[0]....
.L_38:
        /*3030*/ 	.word	0x000724e0


	//   ....[1]....
        /*3034*/ 	.word	0x00072510


	//----- nvinfo : EIATTR_REQNTID
	.align		4
.L_39:
        /*3038*/ 	.byte	0x04, 0x10
        /*303a*/ 	.short	(.L_41 - .L_40)
.L_40:
        /*303c*/ 	.word	0x00000080
        /*3040*/ 	.word	0x00000001
        /*3044*/ 	.word	0x00000001


	//----- nvinfo : EIATTR_CBANK_PARAM_SIZE
	.align		4
.L_41:
        /*3048*/ 	.byte	0x03, 0x19
        /*304a*/ 	.short	0x0050


	//----- nvinfo : EIATTR_PARAM_CBANK
	.align		4
        /*304c*/ 	.byte	0x04, 0x0a
        /*304e*/ 	.short	(.L_43 - .L_42)
	.align		4
.L_42:
        /*3050*/ 	.word	index@(.nv.constant0.matmul_kernel)
        /*3054*/ 	.short	0x0210
        /*3056*/ 	.short	0x0050


	//----- nvinfo : EIATTR_SW_WAR
	.align		4
.L_43:
        /*3058*/ 	.byte	0x04, 0x36
        /*305a*/ 	.short	(.L_45 - .L_44)
.L_44:
        /*305c*/ 	.word	0x00000008
.L_45:


//--------------------- .nv.callgraph             --------------------------
	.section	.nv.callgraph,"",@"SHT_CUDA_CALLGRAPH"
	.align	4
	.sectionentsize	8
	.align		4
        /*0000*/ 	.word	0x00000000
	.align		4
        /*0004*/ 	.word	0xffffffff
	.align		4
        /*0008*/ 	.word	0x00000000
	.align		4
        /*000c*/ 	.word	0xfffffffe
	.align		4
        /*0010*/ 	.word	0x00000000
	.align		4
        /*0014*/ 	.word	0xfffffffd
	.align		4
        /*0018*/ 	.word	0x00000000
	.align		4
        /*001c*/ 	.word	0xfffffffc


//--------------------- .text.matmul_kernel       --------------------------
	.section	.text.matmul_kernel,"ax",@progbits
	.align	128
        .global         matmul_kernel
        .type           matmul_kernel,@function
        .size           matmul_kernel,(.L_x_3 - matmul_kernel)
        .other          matmul_kernel,@"STO_CUDA_ENTRY STV_DEFAULT"
matmul_kernel:
.text.matmul_kernel:
[----:B------:R-:W0:Y:S02]  /*0000*/  LDC R1, c[0x0][0x28] ;  /* 0x00000a00ff017b82 */ /* 0x000e240000000800 */
[----:B0-----:R-:W-:-:S06]  /*0010*/  VIADD R1, R1, 0xffffdb10 ;  /* 0xffffdb1001017836 */ /* 0x001fcc0000000000 */
[----:B------:R-:W0:Y:S01]  /*0020*/  LDC.64 R6, c[0x0][0x228] ;  /* 0x00008a00ff067b82 */ /* 0x000e220000000a00 */
[----:B------:R-:W1:Y:S01]  /*0030*/  S2R R5, SR_CTAID.X ;  /* 0x0000000000057919 */ /* 0x000e620000002500 */
[----:B------:R-:W-:Y:S01]  /*0040*/  UMOV UR4, 0x400 ;  /* 0x0000040000047882 */ /* 0x000fe20000000000 */
[----:B------:R-:W-:Y:S01]  /*0050*/  ULDC.64 UR44, c[0x0][0x208] ;  /* 0x00008200002c7ab9 */ /* 0x000fe20000000a00 */
[----:B------:R-:W-:Y:S01]  /*0060*/  CS2R R24, SRZ ;  /* 0x0000000000187805 */ /* 0x000fe2000001ff00 */
[----:B------:R2:W-:Y:S01]  /*0070*/  STL [R1+0xc00], RZ ;  /* 0x000c00ff01007387 */ /* 0x0005e20000100800 */
[----:B------:R-:W-:Y:S02]  /*0080*/  CS2R R26, SRZ ;  /* 0x00000000001a7805 */ /* 0x000fe4000001ff00 */
[----:B------:R-:W-:Y:S01]  /*0090*/  CS2R R28, SRZ ;  /* 0x00000000001c7805 */ /* 0x000fe2000001ff00 */
[----:B------:R-:W3:Y:S01]  /*00a0*/  S2UR UR5, SR_CgaCtaId ;  /* 0x00000000000579c3 */ /* 0x000ee20000008800 */
[----:B------:R2:W-:Y:S01]  /*00b0*/  STL [R1+0xc04], RZ ;  /* 0x000c04ff01007387 */ /* 0x0005e20000100800 */
[----:B------:R-:W-:-:S02]  /*00c0*/  CS2R R30, SRZ ;  /* 0x00000000001e7805 */ /* 0x000fc4000001ff00 */
[----:B------:R-:W-:Y:S02]  /*00d0*/  CS2R R32, SRZ ;  /* 0x0000000000207805 */ /* 0x000fe4000001ff00 */
[----:B------:R-:W-:Y:S01]  /*00e0*/  CS2R R34, SRZ ;  /* 0x0000000000227805 */ /* 0x000fe2000001ff00 */
[----:B------:R2:W-:Y:S01]  /*00f0*/  STL [R1+0xc08], RZ ;  /* 0x000c08ff01007387 */ /* 0x0005e20000100800 */
[----:B------:R-:W-:Y:S02]  /*0100*/  CS2R R36, SRZ ;  /* 0x0000000000247805 */ /* 0x000fe4000001ff00 */
[----:B------:R-:W-:Y:S02]  /*0110*/  CS2R R38, SRZ ;  /* 0x0000000000267805 */ /* 0x000fe4000001ff00 */
[----:B------:R-:W-:Y:S01]  /*0120*/  CS2R R40, SRZ ;  /* 0x0000000000287805 */ /* 0x000fe2000001ff00 */
[----:B------:R2:W-:Y:S01]  /*0130*/  STL [R1+0xc0c], RZ ;  /* 0x000c0cff01007387 */ /* 0x0005e20000100800 */
[----:B------:R-:W-:-:S02]  /*0140*/  CS2R R42, SRZ ;  /* 0x00000000002a7805 */ /* 0x000fc4000001ff00 */
[----:B------:R-:W-:Y:S02]  /*0150*/  CS2R R44, SRZ ;  /* 0x00000000002c7805 */ /* 0x000fe4000001ff00 */
[----:B------:R-:W-:Y:S01]  /*0160*/  CS2R R46, SRZ ;  /* 0x00000000002e7805 */ /* 0x000fe2000001ff00 */
[----:B------:R2:W-:Y:S01]  /*0170*/  STL [R1+0xc10], RZ ;  /* 0x000c10ff01007387 */ /* 0x0005e20000100800 */
[----:B------:R-:W-:Y:S02]  /*0180*/  CS2R R48, SRZ ;  /* 0x0000000000307805 */ /* 0x000fe4000001ff00 */
[----:B------:R-:W-:Y:S01]  /*0190*/  CS2R R50, SRZ ;  /* 0x0000000000327805 */ /* 0x000fe2000001ff00 */
[----:B0-----:R-:W-:Y:S01]  /*01a0*/  VIADD R0, R7, 0xff ;  /* 0x000000ff07007836 */ /* 0x001fe20000000000 */
[----:B------:R2:W-:Y:S01]  /*01b0*/  STL [R1+0xc14], RZ ;  /* 0x000c14ff01007387 */ /* 0x0005e20000100800 */
[----:B------:R-:W-:Y:S02]  /*01c0*/  CS2R R52, SRZ ;  /* 0x0000000000347805 */ /* 0x000fe4000001ff00 */
[----:B------:R-:W-:-:S02]  /*01d0*/  CS2R R54, SRZ ;  /* 0x0000000000367805 */ /* 0x000fc4000001ff00 */
[----:B------:R-:W-:Y:S01]  /*01e0*/  CS2R R56, SRZ ;  /* 0x0000000000387805 */ /* 0x000fe2000001ff00 */
[----:B------:R2:W-:Y:S01]  /*01f0*/  STL [R1+0xc18], RZ ;  /* 0x000c18ff01007387 */ /* 0x0005e20000100800 */
[----:B------:R-:W-:Y:S02]  /*0200*/  SHF.R.S32.HI R3, RZ, 0x1f, R0 ;  /* 0x0000001fff037819 */ /* 0x000fe40000011400 */
[----:B------:R-:W-:Y:S01]  /*0210*/  CS2R R58, SRZ ;  /* 0x00000000003a7805 */ /* 0x000fe2000001ff00 */
[----:B---3--:R-:W-:Y:S01]  /*0220*/  ULEA UR4, UR5, UR4, 0x18 ;  /* 0x0000000405047291 */ /* 0x008fe2000f8ec03f */
[----:B------:R2:W-:Y:S01]  /*0230*/  STL [R1+0xc1c], RZ ;  /* 0x000c1cff01007387 */ /* 0x0005e20000100800 */
[----:B------:R-:W-:Y:S02]  /*0240*/  LEA.HI R3, R3, R0, RZ, 0x8 ;  /* 0x0000000003037211 */ /* 0x000fe400078f40ff */
[----:B------:R-:W-:Y:S02]  /*0250*/  CS2R R60, SRZ ;  /* 0x00000000003c7805 */ /* 0x000fe4000001ff00 */
[----:B-1----:R-:W-:Y:S01]  /*0260*/  IABS R10, R5 ;  /* 0x00000005000a7213 */ /* 0x002fe20000000000 */
[----:B------:R2:W-:Y:S01]  /*0270*/  STL [R1+0xc20], RZ ;  /* 0x000c20ff01007387 */ /* 0x0005e20000100800 */
[----:B------:R-:W-:-:S02]  /*0280*/  SHF.R.S32.HI R3, RZ, 0x8, R3 ;  /* 0x00000008ff037819 */ /* 0x000fc40000011403 */
[----:B------:R-:W-:Y:S02]  /*0290*/  CS2R R62, SRZ ;  /* 0x00000000003e7805 */ /* 0x000fe4000001ff00 */
[----:B------:R-:W-:Y:S01]  /*02a0*/  CS2R R64, SRZ ;  /* 0x0000000000407805 */ /* 0x000fe2000001ff00 */
[----:B------:R2:W-:Y:S01]  /*02b0*/  STL [R1+0xc24], RZ ;  /* 0x000c24ff01007387 */ /* 0x0005e20000100800 */
[----:B------:R-:W-:Y:S01]  /*02c0*/  CS2R R66, SRZ ;  /* 0x0000000000427805 */ /* 0x000fe2000001ff00 */
[----:B------:R-:W-:Y:S01]  /*02d0*/  IMAD.SHL.U32 R4, R3, 0x4, RZ ;  /* 0x0000000403047824 */ /* 0x000fe200078e00ff */
[----:B------:R-:W-:Y:S01]  /*02e0*/  CS2R R68, SRZ ;  /* 0x0000000000447805 */ /* 0x000fe2000001ff00 */
[----:B------:R2:W-:Y:S01]  /*02f0*/  STL [R1+0xc28], RZ ;  /* 0x000c28ff01007387 */ /* 0x0005e20000100800 */
[----:B------:R-:W-:Y:S02]  /*0300*/  CS2R R70, SRZ ;  /* 0x0000000000467805 */ /* 0x000fe4000001ff00 */
[----:B------:R-:W-:-:S02]  /*0310*/  CS2R R72, SRZ ;  /* 0x0000000000487805 */ /* 0x000fc4000001ff00 */
[-C--:B------:R-:W-:Y:S01]  /*0320*/  IABS R9, R4.reuse ;  /* 0x0000000400097213 */ /* 0x080fe20000000000 */
[----:B------:R2:W-:Y:S01]  /*0330*/  STL [R1+0xc2c], RZ ;  /* 0x000c2cff01007387 */ /* 0x0005e20000100800 */
[----:B------:R-:W-:Y:S02]  /*0340*/  IABS R12, R4 ;  /* 0x00000004000c7213 */ /* 0x000fe40000000000 */
[----:B------:R-:W-:Y:S01]  /*0350*/  CS2R R74, SRZ ;  /* 0x00000000004a7805 */ /* 0x000fe2000001ff00 */
[----:B------:R-:W0:Y:S01]  /*0360*/  I2F.RP R0, R9 ;  /* 0x0000000900007306 */ /* 0x000e220000209400 */
        /* <DEDUP_REMOVED lines=13> */
[----:B------:R-:W-:Y:S01]  /*0440*/  CS2R R94, SRZ ;  /* 0x00000000005e7805 */ /* 0x000fe2000001ff00 */
[----:B0-----:R-:W0:Y:S01]  /*0450*/  MUFU.RCP R0, R0 ;  /* 0x0000000000007308 */ /* 0x001e220000001000 */
        /* <DEDUP_REMOVED lines=18> */
[----:B------:R-:W-:Y:S01]  /*0580*/  IMAD.MOV R0, RZ, RZ, -R12 ;  /* 0x000000ffff007224 */ /* 0x000fe200078e0a0c */
[----:B------:R-:W-:Y:S01]  /*0590*/  CS2R R120, SRZ ;  /* 0x0000000000787805 */ /* 0x000fe2000001ff00 */
[----:B------:R0:W1:Y:S01]  /*05a0*/  F2I.FTZ.U32.TRUNC.NTZ R3, R2 ;  /* 0x0000000200037305 */ /* 0x000062000021f000 */
        /* <DEDUP_REMOVED lines=9> */
[----:B0-----:R-:W-:Y:S01]  /*0640*/  IMAD.MOV.U32 R2, RZ, RZ, RZ ;  /* 0x000000ffff027224 */ /* 0x001fe200078e00ff */
[----:B------:R-:W-:-:S02]  /*0650*/  CS2R R134, SRZ ;  /* 0x0000000000867805 */ /* 0x000fc4000001ff00 */
[----:B------:R-:W-:Y:S01]  /*0660*/  CS2R R136, SRZ ;  /* 0x0000000000887805 */ /* 0x000fe2000001ff00 */
[----:B------:R2:W-:Y:S01]  /*0670*/  STL [R1+0xc60], RZ ;  /* 0x000c60ff01007387 */ /* 0x0005e20000100800 */
[----:B------:R-:W-:Y:S01]  /*0680*/  CS2R R138, SRZ ;  /* 0x00000000008a7805 */ /* 0x000fe2000001ff00 */
[--C-:B-1----:R-:W-:Y:S01]  /*0690*/  IMAD.MOV R8, RZ, RZ, -R3.reuse ;  /* 0x000000ffff087224 */ /* 0x102fe200078e0a03 */
[----:B------:R-:W-:Y:S01]  /*06a0*/  CS2R R140, SRZ ;  /* 0x00000000008c7805 */ /* 0x000fe2000001ff00 */
[----:B------:R2:W-:Y:S01]  /*06b0*/  STL [R1+0xc64], RZ ;  /* 0x000c64ff01007387 */ /* 0x0005e20000100800 */
[----:B------:R-:W-:Y:S01]  /*06c0*/  CS2R R142, SRZ ;  /* 0x00000000008e7805 */ /* 0x000fe2000001ff00 */
[----:B------:R-:W-:Y:S01]  /*06d0*/  IMAD R11, R8, R9, RZ ;  /* 0x00000009080b7224 */ /* 0x000fe200078e02ff */
[----:B------:R-:W-:Y:S01]  /*06e0*/  CS2R R144, SRZ ;  /* 0x0000000000907805 */ /* 0x000fe2000001ff00 */
[----:B------:R2:W-:Y:S01]  /*06f0*/  STL [R1+0xc68], RZ ;  /* 0x000c68ff01007387 */ /* 0x0005e20000100800 */
[----:B------:R-:W-:Y:S01]  /*0700*/  IMAD.MOV.U32 R8, RZ, RZ, R10 ;  /* 0x000000ffff087224 */ /* 0x000fe200078e000a */
[----:B------:R-:W-:Y:S01]  /*0710*/  CS2R R146, SRZ ;  /* 0x0000000000927805 */ /* 0x000fe2000001ff00 */
[----:B------:R-:W-:Y:S01]  /*0720*/  IMAD.HI.U32 R3, R3, R11, R2 ;  /* 0x0000000b03037227 */ /* 0x000fe200078e0002 */
[----:B------:R2:W-:Y:S01]  /*0730*/  STL [R1+0xc6c], RZ ;  /* 0x000c6cff01007387 */ /* 0x0005e20000100800 */
[----:B------:R-:W-:-:S02]  /*0740*/  CS2R R148, SRZ ;  /* 0x0000000000947805 */ /* 0x000fc4000001ff00 */
[----:B------:R-:W-:Y:S01]  /*0750*/  CS2R R150, SRZ ;  /* 0x0000000000967805 */ /* 0x000fe2000001ff00 */
[----:B------:R2:W-:Y:S01]  /*0760*/  STL [R1+0xc70], RZ ;  /* 0x000c70ff01007387 */ /* 0x0005e20000100800 */
[----:B------:R-:W-:-:S03]  /*0770*/  IMAD.HI.U32 R3, R3, R8, RZ ;  /* 0x0000000803037227 */ /* 0x000fc600078e00ff */
[----:B------:R2:W-:Y:S01]  /*0780*/  STL [R1+0xc74], RZ ;  /* 0x000c74ff01007387 */ /* 0x0005e20000100800 */
[----:B------:R-:W-:-:S03]  /*0790*/  IMAD R0, R3, R0, R8 ;  /* 0x0000000003007224 */ /* 0x000fc600078e0208 */
[----:B------:R2:W-:Y:S02]  /*07a0*/  STL [R1+0xc78], RZ ;  /* 0x000c78ff01007387 */ /* 0x0005e40000100800 */
[----:B------:R-:W-:Y:S02]  /*07b0*/  ISETP.GT.U32.AND P1, PT, R9, R0, PT ;  /* 0x000000000900720c */ /* 0x000fe40003f24070 */
[----:B------:R2:W-:Y:S04]  /*07c0*/  STL [R1+0xc7c], RZ ;  /* 0x000c7cff01007387 */ /* 0x0005e80000100800 */
[----:B------:R2:W-:Y:S04]  /*07d0*/  STL [R1+0xc80], RZ ;  /* 0x000c80ff01007387 */ /* 0x0005e80000100800 */
[----:B------:R2:W-:Y:S03]  /*07e0*/  STL [R1+0xc84], RZ ;  /* 0x000c84ff01007387 */ /* 0x0005e60000100800 */
[----:B------:R-:W-:Y:S01]  /*07f0*/  @!P1 IMAD.IADD R0, R0, 0x1, -R9 ;  /* 0x0000000100009824 */ /* 0x000fe200078e0a09 */
[----:B------:R2:W-:Y:S01]  /*0800*/  STL [R1+0xc88], RZ ;  /* 0x000c88ff01007387 */ /* 0x0005e20000100800 */
[----:B------:R-:W-:Y:S01]  /*0810*/  @!P1 VIADD R3, R3, 0x1 ;  /* 0x0000000103039836 */ /* 0x000fe20000000000 */
[----:B------:R-:W-:-:S02]  /*0820*/  ISETP.NE.AND P1, PT, R4, RZ, PT ;  /* 0x000000ff0400720c */ /* 0x000fc40003f25270 */
[----:B------:R2:W-:Y:S01]  /*0830*/  STL [R1+0xc8c], RZ ;  /* 0x000c8cff01007387 */ /* 0x0005e20000100800 */
[----:B------:R-:W-:Y:S02]  /*0840*/  ISETP.GE.U32.AND P0, PT, R0, R9, PT ;  /* 0x000000090000720c */ /* 0x000fe40003f06070 */
[----:B------:R-:W-:Y:S01]  /*0850*/  LOP3.LUT R0, R5, R4, RZ, 0x3c, !PT ;  /* 0x0000000405007212 */ /* 0x000fe200078e3cff */
[----:B------:R2:W-:Y:S03]  /*0860*/  STL [R1+0xc90], RZ ;  /* 0x000c90ff01007387 */ /* 0x0005e60000100800 */
[----:B------:R-:W-:Y:S01]  /*0870*/  ISETP.GE.AND P2, PT, R0, RZ, PT ;  /* 0x000000ff0000720c */ /* 0x000fe20003f46270 */
[----:B------:R2:W-:Y:S01]  /*0880*/  STL [R1+0xc94], RZ ;  /* 0x000c94ff01007387 */ /* 0x0005e20000100800 */
[----:B------:R-:W-:-:S03]  /*0890*/  VIADD R0, R6, 0x1ff ;  /* 0x000001ff06007836 */ /* 0x000fc60000000000 */
[----:B------:R2:W-:Y:S02]  /*08a0*/  STL [R1+0xc98], RZ ;  /* 0x000c98ff01007387 */ /* 0x0005e40000100800 */
[----:B------:R-:W-:Y:S02]  /*08b0*/  @P0 VIADD R3, R3, 0x1 ;  /* 0x0000000103030836 */ /* 0x000fe40000000000 */
[----:B------:R2:W-:Y:S02]  /*08c0*/  STL [R1+0xc9c], RZ ;  /* 0x000c9cff01007387 */ /* 0x0005e40000100800 */
[----:B------:R-:W-:Y:S01]  /*08d0*/  IMAD.MOV.U32 R2, RZ, RZ, R3 ;  /* 0x000000ffff027224 */ /* 0x000fe200078e0003 */
[----:B------:R-:W-:Y:S01]  /*08e0*/  SHF.R.S32.HI R3, RZ, 0x1f, R0 ;  /* 0x0000001fff037819 */ /* 0x000fe20000011400 */
[----:B------:R2:W-:Y:S02]  /*08f0*/  STL [R1+0xca0], RZ ;  /* 0x000ca0ff01007387 */ /* 0x0005e40000100800 */
[----:B------:R-:W-:Y:S01]  /*0900*/  @!P2 IMAD.MOV R2, RZ, RZ, -R2 ;  /* 0x000000ffff02a224 */ /* 0x000fe200078e0a02 */
[----:B------:R-:W-:Y:S01]  /*0910*/  @!P1 LOP3.LUT R2, RZ, R4, RZ, 0x33, !PT ;  /* 0x00000004ff029212 */ /* 0x000fe200078e33ff */
[----:B------:R2:W-:Y:S01]  /*0920*/  STL [R1+0xca4], RZ ;  /* 0x000ca4ff01007387 */ /* 0x0005e20000100800 */
[----:B------:R-:W-:-:S03]  /*0930*/  LEA.HI R3, R3, R0, RZ, 0x9 ;  /* 0x0000000003037211 */ /* 0x000fc600078f48ff */
[----:B------:R2:W-:Y:S01]  /*0940*/  STL [R1+0xca8], RZ ;  /* 0x000ca8ff01007387 */ /* 0x0005e20000100800 */
[----:B------:R-:W-:Y:S02]  /*0950*/  IMAD.SHL.U32 R8, R2, 0x4, RZ ;  /* 0x0000000402087824 */ /* 0x000fe400078e00ff */
[----:B------:R-:W-:Y:S01]  /*0960*/  IMAD.MOV R2, RZ, RZ, -R2 ;  /* 0x000000ffff027224 */ /* 0x000fe200078e0a02 */
[----:B------:R2:W-:Y:S02]  /*0970*/  STL [R1+0xcac], RZ ;  /* 0x000cacff01007387 */ /* 0x0005e40000100800 */
[----:B------:R-:W-:Y:S01]  /*0980*/  LEA.HI.SX32 R3, R3, -R8, 0x17 ;  /* 0x8000000803037211 */ /* 0x000fe200078fbaff */
[----:B------:R-:W-:Y:S01]  /*0990*/  IMAD R4, R4, R2, R5 ;  /* 0x0000000204047224 */ /* 0x000fe200078e0205 */
[----:B------:R2:W-:Y:S02]  /*09a0*/  STL [R1+0xcb0], RZ ;  /* 0x000cb0ff01007387 */ /* 0x0005e40000100800 */
[----:B------:R-:W-:-:S02]  /*09b0*/  VIMNMX R13, R3, 0x4, PT ;  /* 0x00000004030d7848 */ /* 0x000fc40003fe0100 */
[----:B------:R2:W-:Y:S01]  /*09c0*/  STL [R1+0xcb4], RZ ;  /* 0x000cb4ff01007387 */ /* 0x0005e20000100800 */
[----:B------:R-:W-:Y:S02]  /*09d0*/  IABS R11, R4 ;  /* 0x00000004000b7213 */ /* 0x000fe40000000000 */
[----:B------:R-:W-:Y:S01]  /*09e0*/  IABS R9, R13 ;  /* 0x0000000d00097213 */ /* 0x000fe20000000000 */
[----:B------:R2:W-:Y:S03]  /*09f0*/  STL [R1+0xcb8], RZ ;  /* 0x000cb8ff01007387 */ /* 0x0005e60000100800 */
[----:B------:R-:W0:Y:S01]  /*0a00*/  I2F.RP R0, R9 ;  /* 0x0000000900007306 */ /* 0x000e220000209400 */
[----:B------:R2:W-:Y:S04]  /*0a10*/  STL [R1+0xcbc], RZ ;  /* 0x000cbcff01007387 */ /* 0x0005e80000100800 */
[----:B------:R2:W-:Y:S04]  /*0a20*/  STL [R1+0xcc0], RZ ;  /* 0x000cc0ff01007387 */ /* 0x0005e80000100800 */
[----:B------:R2:W-:Y:S04]  /*0a30*/  STL [R1+0xcc4], RZ ;  /* 0x000cc4ff01007387 */ /* 0x0005e80000100800 */
[----:B------:R2:W-:Y:S01]  /*0a40*/  STL [R1+0xcc8], RZ ;  /* 0x000cc8ff01007387 */ /* 0x0005e20000100800 */
[----:B0-----:R-:W0:Y:S03]  /*0a50*/  MUFU.RCP R0, R0 ;  /* 0x0000000000007308 */ /* 0x001e260000001000 */
[----:B------:R2:W-:Y:S04]  /*0a60*/  STL [R1+0xccc], RZ ;  /* 0x000cccff01007387 */ /* 0x0005e80000100800 */
[----:B------:R2:W-:Y:S04]  /*0a70*/  STL [R1+0xcd0], RZ ;  /* 0x000cd0ff01007387 */ /* 0x0005e80000100800 */
[----:B------:R2:W-:Y:S04]  /*0a80*/  STL [R1+0xcd4], RZ ;  /* 0x000cd4ff01007387 */ /* 0x0005e80000100800 */
[----:B------:R2:W-:Y:S01]  /*0a90*/  STL [R1+0xcd8], RZ ;  /* 0x000cd8ff01007387 */ /* 0x0005e20000100800 */
[----:B0-----:R-:W-:-:S03]  /*0aa0*/  VIADD R3, R0, 0xffffffe ;  /* 0x0ffffffe00037836 */ /* 0x001fc60000000000 */
[----:B------:R2:W-:Y:S04]  /*0ab0*/  STL [R1+0xcdc], RZ ;  /* 0x000cdcff01007387 */ /* 0x0005e80000100800 */
[----:B------:R2:W-:Y:S01]  /*0ac0*/  STL [R1+0xce0], RZ ;  /* 0x000ce0ff01007387 */ /* 0x0005e20000100800 */
[----:B------:R-:W0:Y:S03]  /*0ad0*/  F2I.FTZ.U32.TRUNC.NTZ R3, R3 ;  /* 0x0000000300037305 */ /* 0x000e26000021f000 */
[----:B------:R2:W-:Y:S04]  /*0ae0*/  STL [R1+0xce4], RZ ;  /* 0x000ce4ff01007387 */ /* 0x0005e80000100800 */
[----:B------:R2:W-:Y:S04]  /*0af0*/  STL [R1+0xce8], RZ ;  /* 0x000ce8ff01007387 */ /* 0x0005e80000100800 */
[----:B------:R2:W-:Y:S04]  /*0b00*/  STL [R1+0xcec], RZ ;  /* 0x000cecff01007387 */ /* 0x0005e80000100800 */
[----:B------:R2:W-:Y:S01]  /*0b10*/  STL [R1+0xcf0], RZ ;  /* 0x000cf0ff01007387 */ /* 0x0005e20000100800 */
[----:B0-----:R-:W-:-:S03]  /*0b20*/  IMAD.MOV R10, RZ, RZ, -R3 ;  /* 0x000000ffff0a7224 */ /* 0x001fc600078e0a03 */
[----:B------:R2:W-:Y:S01]  /*0b30*/  STL [R1+0xcf4], RZ ;  /* 0x000cf4ff01007387 */ /* 0x0005e20000100800 */
[----:B------:R-:W-:Y:S01]  /*0b40*/  IMAD.MOV.U32 R2, RZ, RZ, R10 ;  /* 0x000000ffff027224 */ /* 0x000fe200078e000a */
[----:B------:R-:W-:Y:S02]  /*0b50*/  IABS R10, R13 ;  /* 0x0000000d000a7213 */ /* 0x000fe40000000000 */
[----:B------:R2:W-:Y:S01]  /*0b60*/  STL [R1+0xcf8], RZ ;  /* 0x000cf8ff01007387 */ /* 0x0005e20000100800 */
[----:B------:R-:W-:Y:S02]  /*0b70*/  IMAD R5, R2, R9, RZ ;  /* 0x0000000902057224 */ /* 0x000fe400078e02ff */
[----:B------:R-:W-:Y:S01]  /*0b80*/  IMAD.MOV.U32 R2, RZ, RZ, RZ ;  /* 0x000000ffff027224 */ /* 0x000fe200078e00ff */
[----:B------:R2:W-:Y:S03]  /*0b90*/  STL [R1+0xcfc], RZ ;  /* 0x000cfcff01007387 */ /* 0x0005e60000100800 */
[----:B------:R-:W-:Y:S01]  /*0ba0*/  IMAD.HI.U32 R2, R3, R5, R2 ;  /* 0x0000000503027227 */ /* 0x000fe200078e0002 */
[----:B------:R2:W-:Y:S03]  /*0bb0*/  STL [R1+0xd00], RZ ;  /* 0x000d00ff01007387 */ /* 0x0005e60000100800 */
[----:B------:R-:W-:Y:S01]  /*0bc0*/  IMAD.MOV R3, RZ, RZ, -R10 ;  /* 0x000000ffff037224 */ /* 0x000fe200078e0a0a */
        /* <DEDUP_REMOVED lines=18> */
[----:B------:R2:W-:Y:S04]  /*0cf0*/  STL [R1+0xd28], RZ ;  /* 0x000d28ff01007387 */ /* 0x0005e80000100800 */
[----:B------:R2:W-:Y:S02]  /*0d00*/  STL [R1+0xd2c], RZ ;  /* 0x000d2cff01007387 */ /* 0x0005e40000100800 */
[----:B------:R-:W-:-:S02]  /*0d10*/  @P0 VIADD R0, R0, 0x1 ;  /* 0x0000000100000836 */ /* 0x000fc40000000000 */
[----:B------:R2:W-:Y:S04]  /*0d20*/  STL [R1+0xd30], RZ ;  /* 0x000d30ff01007387 */ /* 0x0005e80000100800 */
[----:B------:R2:W-:Y:S01]  /*0d30*/  STL [R1+0xd34], RZ ;  /* 0x000d34ff01007387 */ /* 0x0005e20000100800 */
[----:B------:R-:W-:Y:S01]  /*0d40*/  @!P2 IMAD.MOV R0, RZ, RZ, -R0 ;  /* 0x000000ffff00a224 */ /* 0x000fe200078e0a00 */
[----:B------:R-:W-:Y:S02]  /*0d50*/  @!P1 LOP3.LUT R0, RZ, R13, RZ, 0x33, !PT ;  /* 0x0000000dff009212 */ /* 0x000fe400078e33ff */
[----:B------:R2:W-:Y:S03]  /*0d60*/  STL [R1+0xd38], RZ ;  /* 0x000d38ff01007387 */ /* 0x0005e60000100800 */
[----:B------:R-:W-:Y:S01]  /*0d70*/  IMAD.MOV R2, RZ, RZ, -R0 ;  /* 0x000000ffff027224 */ /* 0x000fe200078e0a00 */
[----:B------:R2:W-:Y:S01]  /*0d80*/  STL [R1+0xd3c], RZ ;  /* 0x000d3cff01007387 */ /* 0x0005e20000100800 */
[----:B------:R-:W-:-:S02]  /*0d90*/  IMAD.SHL.U32 R0, R0, 0x100, RZ ;  /* 0x0000010000007824 */ /* 0x000fc400078e00ff */
[----:B------:R-:W-:Y:S01]  /*0da0*/  IMAD R2, R13, R2, R4 ;  /* 0x000000020d027224 */ /* 0x000fe200078e0204 */
[----:B------:R2:W-:Y:S03]  /*0db0*/  STL [R1+0xd40], RZ ;  /* 0x000d40ff01007387 */ /* 0x0005e60000100800 */
[----:B------:R-:W-:Y:S01]  /*0dc0*/  IMAD.IADD R2, R8, 0x1, R2 ;  /* 0x0000000108027824 */ /* 0x000fe200078e0202 */
[----:B------:R2:W-:Y:S01]  /*0dd0*/  STL [R1+0xd44], RZ ;  /* 0x000d44ff01007387 */ /* 0x0005e20000100800 */
[----:B------:R-:W0:Y:S03]  /*0de0*/  LDC R8, c[0x0][0x230] ;  /* 0x00008c00ff087b82 */ /* 0x000e260000000800 */
[----:B------:R2:W-:Y:S04]  /*0df0*/  STL [R1+0xd48], RZ ;  /* 0x000d48ff01007387 */ /* 0x0005e80000100800 */
[----:B------:R2:W-:Y:S04]  /*0e00*/  STL [R1+0xd4c], RZ ;  /* 0x000d4cff01007387 */ /* 0x0005e80000100800 */
[----:B------:R2:W-:Y:S04]  /*0e10*/  STL [R1+0xd50], RZ ;  /* 0x000d50ff01007387 */ /* 0x0005e80000100800 */
[----:B------:R2:W-:Y:S04]  /*0e20*/  STL [R1+0xd54], RZ ;  /* 0x000d54ff01007387 */ /* 0x0005e80000100800 */
[----:B------:R2:W-:Y:S04]  /*0e30*/  STL [R1+0xd58], RZ ;  /* 0x000d58ff01007387 */ /* 0x0005e80000100800 */
[----:B------:R2:W-:Y:S01]  /*0e40*/  STL [R1+0xd5c], RZ ;  /* 0x000d5cff01007387 */ /* 0x0005e20000100800 */
[----:B0-----:R-:W-:-:S03]  /*0e50*/  VIADD R8, R8, 0x1f ;  /* 0x0000001f08087836 */ /* 0x001fc60000000000 */
[----:B------:R2:W-:Y:S02]  /*0e60*/  STL [R1+0xd60], RZ ;  /* 0x000d60ff01007387 */ /* 0x0005e40000100800 */
[----:B------:R-:W-:Y:S02]  /*0e70*/  ISETP.GE.AND P0, PT, R8, 0x20, PT ;  /* 0x000000200800780c */ /* 0x000fe40003f06270 */
[----:B------:R2:W-:Y:S04]  /*0e80*/  STL [R1+0xd64], RZ ;  /* 0x000d64ff01007387 */ /* 0x0005e80000100800 */
        /* <DEDUP_REMOVED lines=678> */
[----:B------:R2:W-:Y:S04]  /*38f0*/  STL [R1], RZ ;  /* 0x000000ff01007387 */ /* 0x0005e80000100800 */
        /* <DEDUP_REMOVED lines=104> */
[----:B------:R2:W-:Y:S01]  /*3f80*/  STL [R1+0x1a4], RZ ;  /* 0x0001a4ff01007387 */ /* 0x0005e20000100800 */
[----:B------:R-:W0:Y:S03]  /*3f90*/  S2R R9, SR_TID.X ;  /* 0x0000000000097919 */ /* 0x000e260000002100 */
        /* <DEDUP_REMOVED lines=8> */
[----:B0-----:R-:W-:-:S02]  /*4020*/  LOP3.LUT R3, R9, 0x7f, RZ, 0xc0, !PT ;  /* 0x0000007f09037812 */ /* 0x001fc400078ec0ff */
[----:B------:R-:W-:Y:S01]  /*4030*/  LOP3.LUT R152, R9, 0x60, RZ, 0xc0, !PT ;  /* 0x0000006009987812 */ /* 0x000fe200078ec0ff */
[----:B------:R2:W-:Y:S02]  /*4040*/  STL [R1+0x1c8], RZ ;  /* 0x0001c8ff01007387 */ /* 0x0005e40000100800 */
[----:B------:R-:W-:Y:S02]  /*4050*/  IMAD R2, R2, 0x200, R3 ;  /* 0x0000020002027824 */ /* 0x000fe400078e0203 */
[----:B------:R2:W-:Y:S02]  /*4060*/  STL [R1+0x1cc], RZ ;  /* 0x0001ccff01007387 */ /* 0x0005e40000100800 */
[C---:B------:R-:W-:Y:S02]  /*4070*/  VIADD R5, R2.reuse, 0x80 ;  /* 0x0000008002057836 */ /* 0x040fe40000000000 */
[----:B------:R2:W-:Y:S01]  /*4080*/  STL [R1+0x1d0], RZ ;  /* 0x0001d0ff01007387 */ /* 0x0005e20000100800 */
[----:B------:R-:W-:-:S02]  /*4090*/  VIADD R4, R2, 0x100 ;  /* 0x0000010002047836 */ /* 0x000fc40000000000 */
[----:B------:R-:W-:Y:S01]  /*40a0*/  VIADD R3, R2, 0x180 ;  /* 0x0000018002037836 */ /* 0x000fe20000000000 */
        /* <DEDUP_REMOVED lines=11> */
[----:B------:R-:W-:Y:S05]  /*4160*/  @!P0 BRA `(.L_x_0) ;  /* 0x0000019800b48947 */ /* 0x000fea0003800000 */
[----:B------:R-:W-:Y:S01]  /*4170*/  IABS R23, R6 ;  /* 0x0000000600177213 */ /* 0x000fe20000000000 */
[----:B------:R-:W-:Y:S01]  /*4180*/  ULDC UR5, c[0x0][0x23c] ;  /* 0x00008f0000057ab9 */ /* 0x000fe20000000800 */
[----:B------:R-:W-:Y:S01]  /*4190*/  IABS R13, R7 ;  /* 0x00000007000d7213 */ /* 0x000fe20000000000 */
[----:B------:R-:W-:Y:S01]  /*41a0*/  ULDC.64 UR6, c[0x0][0x218] ;  /* 0x0000860000067ab9 */ /* 0x000fe20000000a00 */
[----:B------:R-:W0:Y:S01]  /*41b0*/  I2F.RP R14, R23 ;  /* 0x00000017000e7306 */ /* 0x000e220000209400 */
[----:B------:R-:W-:Y:S01]  /*41c0*/  IABS R18, R3 ;  /* 0x0000000300127213 */ /* 0x000fe20000000000 */
[----:B------:R-:W-:Y:S01]  /*41d0*/  ULDC UR10, c[0x0][0x238] ;  /* 0x00008e00000a7ab9 */ /* 0x000fe20000000800 */
[----:B------:R-:W-:Y:S01]  /*41e0*/  IABS R19, R4 ;  /* 0x0000000400137213 */ /* 0x000fe20000000000 */
[----:B------:R-:W-:Y:S01]  /*41f0*/  ULDC.64 UR8, c[0x0][0x210] ;  /* 0x0000840000087ab9 */ /* 0x000fe20000000a00 */
[----:B------:R-:W-:Y:S01]  /*4200*/  IABS R21, R5 ;  /* 0x0000000500157213 */ /* 0x000fe20000000000 */
[----:B------:R-:W-:Y:S01]  /*4210*/  UIMAD UR50, UR10, 0x1f, URZ ;  /* 0x0000001f0a3278a4 */ /* 0x000fe2000f8e023f */
[----:B------:R-:W-:Y:S01]  /*4220*/  IABS R22, R2 ;  /* 0x0000000200167213 */ /* 0x000fe20000000000 */
[----:B------:R-:W1:Y:S01]  /*4230*/  I2F.RP R10, R13 ;  /* 0x0000000d000a7306 */ /* 0x000e620000209400 */
[----:B------:R-:W-:Y:S01]  /*4240*/  SHF.R.S32.HI R17, RZ, 0x1f, R8 ;  /* 0x0000001fff117819 */ /* 0x000fe20000011408 */
[----:B------:R-:W-:Y:S01]  /*4250*/  USHF.R.S32.HI UR51, URZ, 0x1f, UR50 ;  /* 0x0000001f3f337899 */ /* 0x000fe20008011432 */
[----:B------:R-:W-:Y:S01]  /*4260*/  LOP3.LUT R83, R9, 0x1f, RZ, 0xc0, !PT ;  /* 0x0000001f09537812 */ /* 0x000fe200078ec0ff */
[----:B------:R-:W-:Y:S01]  /*4270*/  UIMAD UR52, UR10, 0x1e, URZ ;  /* 0x0000001e0a3478a4 */ /* 0x000fe2000f8e023f */
[----:B------:R-:W-:Y:S01]  /*4280*/  LEA.HI R8, R17, R8, RZ, 0x5 ;  /* 0x0000000811087211 */ /* 0x000fe200078f28ff */
[----:B------:R-:W-:Y:S01]  /*4290*/  UIMAD UR54, UR10, 0x1d, URZ ;  /* 0x0000001d0a3678a4 */ /* 0x000fe2000f8e023f */
[----:B------:R-:W-:Y:S01]  /*42a0*/  CS2R R144, SRZ ;  /* 0x0000000000907805 */ /* 0x000fe2000001ff00 */
[----:B0-----:R-:W0:Y:S01]  /*42b0*/  MUFU.RCP R14, R14 ;  /* 0x0000000e000e7308 */ /* 0x001e220000001000 */
[----:B------:R-:W-:Y:S01]  /*42c0*/  USHF.R.S32.HI UR53, URZ, 0x1f, UR52 ;  /* 0x0000001f3f357899 */ /* 0x000fe20008011434 */
[----:B------:R-:W-:Y:S01]  /*42d0*/  CS2R R146, SRZ ;  /* 0x0000000000927805 */ /* 0x000fe2000001ff00 */
[----:B------:R-:W-:Y:S01]  /*42e0*/  USHF.R.S32.HI UR55, URZ, 0x1f, UR54 ;  /* 0x0000001f3f377899 */ /* 0x000fe20008011436 */
[----:B------:R-:W-:Y:S01]  /*42f0*/  CS2R R148, SRZ ;  /* 0x0000000000947805 */ /* 0x000fe2000001ff00 */
[----:B------:R-:W-:Y:S01]  /*4300*/  UIMAD UR56, UR10, 0x1c, URZ ;  /* 0x0000001c0a3878a4 */ /* 0x000fe2000f8e023f */
[----:B------:R-:W-:Y:S01]  /*4310*/  CS2R R150, SRZ ;  /* 0x0000000000967805 */ /* 0x000fe2000001ff00 */
[----:B------:R-:W-:Y:S01]  /*4320*/  UIMAD UR58, UR10, 0x1b, URZ ;  /* 0x0000001b0a3a78a4 */ /* 0x000fe2000f8e023f */
[----:B-1----:R1:W3:Y:S01]  /*4330*/  MUFU.RCP R12, R10 ;  /* 0x0000000a000c7308 */ /* 0x0022e20000001000 */
[----:B------:R-:W-:-:S02]  /*4340*/  USHF.R.S32.HI UR57, URZ, 0x1f, UR56 ;  /* 0x0000001f3f397899 */ /* 0x000fc40008011438 */
[----:B------:R-:W-:Y:S02]  /*4350*/  USHF.R.S32.HI UR59, URZ, 0x1f, UR58 ;  /* 0x0000001f3f3b7899 */ /* 0x000fe4000801143a */
[----:B------:R-:W-:Y:S02]  /*4360*/  UIMAD UR60, UR10, 0x1a, URZ ;  /* 0x0000001a0a3c78a4 */ /* 0x000fe4000f8e023f */
[----:B------:R-:W-:Y:S01]  /*4370*/  UIMAD UR16, UR10, 0x17, URZ ;  /* 0x000000170a1078a4 */ /* 0x000fe2000f8e023f */
[----:B0-----:R-:W-:Y:S01]  /*4380*/  VIADD R11, R14, 0xffffffe ;  /* 0x0ffffffe0e0b7836 */ /* 0x001fe20000000000 */
[----:B------:R-:W-:Y:S01]  /*4390*/  USHF.R.S32.HI UR61, URZ, 0x1f, UR60 ;  /* 0x0000001f3f3d7899 */ /* 0x000fe2000801143c */
[----:B-1----:R-:W-:Y:S01]  /*43a0*/  IMAD.MOV.U32 R10, RZ, RZ, RZ ;  /* 0x000000ffff0a7224 */ /* 0x002fe200078e00ff */
[----:B------:R-:W-:Y:S02]  /*43b0*/  UIMAD UR20, UR10, 0x16, URZ ;  /* 0x000000160a1478a4 */ /* 0x000fe4000f8e023f */
[----:B------:R-:W-:Y:S01]  /*43c0*/  USHF.R.S32.HI UR21, URZ, 0x1f, UR16 ;  /* 0x0000001f3f157899 */ /* 0x000fe20008011410 */
[----:B------:R-:W0:Y:S01]  /*43d0*/  F2I.FTZ.U32.TRUNC.NTZ R11, R11 ;  /* 0x0000000b000b7305 */ /* 0x000e22000021f000 */
[----:B------:R-:W-:Y:S01]  /*43e0*/  UIMAD UR24, UR10, 0x15, URZ ;  /* 0x000000150a1878a4 */ /* 0x000fe2000f8e023f */
[----:B---3--:R-:W-:Y:S01]  /*43f0*/  VIADD R12, R12, 0xffffffe ;  /* 0x0ffffffe0c0c7836 */ /* 0x008fe20000000000 */
[----:B------:R-:W-:-:S02]  /*4400*/  USHF.R.S32.HI UR25, URZ, 0x1f, UR20 ;  /* 0x0000001f3f197899 */ /* 0x000fc40008011414 */
[----:B------:R-:W-:Y:S02]  /*4410*/  UIMAD UR28, UR10, 0x14, URZ ;  /* 0x000000140a1c78a4 */ /* 0x000fe4000f8e023f */
[----:B------:R-:W-:Y:S02]  /*4420*/  USHF.R.S32.HI UR29, URZ, 0x1f, UR24 ;  /* 0x0000001f3f1d7899 */ /* 0x000fe40008011418 */
[----:B------:R-:W-:Y:S02]  /*4430*/  UIMAD UR32, UR10, 0x13, URZ ;  /* 0x000000130a2078a4 */ /* 0x000fe4000f8e023f */
[----:B------:R-:W-:Y:S02]  /*4440*/  USHF.R.S32.HI UR33, URZ, 0x1f, UR28 ;  /* 0x0000001f3f217899 */ /* 0x000fe4000801141c */
[----:B------:R-:W-:Y:S01]  /*4450*/  UIMAD UR36, UR10, 0x12, URZ ;  /* 0x000000120a2478a4 */ /* 0x000fe2000f8e023f */
[----:B0-----:R-:W-:Y:S01]  /*4460*/  IMAD.MOV R16, RZ, RZ, -R11 ;  /* 0x000000ffff107224 */ /* 0x001fe200078e0a0b */
[----:B------:R-:W-:-:S02]  /*4470*/  USHF.R.S32.HI UR37, URZ, 0x1f, UR32 ;  /* 0x0000001f3f257899 */ /* 0x000fc40008011420 */
[----:B------:R-:W-:Y:S01]  /*4480*/  UIMAD UR11, UR10, 0x11, URZ ;  /* 0x000000110a0b78a4 */ /* 0x000fe2000f8e023f */
[----:B------:R-:W-:Y:S01]  /*4490*/  IMAD R15, R16, R23, RZ ;  /* 0x00000017100f7224 */ /* 0x000fe200078e02ff */
[----:B------:R-:W-:Y:S02]  /*44a0*/  USHF.R.S32.HI UR43, URZ, 0x1f, UR36 ;  /* 0x0000001f3f2b7899 */ /* 0x000fe40008011424 */
[----:B------:R-:W-:Y:S01]  /*44b0*/  USHF.L.U32 UR13, UR10, 0x4, URZ ;  /* 0x000000040a0d7899 */ /* 0x000fe2000800063f */
[----:B------:R-:W-:Y:S01]  /*44c0*/  IMAD.HI.U32 R14, R11, R15, R10 ;  /* 0x0000000f0b0e7227 */ /* 0x000fe200078e000a */
[----:B------:R-:W-:Y:S01]  /*44d0*/  USHF.R.S32.HI UR46, URZ, 0x1f, UR11 ;  /* 0x0000001f3f2e7899 */ /* 0x000fe2000801140b */
[----:B------:R-:W0:Y:S01]  /*44e0*/  F2I.FTZ.U32.TRUNC.NTZ R11, R12 ;  /* 0x0000000c000b7305 */ /* 0x000e22000021f000 */
[----:B------:R-:W-:Y:S02]  /*44f0*/  UIMAD UR15, UR10, 0xf, URZ ;  /* 0x0000000f0a0f78a4 */ /* 0x000fe4000f8e023f */
[----:B------:R-:W-:Y:S01]  /*4500*/  USHF.R.S32.HI UR47, URZ, 0x1f, UR13 ;  /* 0x0000001f3f2f7899 */ /* 0x000fe2000801140d */
[----:B------:R-:W-:Y:S01]  /*4510*/  IMAD.HI.U32 R10, R14, R18, RZ ;  /* 0x000000120e0a7227 */ /* 0x000fe200078e00ff */
[----:B------:R-:W-:-:S02]  /*4520*/  UIMAD UR18, UR10, 0xe, URZ ;  /* 0x0000000e0a1278a4 */ /* 0x000fc4000f8e023f */
[----:B------:R-:W-:Y:S01]  /*4530*/  USHF.R.S32.HI UR48, URZ, 0x1f, UR15 ;  /* 0x0000001f3f307899 */ /* 0x000fe2000801140f */
[C---:B------:R-:W-:Y:S01]  /*4540*/  IMAD.HI.U32 R15, R14.reuse, R19, RZ ;  /* 0x000000130e0f7227 */ /* 0x040fe200078e00ff */
[----:B------:R-:W-:Y:S02]  /*4550*/  UIMAD UR19, UR10, 0xd, URZ ;  /* 0x0000000d0a1378a4 */ /* 0x000fe4000f8e023f */
[----:B------:R-:W-:Y:S01]  /*4560*/  USHF.R.S32.HI UR49, URZ, 0x1f, UR18 ;  /* 0x0000001f3f317899 */ /* 0x000fe20008011412 */
[----:B------:R-:W-:Y:S01]  /*4570*/  IMAD.MOV R10, RZ, RZ, -R10 ;  /* 0x000000ffff0a7224 */ /* 0x000fe200078e0a0a */
[----:B------:R-:W-:Y:S01]  /*4580*/  UIMAD UR22, UR10, 0xc, URZ ;  /* 0x0000000c0a1678a4 */ /* 0x000fe2000f8e023f */
[----:B------:R-:W-:Y:S01]  /*4590*/  IMAD.MOV R20, RZ, RZ, -R15 ;  /* 0x000000ffff147224 */ /* 0x000fe200078e0a0f */
[----:B------:R-:W-:Y:S01]  /*45a0*/  UIMAD UR23, UR10, 0xb, URZ ;  /* 0x0000000b0a1778a4 */ /* 0x000fe2000f8e023f */
[C---:B------:R-:W-:Y:S01]  /*45b0*/  IMAD R18, R23.reuse, R10, R18 ;  /* 0x0000000a17127224 */ /* 0x040fe200078e0212 */
[----:B------:R-:W-:Y:S01]  /*45c0*/  UIMAD UR26, UR10, 0xa, URZ ;  /* 0x0000000a0a1a78a4 */ /* 0x000fe2000f8e023f */
[C---:B------:R-:W-:Y:S01]  /*45d0*/  IMAD R19, R23.reuse, R20, R19 ;  /* 0x0000001417137224 */ /* 0x040fe200078e0213 */
[----:B------:R-:W-:Y:S01]  /*45e0*/  UIMAD UR27, UR10, 0x9, URZ ;  /* 0x000000090a1b78a4 */ /* 0x000fe2000f8e023f */
[C---:B------:R-:W-:Y:S01]  /*45f0*/  IMAD.HI.U32 R16, R14.reuse, R21, RZ ;  /* 0x000000150e107227 */ /* 0x040fe200078e00ff */
[C---:B------:R-:W-:Y:S01]  /*4600*/  ISETP.GT.U32.AND P0, PT, R23.reuse, R18, PT ;  /* 0x000000121700720c */ /* 0x040fe20003f04070 */
[----:B------:R-:W-:Y:S01]  /*4610*/  USHF.L.U32 UR30, UR10, 0x3, URZ ;  /* 0x000000030a1e7899 */ /* 0x000fe2000800063f */
[----:B------:R-:W-:Y:S01]  /*4620*/  ISETP.GT.U32.AND P1, PT, R23, R19, PT ;  /* 0x000000131700720c */ /* 0x000fe20003f24070 */
[----:B------:R-:W-:Y:S01]  /*4630*/  IMAD.MOV R16, RZ, RZ, -R16 ;  /* 0x000000ffff107224 */ /* 0x000fe200078e0a10 */
[----:B------:R-:W-:Y:S01]  /*4640*/  UIMAD UR31, UR10, 0x7, URZ ;  /* 0x000000070a1f78a4 */ /* 0x000fe2000f8e023f */
[----:B------:R-:W-:Y:S01]  /*4650*/  IMAD.HI.U32 R14, R14, R22, RZ ;  /* 0x000000160e0e7227 */ /* 0x000fe200078e00ff */
[----:B------:R-:W-:-:S02]  /*4660*/  UIMAD UR34, UR10, 0x6, URZ ;  /* 0x000000060a2278a4 */ /* 0x000fc4000f8e023f */
[----:B------:R-:W-:Y:S01]  /*4670*/  UIMAD UR35, UR10, 0x5, URZ ;  /* 0x000000050a2378a4 */ /* 0x000fe2000f8e023f */
[C---:B------:R-:W-:Y:S01]  /*4680*/  IMAD R20, R23.reuse, R16, R21 ;  /* 0x0000001017147224 */ /* 0x040fe200078e0215 */
[----:B------:R-:W-:Y:S01]  /*4690*/  USHF.L.U32 UR38, UR10, 0x2, URZ ;  /* 0x000000020a267899 */ /* 0x000fe2000800063f */
[----:B------:R-:W-:Y:S01]  /*46a0*/  IMAD.MOV R10, RZ, RZ, -R14 ;  /* 0x000000ffff0a7224 */ /* 0x000fe200078e0a0e */
[----:B------:R-:W-:Y:S01]  /*46b0*/  LEA.HI R14, R152, R0, RZ, 0x1b ;  /* 0x00000000980e7211 */ /* 0x000fe200078fd8ff */
[--C-:B------:R-:W-:Y:S01]  /*46c0*/  @!P0 IMAD.IADD R18, R18, 0x1, -R23.reuse ;  /* 0x0000000112128824 */ /* 0x100fe200078e0a17 */
[----:B------:R-:W-:Y:S01]  /*46d0*/  ISETP.GT.U32.AND P2, PT, R23, R20, PT ;  /* 0x000000141700720c */ /* 0x000fe20003f44070 */
[----:B------:R-:W-:Y:S01]  /*46e0*/  @!P1 IMAD.IADD R19, R19, 0x1, -R23 ;  /* 0x0000000113139824 */ /* 0x000fe200078e0a17 */
[----:B------:R-:W-:Y:S01]  /*46f0*/  UIMAD UR39, UR10, 0x3, URZ ;  /* 0x000000030a2778a4 */ /* 0x000fe2000f8e023f */
[----:B0-----:R-:W-:Y:S01]  /*4700*/  IMAD.MOV R12, RZ, RZ, -R11 ;  /* 0x000000ffff0c7224 */ /* 0x001fe200078e0a0b */
[C---:B------:R-:W-:Y:S01]  /*4710*/  ISETP.GT.U32.AND P1, PT, R23.reuse, R18, PT ;  /* 0x000000121700720c */ /* 0x040fe20003f24070 */
[C---:B------:R-:W-:Y:S01]  /*4720*/  IMAD R21, R23.reuse, R10, R22 ;  /* 0x0000000a17157224 */ /* 0x040fe200078e0216 */
[----:B------:R-:W-:Y:S01]  /*4730*/  USHF.L.U32 UR41, UR10, 0x1, URZ ;  /* 0x000000010a297899 */ /* 0x000fe2000800063f */
[----:B------:R-:W-:Y:S01]  /*4740*/  IMAD.MOV.U32 R10, RZ, RZ, R12 ;  /* 0x000000ffff0a7224 */ /* 0x000fe200078e000c */
[----:B------:R-:W-:Y:S01]  /*4750*/  USHF.R.S32.HI UR42, URZ, 0x1f, UR10 ;  /* 0x0000001f3f2a7899 */ /* 0x000fe2000801140a */
[----:B------:R-:W-:Y:S01]  /*4760*/  VIADD R17, R14, 0xfc ;  /* 0x000000fc0e117836 */ /* 0x000fe20000000000 */
[C---:B------:R-:W-:Y:S01]  /*4770*/  ISETP.GT.U32.AND P3, PT, R23.reuse, R21, PT ;  /* 0x000000151700720c */ /* 0x040fe20003f64070 */
[----:B------:R-:W-:Y:S01]  /*4780*/  IMAD R15, R10, R13, RZ ;  /* 0x0000000d0a0f7224 */ /* 0x000fe200078e02ff */
[----:B------:R-:W-:Y:S01]  /*4790*/  USHF.R.U32.HI UR12, URZ, 0x4, UR4 ;  /* 0x000000043f0c7899 */ /* 0x000fe20008011604 */
[----:B------:R-:W-:Y:S01]  /*47a0*/  IMAD.MOV.U32 R10, RZ, RZ, RZ ;  /* 0x000000ffff0a7224 */ /* 0x000fe200078e00ff */
[----:B------:R-:W-:Y:S01]  /*47b0*/  IABS R16, R17 ;  /* 0x0000001100107213 */ /* 0x000fe20000000000 */
[----:B------:R-:W-:Y:S01]  /*47c0*/  @!P2 IMAD.IADD R20, R20, 0x1, -R23 ;  /* 0x000000011414a824 */ /* 0x000fe200078e0a17 */
[----:B------:R-:W-:Y:S01]  /*47d0*/  ISETP.GT.U32.AND P2, PT, R23, R19, PT ;  /* 0x000000131700720c */ /* 0x000fe20003f44070 */
[----:B------:R-:W-:Y:S01]  /*47e0*/  IMAD.HI.U32 R15, R11, R15, R10 ;  /* 0x0000000f0b0f7227 */ /* 0x000fe200078e000a */
[----:B------:R-:W-:Y:S01]  /*47f0*/  ISETP.GE.AND P5, PT, R17, RZ, PT ;  /* 0x000000ff1100720c */ /* 0x000fe20003fa6270 */
[----:B------:R-:W-:Y:S01]  /*4800*/  USGXT.U32 UR12, UR12, 0xe ;  /* 0x0000000e0c0c789a */ /* 0x000fe20008000000 */
[----:B------:R-:W-:Y:S01]  /*4810*/  ISETP.GT.U32.AND P0, PT, R23, R20, PT ;  /* 0x000000141700720c */ /* 0x000fe20003f04070 */
[--C-:B------:R-:W-:Y:S01]  /*4820*/  @!P1 IMAD.IADD R18, R18, 0x1, -R23.reuse ;  /* 0x0000000112129824 */ /* 0x100fe200078e0a17 */
[----:B------:R-:W-:Y:S01]  /*4830*/  ISETP.GE.AND P1, PT, R3, RZ, PT ;  /* 0x000000ff0300720c */ /* 0x000fe20003f26270 */
[C---:B------:R-:W-:Y:S01]  /*4840*/  VIADD R24, R14.reuse, 0xf8 ;  /* 0x000000f80e187836 */ /* 0x040fe20000000000 */
[----:B------:R-:W-:Y:S01]  /*4850*/  UIADD3 UR14, UR4, 0x4000, URZ ;  /* 0x00004000040e7890 */ /* 0x000fe2000fffe03f */
[----:B------:R-:W-:Y:S01]  /*4860*/  VIADD R12, R14, 0xf4 ;  /* 0x000000f40e0c7836 */ /* 0x000fe20000000000 */
[----:B------:R-:W-:Y:S01]  /*4870*/  USHF.L.U32 UR40, UR10, 0x5, URZ ;  /* 0x000000050a287899 */ /* 0x000fe2000800063f */
[----:B------:R-:W-:Y:S01]  /*4880*/  IMAD.HI.U32 R10, R15, R16, RZ ;  /* 0x000000100f0a7227 */ /* 0x000fe200078e00ff */
[----:B------:R-:W-:Y:S01]  /*4890*/  IABS R22, R24 ;  /* 0x0000001800167213 */ /* 0x000fe20000000000 */
[----:B------:R-:W-:Y:S01]  /*48a0*/  USHF.R.U32.HI UR14, URZ, 0x4, UR14 ;  /* 0x000000043f0e7899 */ /* 0x000fe2000801160e */
[----:B------:R-:W-:Y:S01]  /*48b0*/  ISETP.GE.AND P6, PT, R12, RZ, PT ;  /* 0x000000ff0c00720c */ /* 0x000fe20003fc6270 */
[----:B------:R-:W-:Y:S01]  /*48c0*/  @!P3 IMAD.IADD R21, R21, 0x1, -R23 ;  /* 0x000000011515b824 */ /* 0x000fe200078e0a17 */
[----:B------:R-:W-:Y:S01]  /*48d0*/  ISETP.GE.AND P3, PT, R24, RZ, PT ;  /* 0x000000ff1800720c */ /* 0x000fe20003f66270 */
[----:B------:R-:W-:Y:S01]  /*48e0*/  IMAD.MOV R10, RZ, RZ, -R10 ;  /* 0x000000ffff0a7224 */ /* 0x000fe200078e0a0a */
[----:B------:R-:W-:Y:S01]  /*48f0*/  IABS R24, R12 ;  /* 0x0000000c00187213 */ /* 0x000fe20000000000 */
[----:B------:R-:W-:Y:S01]  /*4900*/  IMAD.MOV.U32 R12, RZ, RZ, R18 ;  /* 0x000000ffff0c7224 */ /* 0x000fe200078e0012 */
[----:B------:R-:W-:Y:S01]  /*4910*/  ISETP.GT.U32.AND P4, PT, R23, R21, PT ;  /* 0x000000151700720c */ /* 0x000fe20003f84070 */
[----:B------:R-:W-:Y:S01]  /*4920*/  IMAD.HI.U32 R11, R15, R22, RZ ;  /* 0x000000160f0b7227 */ /* 0x000fe200078e00ff */
[----:B------:R-:W-:-:S03]  /*4930*/  USGXT.U32 UR14, UR14, 0xe ;  /* 0x0000000e0e0e789a */ /* 0x000fc60008000000 */
[----:B------:R-:W-:Y:S01]  /*4940*/  @!P2 IMAD.IADD R19, R19, 0x1, -R23 ;  /* 0x000000011313a824 */ /* 0x000fe200078e0a17 */
[----:B------:R-:W-:Y:S01]  /*4950*/  ISETP.GE.AND P2, PT, R4, RZ, PT ;  /* 0x000000ff0400720c */ /* 0x000fe20003f46270 */
[----:B------:R-:W-:Y:S02]  /*4960*/  IMAD R16, R13, R10, R16 ;  /* 0x0000000a0d107224 */ /* 0x000fe400078e0210 */
[----:B------:R-:W-:Y:S01]  /*4970*/  @!P1 IMAD.MOV R12, RZ, RZ, -R12 ;  /* 0x000000ffff0c9224 */ /* 0x000fe200078e0a0c */
[----:B------:R-:W-:Y:S01]  /*4980*/  ISETP.GE.AND P1, PT, R5, RZ, PT ;  /* 0x000000ff0500720c */ /* 0x000fe20003f26270 */
[----:B------:R-:W-:-:S04]  /*4990*/  IMAD.HI.U32 R10, R15, R24, RZ ;  /* 0x000000180f0a7227 */ /* 0x000fc800078e00ff */
[----:B------:R-:W-:Y:S02]  /*49a0*/  IMAD.MOV R11, RZ, RZ, -R11 ;  /* 0x000000ffff0b7224 */ /* 0x000fe400078e0a0b */
[----:B------:R-:W-:Y:S02]  /*49b0*/  IMAD.MOV R10, RZ, RZ, -R10 ;  /* 0x000000ffff0a7224 */ /* 0x000fe400078e0a0a */
[----:B------:R-:W-:Y:S01]  /*49c0*/  @!P0 IMAD.IADD R20, R20, 0x1, -R23 ;  /* 0x0000000114148824 */ /* 0x000fe200078e0a17 */
[C---:B------:R-:W-:Y:S01]  /*49d0*/  ISETP.GT.U32.AND P0, PT, R13.reuse, R16, PT ;  /* 0x000000100d00720c */ /* 0x040fe20003f04070 */
[C---:B------:R-:W-:Y:S02]  /*49e0*/  IMAD R17, R13.reuse, R11, R22 ;  /* 0x0000000b0d117224 */ /* 0x040fe400078e0216 */
[----:B------:R-:W-:Y:S02]  /*49f0*/  IMAD.MOV.U32 R22, RZ, RZ, R19 ;  /* 0x000000ffff167224 */ /* 0x000fe400078e0013 */
[----:B------:R-:W-:-:S02]  /*4a00*/  IMAD R19, R13, R10, R24 ;  /* 0x0000000a0d137224 */ /* 0x000fc400078e0218 */
[----:B------:R-:W-:Y:S02]  /*4a10*/  IMAD.MOV.U32 R24, RZ, RZ, R20 ;  /* 0x000000ffff187224 */ /* 0x000fe400078e0014 */
[----:B------:R-:W-:Y:S02]  /*4a20*/  VIADD R11, R14, 0xf0 ;  /* 0x000000f00e0b7836 */ /* 0x000fe40000000000 */
[----:B------:R-:W-:Y:S01]  /*4a30*/  @!P2 IMAD.MOV R22, RZ, RZ, -R22 ;  /* 0x000000ffff16a224 */ /* 0x000fe200078e0a16 */
[----:B------:R-:W-:Y:S01]  /*4a40*/  ISETP.GE.AND P2, PT, R2, RZ, PT ;  /* 0x000000ff0200720c */ /* 0x000fe20003f46270 */
[----:B------:R-:W-:Y:S01]  /*4a50*/  @!P1 IMAD.MOV R24, RZ, RZ, -R24 ;  /* 0x000000ffff189224 */ /* 0x000fe200078e0a18 */
[----:B------:R-:W-:Y:S01]  /*4a60*/  ISETP.GT.U32.AND P1, PT, R13, R17, PT ;  /* 0x000000110d00720c */ /* 0x000fe20003f24070 */
[----:B------:R-:W-:Y:S01]  /*4a70*/  @!P4 IMAD.IADD R21, R21, 0x1, -R23 ;  /* 0x000000011515c824 */ /* 0x000fe200078e0a17 */
[----:B------:R-:W-:Y:S01]  /*4a80*/  IABS R18, R11 ;  /* 0x0000000b00127213 */ /* 0x000fe20000000000 */
[----:B------:R-:W-:Y:S01]  /*4a90*/  VIADD R25, R14, 0xec ;  /* 0x000000ec0e197836 */ /* 0x000fe20000000000 */
[----:B------:R-:W-:Y:S01]  /*4aa0*/  LOP3.LUT R23, RZ, R6, RZ, 0x33, !PT ;  /* 0x00000006ff177212 */ /* 0x000fe200078e33ff */
[----:B------:R-:W-:Y:S01]  /*4ab0*/  IMAD.MOV.U32 R26, RZ, RZ, R21 ;  /* 0x000000ffff1a7224 */ /* 0x000fe200078e0015 */
[----:B------:R-:W-:Y:S01]  /*4ac0*/  ISETP.GE.AND P4, PT, R11, RZ, PT ;  /* 0x000000ff0b00720c */ /* 0x000fe20003f86270 */
[----:B------:R-:W-:Y:S01]  /*4ad0*/  IMAD.HI.U32 R10, R15, R18, RZ ;  /* 0x000000120f0a7227 */ /* 0x000fe200078e00ff */
[----:B------:R-:W-:-:S03]  /*4ae0*/  IABS R28, R25 ;  /* 0x00000019001c7213 */ /* 0x000fc60000000000 */
[----:B------:R-:W-:Y:S02]  /*4af0*/  IMAD.MOV R10, RZ, RZ, -R10 ;  /* 0x000000ffff0a7224 */ /* 0x000fe400078e0a0a */
[----:B------:R-:W-:Y:S01]  /*4b00*/  @!P2 IMAD.MOV R26, RZ, RZ, -R26 ;  /* 0x000000ffff1aa224 */ /* 0x000fe200078e0a1a */
[----:B------:R-:W-:Y:S01]  /*4b10*/  ISETP.NE.AND P2, PT, R6, RZ, PT ;  /* 0x000000ff0600720c */ /* 0x000fe20003f45270 */
[----:B------:R-:W-:Y:S02]  /*4b20*/  VIADD R27, R14, 0xe8 ;  /* 0x000000e80e1b7836 */ /* 0x000fe40000000000 */
[--C-:B------:R-:W-:Y:S01]  /*4b30*/  @!P1 IMAD.IADD R17, R17, 0x1, -R13.reuse ;  /* 0x0000000111119824 */ /* 0x100fe200078e0a0d */
[C---:B------:R-:W-:Y:S01]  /*4b40*/  SEL R12, R23.reuse, R12, !P2 ;  /* 0x0000000c170c7207 */ /* 0x040fe20005000000 */
[----:B------:R-:W-:Y:S01]  /*4b50*/  @!P0 IMAD.IADD R16, R16, 0x1, -R13 ;  /* 0x0000000110108824 */ /* 0x000fe200078e0a0d */
[----:B------:R-:W-:Y:S01]  /*4b60*/  SEL R11, R23, R22, !P2 ;  /* 0x00000016170b7207 */ /* 0x000fe20005000000 */
[----:B------:R-:W-:Y:S01]  /*4b70*/  IMAD R18, R13, R10, R18 ;  /* 0x0000000a0d127224 */ /* 0x000fe200078e0212 */
[----:B------:R-:W-:Y:S01]  /*4b80*/  SEL R10, R23, R24, !P2 ;  /* 0x00000018170a7207 */ /* 0x000fe20005000000 */
[----:B------:R-:W-:Y:S01]  /*4b90*/  IMAD.HI.U32 R20, R15, R28, RZ ;  /* 0x0000001c0f147227 */ /* 0x000fe200078e00ff */
[----:B------:R-:W-:-:S02]  /*4ba0*/  SEL R6, R23, R26, !P2 ;  /* 0x0000001a17067207 */ /* 0x000fc40005000000 */
[----:B------:R-:W-:Y:S01]  /*4bb0*/  IABS R30, R27 ;  /* 0x0000001b001e7213 */ /* 0x000fe20000000000 */
[----:B------:R-:W-:Y:S01]  /*4bc0*/  IMAD.MOV R20, RZ, RZ, -R20 ;  /* 0x000000ffff147224 */ /* 0x000fe200078e0a14 */
[C---:B------:R-:W-:Y:S01]  /*4bd0*/  ISETP.GT.U32.AND P2, PT, R13.reuse, R17, PT ;  /* 0x000000110d00720c */ /* 0x040fe20003f44070 */
[----:B------:R-:W-:Y:S01]  /*4be0*/  VIADD R29, R14, 0xe0 ;  /* 0x000000e00e1d7836 */ /* 0x000fe20000000000 */
[----:B------:R-:W-:Y:S01]  /*4bf0*/  ISETP.GT.U32.AND P0, PT, R13, R16, PT ;  /* 0x000000100d00720c */ /* 0x000fe20003f04070 */
[----:B------:R-:W-:Y:S01]  /*4c00*/  IMAD.HI.U32 R21, R15, R30, RZ ;  /* 0x0000001e0f157227 */ /* 0x000fe200078e00ff */
[C---:B------:R-:W-:Y:S02]  /*4c10*/  ISETP.GT.U32.AND P1, PT, R13.reuse, R18, PT ;  /* 0x000000120d00720c */ /* 0x040fe40003f24070 */
[----:B------:R-:W-:Y:S01]  /*4c20*/  IABS R26, R29 ;  /* 0x0000001d001a7213 */ /* 0x000fe20000000000 */
[----:B------:R-:W-:Y:S02]  /*4c30*/  IMAD.MOV R22, RZ, RZ, -R21 ;  /* 0x000000ffff167224 */ /* 0x000fe400078e0a15 */
[----:B------:R-:W-:-:S02]  /*4c40*/  IMAD R21, R13, R20, R28 ;  /* 0x000000140d157224 */ /* 0x000fc400078e021c */
[----:B------:R-:W-:Y:S02]  /*4c50*/  IMAD R20, R13, R22, R30 ;  /* 0x000000160d147224 */ /* 0x000fe400078e021e */
[--C-:B------:R-:W-:Y:S01]  /*4c60*/  @!P2 IMAD.IADD R17, R17, 0x1, -R13.reuse ;  /* 0x000000011111a824 */ /* 0x100fe200078e0a0d */
[C---:B------:R-:W-:Y:S01]  /*4c70*/  ISETP.GT.U32.AND P2, PT, R13.reuse, R21, PT ;  /* 0x000000150d00720c */ /* 0x040fe20003f44070 */
[----:B------:R-:W-:Y:S01]  /*4c80*/  @!P0 IMAD.IADD R16, R16, 0x1, -R13 ;  /* 0x0000000110108824 */ /* 0x000fe200078e0a0d */
[C---:B------:R-:W-:Y:S01]  /*4c90*/  ISETP.GT.U32.AND P0, PT, R13.reuse, R19, PT ;  /* 0x000000130d00720c */ /* 0x040fe20003f04070 */
[----:B------:R-:W-:Y:S01]  /*4ca0*/  @!P3 IMAD.MOV R17, RZ, RZ, -R17 ;  /* 0x000000ffff11b224 */ /* 0x000fe200078e0a11 */
[----:B------:R-:W-:Y:S01]  /*4cb0*/  ISETP.GT.U32.AND P3, PT, R13, R20, PT ;  /* 0x000000140d00720c */ /* 0x000fe20003f64070 */
[----:B------:R-:W-:Y:S01]  /*4cc0*/  @!P5 IMAD.MOV R16, RZ, RZ, -R16 ;  /* 0x000000ffff10d224 */ /* 0x000fe200078e0a10 */
[----:B------:R-:W-:Y:S01]  /*4cd0*/  ISETP.GE.AND P5, PT, R25, RZ, PT ;  /* 0x000000ff1900720c */ /* 0x000fe20003fa6270 */
[----:B------:R-:W-:-:S02]  /*4ce0*/  VIADD R25, R14, 0xe4 ;  /* 0x000000e40e197836 */ /* 0x000fc40000000000 */
[--C-:B------:R-:W-:Y:S02]  /*4cf0*/  @!P1 IMAD.IADD R18, R18, 0x1, -R13.reuse ;  /* 0x0000000112129824 */ /* 0x100fe400078e0a0d */
[----:B------:R-:W-:Y:S01]  /*4d00*/  IMAD.HI.U32 R23, R15, R26, RZ ;  /* 0x0000001a0f177227 */ /* 0x000fe200078e00ff */
[----:B------:R-:W-:Y:S02]  /*4d10*/  IABS R24, R25 ;  /* 0x0000001900187213 */ /* 0x000fe40000000000 */
[----:B------:R-:W-:Y:S01]  /*4d20*/  ISETP.GT.U32.AND P1, PT, R13, R18, PT ;  /* 0x000000120d00720c */ /* 0x000fe20003f24070 */
[----:B------:R-:W-:Y:S02]  /*4d30*/  @!P0 IMAD.IADD R19, R19, 0x1, -R13 ;  /* 0x0000000113138824 */ /* 0x000fe400078e0a0d */
[----:B------:R-:W-:-:S03]  /*4d40*/  IMAD.HI.U32 R22, R15, R24, RZ ;  /* 0x000000180f167227 */ /* 0x000fc600078e00ff */
[C---:B------:R-:W-:Y:S01]  /*4d50*/  ISETP.GT.U32.AND P0, PT, R13.reuse, R19, PT ;  /* 0x000000130d00720c */ /* 0x040fe20003f04070 */
[----:B------:R-:W-:Y:S02]  /*4d60*/  @!P3 IMAD.IADD R20, R20, 0x1, -R13 ;  /* 0x000000011414b824 */ /* 0x000fe400078e0a0d */
[----:B------:R-:W-:Y:S02]  /*4d70*/  IMAD.MOV R22, RZ, RZ, -R22 ;  /* 0x000000ffff167224 */ /* 0x000fe400078e0a16 */
[----:B------:R-:W-:Y:S01]  /*4d80*/  VIADD R30, R14, 0xdc ;  /* 0x000000dc0e1e7836 */ /* 0x000fe20000000000 */
[C---:B------:R-:W-:Y:S01]  /*4d90*/  ISETP.GT.U32.AND P3, PT, R13.reuse, R20, PT ;  /* 0x000000140d00720c */ /* 0x040fe20003f64070 */
[C---:B------:R-:W-:Y:S02]  /*4da0*/  IMAD R22, R13.reuse, R22, R24 ;  /* 0x000000160d167224 */ /* 0x040fe400078e0218 */
[----:B------:R-:W-:Y:S01]  /*4db0*/  IMAD.MOV R23, RZ, RZ, -R23 ;  /* 0x000000ffff177224 */ /* 0x000fe200078e0a17 */
[----:B------:R-:W-:Y:S01]  /*4dc0*/  IABS R28, R30 ;  /* 0x0000001e001c7213 */ /* 0x000fe20000000000 */
[--C-:B------:R-:W-:Y:S01]  /*4dd0*/  @!P1 IMAD.IADD R18, R18, 0x1, -R13.reuse ;  /* 0x0000000112129824 */ /* 0x100fe200078e0a0d */
[----:B------:R-:W-:Y:S01]  /*4de0*/  ISETP.GT.U32.AND P1, PT, R13, R22, PT ;  /* 0x000000160d00720c */ /* 0x000fe20003f24070 */
[----:B------:R-:W-:-:S02]  /*4df0*/  @!P2 IMAD.IADD R21, R21, 0x1, -R13 ;  /* 0x000000011515a824 */ /* 0x000fc400078e0a0d */
[----:B------:R-:W-:Y:S02]  /*4e00*/  IMAD R23, R13, R23, R26 ;  /* 0x000000170d177224 */ /* 0x000fe400078e021a */
[----:B------:R-:W-:Y:S01]  /*4e10*/  IMAD.HI.U32 R24, R15, R28, RZ ;  /* 0x0000001c0f187227 */ /* 0x000fe200078e00ff */
[----:B------:R-:W-:-:S03]  /*4e20*/  ISETP.GT.U32.AND P2, PT, R13, R21, PT ;  /* 0x000000150d00720c */ /* 0x000fc60003f44070 */
[--C-:B------:R-:W-:Y:S01]  /*4e30*/  @!P3 IMAD.IADD R20, R20, 0x1, -R13.reuse ;  /* 0x000000011414b824 */ /* 0x100fe200078e0a0d */
[----:B------:R-:W-:Y:S01]  /*4e40*/  ISETP.GT.U32.AND P3, PT, R13, R23, PT ;  /* 0x000000170d00720c */ /* 0x000fe20003f64070 */
[----:B------:R-:W-:Y:S02]  /*4e50*/  IMAD.MOV R24, RZ, RZ, -R24 ;  /* 0x000000ffff187224 */ /* 0x000fe400078e0a18 */
[--C-:B------:R-:W-:Y:S01]  /*4e60*/  @!P0 IMAD.IADD R19, R19, 0x1, -R13.reuse ;  /* 0x0000000113138824 */ /* 0x100fe200078e0a0d */
[----:B------:R-:W-:Y:S01]  /*4e70*/  ISETP.GE.AND P0, PT, R27, RZ, PT ;  /* 0x000000ff1b00720c */ /* 0x000fe20003f06270 */
[----:B------:R-:W-:Y:S02]  /*4e80*/  @!P1 IMAD.IADD R22, R22, 0x1, -R13 ;  /* 0x0000000116169824 */ /* 0x000fe400078e0a0d */
[C---:B------:R-:W-:Y:S02]  /*4e90*/  IMAD R26, R13.reuse, R24, R28 ;  /* 0x000000180d1a7224 */ /* 0x040fe400078e021c */
[C---:B------:R-:W-:Y:S01]  /*4ea0*/  VIADD R24, R14.reuse, 0xd8 ;  /* 0x000000d80e187836 */ /* 0x040fe20000000000 */
[----:B------:R-:W-:Y:S01]  /*4eb0*/  ISETP.GT.U32.AND P1, PT, R13, R22, PT ;  /* 0x000000160d00720c */ /* 0x000fe20003f24070 */
[----:B------:R-:W-:Y:S01]  /*4ec0*/  @!P6 IMAD.MOV R19, RZ, RZ, -R19 ;  /* 0x000000ffff13e224 */ /* 0x000fe200078e0a13 */
[----:B------:R-:W-:Y:S01]  /*4ed0*/  ISETP.GE.AND P6, PT, R25, RZ, PT ;  /* 0x000000ff1900720c */ /* 0x000fe20003fc6270 */
[----:B------:R-:W-:Y:S01]  /*4ee0*/  VIADD R25, R14, 0xd4 ;  /* 0x000000d40e197836 */ /* 0x000fe20000000000 */
[----:B------:R-:W-:Y:S01]  /*4ef0*/  IABS R28, R24 ;  /* 0x00000018001c7213 */ /* 0x000fe20000000000 */
[--C-:B------:R-:W-:Y:S01]  /*4f00*/  @!P2 IMAD.IADD R21, R21, 0x1, -R13.reuse ;  /* 0x000000011515a824 */ /* 0x100fe200078e0a0d */
[----:B------:R-:W-:Y:S01]  /*4f10*/  ISETP.GE.AND P2, PT, R30, RZ, PT ;  /* 0x000000ff1e00720c */ /* 0x000fe20003f46270 */
[----:B------:R-:W-:Y:S01]  /*4f20*/  @!P3 IMAD.IADD R23, R23, 0x1, -R13 ;  /* 0x000000011717b824 */ /* 0x000fe200078e0a0d */
[----:B------:R-:W-:Y:S01]  /*4f30*/  IABS R30, R25 ;  /* 0x00000019001e7213 */ /* 0x000fe20000000000 */
[----:B------:R-:W-:Y:S01]  /*4f40*/  @!P5 IMAD.MOV R21, RZ, RZ, -R21 ;  /* 0x000000ffff15d224 */ /* 0x000fe200078e0a15 */
[----:B------:R-:W-:Y:S01]  /*4f50*/  ISETP.GE.AND P5, PT, R24, RZ, PT ;  /* 0x000000ff1800720c */ /* 0x000fe20003fa6270 */
[----:B------:R-:W-:Y:S01]  /*4f60*/  IMAD.HI.U32 R24, R15, R28, RZ ;  /* 0x0000001c0f187227 */ /* 0x000fe200078e00ff */
[----:B------:R-:W-:-:S03]  /*4f70*/  ISETP.GT.U32.AND P3, PT, R13, R23, PT ;  /* 0x000000170d00720c */ /* 0x000fc60003f64070 */
[----:B------:R-:W-:Y:S01]  /*4f80*/  @!P0 IMAD.MOV R20, RZ, RZ, -R20 ;  /* 0x000000ffff148224 */ /* 0x000fe200078e0a14 */
[----:B------:R-:W-:Y:S01]  /*4f90*/  ISETP.GE.AND P0, PT, R25, RZ, PT ;  /* 0x000000ff1900720c */ /* 0x000fe20003f06270 */
[----:B------:R-:W-:-:S04]  /*4fa0*/  IMAD.HI.U32 R25, R15, R30, RZ ;  /* 0x0000001e0f197227 */ /* 0x000fc800078e00ff */
[----:B------:R-:W-:Y:S02]  /*4fb0*/  IMAD.MOV R24, RZ, RZ, -R24 ;  /* 0x000000ffff187224 */ /* 0x000fe400078e0a18 */
[----:B------:R-:W-:Y:S01]  /*4fc0*/  @!P1 IMAD.IADD R22, R22, 0x1, -R13 ;  /* 0x0000000116169824 */ /* 0x000fe200078e0a0d */
[C---:B------:R-:W-:Y:S01]  /*4fd0*/  ISETP.GT.U32.AND P1, PT, R13.reuse, R26, PT ;  /* 0x0000001a0d00720c */ /* 0x040fe20003f24070 */
[----:B------:R-:W-:Y:S02]  /*4fe0*/  IMAD.MOV R27, RZ, RZ, -R25 ;  /* 0x000000ffff1b7224 */ /* 0x000fe400078e0a19 */
[----:B------:R-:W-:Y:S02]  /*4ff0*/  IMAD R25, R13, R24, R28 ;  /* 0x000000180d197224 */ /* 0x000fe400078e021c */
[--C-:B------:R-:W-:Y:S02]  /*5000*/  @!P3 IMAD.IADD R23, R23, 0x1, -R13.reuse ;  /* 0x000000011717b824 */ /* 0x100fe400078e0a0d */
[C---:B------:R-:W-:Y:S01]  /*5010*/  IMAD R24, R13.reuse, R27, R30 ;  /* 0x0000001b0d187224 */ /* 0x040fe200078e021e */
[----:B------:R-:W-:Y:S01]  /*5020*/  ISETP.GT.U32.AND P3, PT, R13, R25, PT ;  /* 0x000000190d00720c */ /* 0x000fe20003f64070 */
[----:B------:R-:W-:Y:S01]  /*5030*/  @!P4 IMAD.MOV R18, RZ, RZ, -R18 ;  /* 0x000000ffff12c224 */ /* 0x000fe200078e0a12 */
[----:B------:R-:W-:Y:S01]  /*5040*/  ISETP.GE.AND P4, PT, R29, RZ, PT ;  /* 0x000000ff1d00720c */ /* 0x000fe20003f86270 */
[----:B------:R-:W-:Y:S01]  /*5050*/  @!P6 IMAD.MOV R22, RZ, RZ, -R22 ;  /* 0x000000ffff16e224 */ /* 0x000fe200078e0a16 */
[----:B------:R-:W-:Y:S01]  /*5060*/  ISETP.GT.U32.AND P6, PT, R13, R24, PT ;  /* 0x000000180d00720c */ /* 0x000fe20003fc4070 */
[----:B------:R-:W-:-:S02]  /*5070*/  @!P1 IMAD.IADD R26, R26, 0x1, -R13 ;  /* 0x000000011a1a9824 */ /* 0x000fc400078e0a0d */
[C---:B------:R-:W-:Y:S02]  /*5080*/  VIADD R29, R14.reuse, 0xd0 ;  /* 0x000000d00e1d7836 */ /* 0x040fe40000000000 */
[C---:B------:R-:W-:Y:S01]  /*5090*/  VIADD R31, R14.reuse, 0xcc ;  /* 0x000000cc0e1f7836 */ /* 0x040fe20000000000 */
[----:B------:R-:W-:Y:S01]  /*50a0*/  ISETP.GT.U32.AND P1, PT, R13, R26, PT ;  /* 0x0000001a0d00720c */ /* 0x000fe20003f24070 */
[C---:B------:R-:W-:Y:S01]  /*50b0*/  VIADD R37, R14.reuse, 0xc8 ;  /* 0x000000c80e257836 */ /* 0x040fe20000000000 */
[----:B------:R-:W-:Y:S01]  /*50c0*/  IABS R32, R29 ;  /* 0x0000001d00207213 */ /* 0x000fe20000000000 */
[----:B------:R-:W-:Y:S01]  /*50d0*/  @!P3 IMAD.IADD R25, R25, 0x1, -R13 ;  /* 0x000000011919b824 */ /* 0x000fe200078e0a0d */
[----:B------:R-:W-:Y:S01]  /*50e0*/  IABS R34, R31 ;  /* 0x0000001f00227213 */ /* 0x000fe20000000000 */
[----:B------:R-:W-:Y:S02]  /*50f0*/  VIADD R39, R14, 0xc4 ;  /* 0x000000c40e277836 */ /* 0x000fe40000000000 */
[----:B------:R-:W-:Y:S01]  /*5100*/  IMAD.HI.U32 R27, R15, R32, RZ ;  /* 0x000000200f1b7227 */ /* 0x000fe200078e00ff */
[----:B------:R-:W-:-:S03]  /*5110*/  ISETP.GT.U32.AND P3, PT, R13, R25, PT ;  /* 0x000000190d00720c */ /* 0x000fc60003f64070 */
[----:B------:R-:W-:Y:S02]  /*5120*/  @!P6 IMAD.IADD R24, R24, 0x1, -R13 ;  /* 0x000000011818e824 */ /* 0x000fe400078e0a0d */
[----:B------:R-:W-:Y:S02]  /*5130*/  IMAD.MOV R27, RZ, RZ, -R27 ;  /* 0x000000ffff1b7224 */ /* 0x000fe400078e0a1b */
[----:B------:R-:W-:Y:S01]  /*5140*/  @!P1 IMAD.IADD R26, R26, 0x1, -R13 ;  /* 0x000000011a1a9824 */ /* 0x000fe200078e0a0d */
[----:B------:R-:W-:Y:S01]  /*5150*/  ISETP.GE.AND P1, PT, R31, RZ, PT ;  /* 0x000000ff1f00720c */ /* 0x000fe20003f26270 */
[----:B------:R-:W-:Y:S01]  /*5160*/  IMAD.HI.U32 R28, R15, R34, RZ ;  /* 0x000000220f1c7227 */ /* 0x000fe200078e00ff */
[----:B------:R-:W-:-:S03]  /*5170*/  ISETP.GT.U32.AND P6, PT, R13, R24, PT ;  /* 0x000000180d00720c */ /* 0x000fc60003fc4070 */
[----:B------:R-:W-:Y:S01]  /*5180*/  IMAD R31, R13, R27, R32 ;  /* 0x0000001b0d1f7224 */ /* 0x000fe200078e0220 */
[----:B------:R-:W-:Y:S01]  /*5190*/  IABS R32, R37 ;  /* 0x0000002500207213 */ /* 0x000fe20000000000 */
[----:B------:R-:W-:Y:S02]  /*51a0*/  IMAD.MOV R28, RZ, RZ, -R28 ;  /* 0x000000ffff1c7224 */ /* 0x000fe400078e0a1c */
[----:B------:R-:W-:Y:S01]  /*51b0*/  @!P3 IMAD.IADD R25, R25, 0x1, -R13 ;  /* 0x000000011919b824 */ /* 0x000fe200078e0a0d */
[----:B------:R-:W-:Y:S01]  /*51c0*/  ISETP.GT.U32.AND P3, PT, R13, R31, PT ;  /* 0x0000001f0d00720c */ /* 0x000fe20003f64070 */
[----:B------:R-:W-:-:S04]  /*51d0*/  IMAD.HI.U32 R27, R15, R32, RZ ;  /* 0x000000200f1b7227 */ /* 0x000fc800078e00ff */
[----:B------:R-:W-:Y:S02]  /*51e0*/  VIADD R41, R14, 0xc0 ;  /* 0x000000c00e297836 */ /* 0x000fe40000000000 */
[----:B------:R-:W-:Y:S01]  /*51f0*/  @!P4 IMAD.MOV R23, RZ, RZ, -R23 ;  /* 0x000000ffff17c224 */ /* 0x000fe200078e0a17 */
[----:B------:R-:W-:Y:S01]  /*5200*/  ISETP.GE.AND P4, PT, R29, RZ, PT ;  /* 0x000000ff1d00720c */ /* 0x000fe20003f86270 */
[C---:B------:R-:W-:Y:S01]  /*5210*/  IMAD R30, R13.reuse, R28, R34 ;  /* 0x0000001c0d1e7224 */ /* 0x040fe200078e0222 */
[----:B------:R-:W-:Y:S01]  /*5220*/  IABS R34, R39 ;  /* 0x0000002700227213 */ /* 0x000fe20000000000 */
[----:B------:R-:W-:Y:S01]  /*5230*/  IMAD.MOV R29, RZ, RZ, -R27 ;  /* 0x000000ffff1d7224 */ /* 0x000fe200078e0a1b */
[----:B------:R-:W-:Y:S01]  /*5240*/  IABS R36, R41 ;  /* 0x0000002900247213 */ /* 0x000fe20000000000 */
[----:B------:R-:W-:Y:S01]  /*5250*/  @!P6 IMAD.IADD R24, R24, 0x1, -R13 ;  /* 0x000000011818e824 */ /* 0x000fe200078e0a0d */
[----:B------:R-:W-:Y:S01]  /*5260*/  ISETP.GT.U32.AND P6, PT, R13, R30, PT ;  /* 0x0000001e0d00720c */ /* 0x000fe20003fc4070 */
[----:B------:R-:W-:-:S04]  /*5270*/  IMAD.HI.U32 R27, R15, R34, RZ ;  /* 0x000000220f1b7227 */ /* 0x000fc800078e00ff */
[----:B------:R-:W-:Y:S02]  /*5280*/  IMAD R29, R13, R29, R32 ;  /* 0x0000001d0d1d7224 */ /* 0x000fe400078e0220 */
[----:B------:R-:W-:-:S04]  /*5290*/  IMAD.HI.U32 R28, R15, R36, RZ ;  /* 0x000000240f1c7227 */ /* 0x000fc800078e00ff */
[----:B------:R-:W-:Y:S02]  /*52a0*/  IMAD.MOV R27, RZ, RZ, -R27 ;  /* 0x000000ffff1b7224 */ /* 0x000fe400078e0a1b */
[--C-:B------:R-:W-:Y:S01]  /*52b0*/  @!P3 IMAD.IADD R31, R31, 0x1, -R13.reuse ;  /* 0x000000011f1fb824 */ /* 0x100fe200078e0a0d */
[C---:B------:R-:W-:Y:S01]  /*52c0*/  ISETP.GT.U32.AND P3, PT, R13.reuse, R29, PT ;  /* 0x0000001d0d00720c */ /* 0x040fe20003f64070 */
[----:B------:R-:W-:Y:S02]  /*52d0*/  IMAD.MOV R35, RZ, RZ, -R28 ;  /* 0x000000ffff237224 */ /* 0x000fe400078e0a1c */
[C---:B------:R-:W-:Y:S02]  /*52e0*/  IMAD R28, R13.reuse, R27, R34 ;  /* 0x0000001b0d1c7224 */ /* 0x040fe400078e0222 */
[----:B------:R-:W-:Y:S02]  /*52f0*/  @!P6 IMAD.IADD R30, R30, 0x1, -R13 ;  /* 0x000000011e1ee824 */ /* 0x000fe400078e0a0d */
[C---:B------:R-:W-:Y:S01]  /*5300*/  VIADD R42, R14.reuse, 0xbc ;  /* 0x000000bc0e2a7836 */ /* 0x040fe20000000000 */
[----:B------:R-:W-:Y:S01]  /*5310*/  ISETP.GT.U32.AND P6, PT, R13, R28, PT ;  /* 0x0000001c0d00720c */ /* 0x000fe20003fc4070 */
[----:B------:R-:W-:-:S02]  /*5320*/  VIADD R43, R14, 0xb8 ;  /* 0x000000b80e2b7836 */ /* 0x000fc40000000000 */
[----:B------:R-:W-:Y:S01]  /*5330*/  @!P2 IMAD.MOV R26, RZ, RZ, -R26 ;  /* 0x000000ffff1aa224 */ /* 0x000fe200078e0a1a */
[----:B------:R-:W-:Y:S01]  /*5340*/  IABS R38, R42 ;  /* 0x0000002a00267213 */ /* 0x000fe20000000000 */
[----:B------:R-:W-:Y:S01]  /*5350*/  @!P3 IMAD.IADD R29, R29, 0x1, -R13 ;  /* 0x000000011d1db824 */ /* 0x000fe200078e0a0d */
[----:B------:R-:W-:Y:S01]  /*5360*/  IABS R40, R43 ;  /* 0x0000002b00287213 */ /* 0x000fe20000000000 */
[C---:B------:R-:W-:Y:S01]  /*5370*/  IMAD R27, R13.reuse, R35, R36 ;  /* 0x000000230d1b7224 */ /* 0x040fe200078e0224 */
[C---:B------:R-:W-:Y:S01]  /*5380*/  ISETP.GT.U32.AND P2, PT, R13.reuse, R30, PT ;  /* 0x0000001e0d00720c */ /* 0x040fe20003f44070 */
[----:B------:R-:W-:Y:S01]  /*5390*/  @!P5 IMAD.MOV R25, RZ, RZ, -R25 ;  /* 0x000000ffff19d224 */ /* 0x000fe200078e0a19 */
[----:B------:R-:W-:Y:S01]  /*53a0*/  ISETP.GT.U32.AND P5, PT, R13, R29, PT ;  /* 0x0000001d0d00720c */ /* 0x000fe20003fa4070 */
[----:B------:R-:W-:Y:S01]  /*53b0*/  IMAD.HI.U32 R32, R15, R38, RZ ;  /* 0x000000260f207227 */ /* 0x000fe200078e00ff */
[----:B------:R-:W-:-:S03]  /*53c0*/  ISETP.GT.U32.AND P3, PT, R13, R31, PT ;  /* 0x0000001f0d00720c */ /* 0x000fc60003f64070 */
[----:B------:R-:W-:-:S04]  /*53d0*/  IMAD.HI.U32 R33, R15, R40, RZ ;  /* 0x000000280f217227 */ /* 0x000fc800078e00ff */
[----:B------:R-:W-:Y:S02]  /*53e0*/  VIADD R44, R14, 0xb4 ;  /* 0x000000b40e2c7836 */ /* 0x000fe40000000000 */
[----:B------:R-:W-:Y:S02]  /*53f0*/  @!P6 IMAD.IADD R28, R28, 0x1, -R13 ;  /* 0x000000011c1ce824 */ /* 0x000fe400078e0a0d */
[----:B------:R-:W-:Y:S01]  /*5400*/  @!P0 IMAD.MOV R24, RZ, RZ, -R24 ;  /* 0x000000ffff188224 */ /* 0x000fe200078e0a18 */
[C---:B------:R-:W-:Y:S01]  /*5410*/  ISETP.GT.U32.AND P0, PT, R13.reuse, R27, PT ;  /* 0x0000001b0d00720c */ /* 0x040fe20003f04070 */
[----:B------:R-:W-:Y:S01]  /*5420*/  IMAD.MOV R32, RZ, RZ, -R32 ;  /* 0x000000ffff207224 */ /* 0x000fe200078e0a20 */
[----:B------:R-:W-:Y:S01]  /*5430*/  IABS R36, R44 ;  /* 0x0000002c00247213 */ /* 0x000fe20000000000 */
[----:B------:R-:W-:Y:S01]  /*5440*/  IMAD.MOV R33, RZ, RZ, -R33 ;  /* 0x000000ffff217224 */ /* 0x000fe200078e0a21 */
[----:B------:R-:W-:Y:S01]  /*5450*/  ISETP.GT.U32.AND P6, PT, R13, R28, PT ;  /* 0x0000001c0d00720c */ /* 0x000fe20003fc4070 */
[----:B------:R-:W-:-:S02]  /*5460*/  VIADD R45, R14, 0xb0 ;  /* 0x000000b00e2d7836 */ /* 0x000fc40000000000 */
[C---:B------:R-:W-:Y:S02]  /*5470*/  IMAD R32, R13.reuse, R32, R38 ;  /* 0x000000200d207224 */ /* 0x040fe400078e0226 */
[----:B------:R-:W-:Y:S01]  /*5480*/  IMAD R33, R13, R33, R40 ;  /* 0x000000210d217224 */ /* 0x000fe200078e0228 */
[----:B------:R-:W-:Y:S01]  /*5490*/  IABS R38, R45 ;  /* 0x0000002d00267213 */ /* 0x000fe20000000000 */
[----:B------:R-:W-:Y:S01]  /*54a0*/  @!P2 IMAD.IADD R30, R30, 0x1, -R13 ;  /* 0x000000011e1ea824 */ /* 0x000fe200078e0a0d */
[----:B------:R-:W-:Y:S01]  /*54b0*/  ISETP.GE.AND P2, PT, R37, RZ, PT ;  /* 0x000000ff2500720c */ /* 0x000fe20003f46270 */
[----:B------:R-:W-:-:S04]  /*54c0*/  IMAD.HI.U32 R34, R15, R36, RZ ;  /* 0x000000240f227227 */ /* 0x000fc800078e00ff */
[----:B------:R-:W-:Y:S01]  /*54d0*/  @!P5 IMAD.IADD R29, R29, 0x1, -R13 ;  /* 0x000000011d1dd824 */ /* 0x000fe200078e0a0d */
[----:B------:R-:W-:Y:S01]  /*54e0*/  ISETP.GT.U32.AND P5, PT, R13, R33, PT ;  /* 0x000000210d00720c */ /* 0x000fe20003fa4070 */
[----:B------:R-:W-:-:S04]  /*54f0*/  IMAD.HI.U32 R35, R15, R38, RZ ;  /* 0x000000260f237227 */ /* 0x000fc800078e00ff */
[----:B------:R-:W-:Y:S02]  /*5500*/  IMAD.MOV R34, RZ, RZ, -R34 ;  /* 0x000000ffff227224 */ /* 0x000fe400078e0a22 */
[--C-:B------:R-:W-:Y:S01]  /*5510*/  @!P3 IMAD.IADD R31, R31, 0x1, -R13.reuse ;  /* 0x000000011f1fb824 */ /* 0x100fe200078e0a0d */
[----:B------:R-:W-:Y:S01]  /*5520*/  ISETP.GT.U32.AND P3, PT, R13, R32, PT ;  /* 0x000000200d00720c */ /* 0x000fe20003f64070 */
[----:B------:R-:W-:Y:S01]  /*5530*/  @!P0 IMAD.IADD R27, R27, 0x1, -R13 ;  /* 0x000000011b1b8824 */ /* 0x000fe200078e0a0d */
[----:B------:R-:W-:Y:S01]  /*5540*/  ISETP.GE.AND P0, PT, R41, RZ, PT ;  /* 0x000000ff2900720c */ /* 0x000fe20003f06270 */
[----:B------:R-:W-:Y:S02]  /*5550*/  IMAD.MOV R37, RZ, RZ, -R35 ;  /* 0x000000ffff257224 */ /* 0x000fe400078e0a23 */
[----:B------:R-:W-:Y:S02]  /*5560*/  IMAD R35, R13, R34, R36 ;  /* 0x000000220d237224 */ /* 0x000fe400078e0224 */
[----:B------:R-:W-:Y:S01]  /*5570*/  @!P6 IMAD.IADD R28, R28, 0x1, -R13 ;  /* 0x000000011c1ce824 */ /* 0x000fe200078e0a0d */
[----:B------:R-:W-:Y:S01]  /*5580*/  ISETP.GE.AND P6, PT, R39, RZ, PT ;  /* 0x000000ff2700720c */ /* 0x000fe20003fc6270 */
[----:B------:R-:W-:Y:S01]  /*5590*/  @!P4 IMAD.MOV R31, RZ, RZ, -R31 ;  /* 0x000000ffff1fc224 */ /* 0x000fe200078e0a1f */
[C---:B------:R-:W-:Y:S01]  /*55a0*/  ISETP.GT.U32.AND P4, PT, R13.reuse, R27, PT ;  /* 0x0000001b0d00720c */ /* 0x040fe20003f84070 */
[----:B------:R-:W-:Y:S01]  /*55b0*/  @!P2 IMAD.MOV R29, RZ, RZ, -R29 ;  /* 0x000000ffff1da224 */ /* 0x000fe200078e0a1d */
[C---:B------:R-:W-:Y:S01]  /*55c0*/  ISETP.GT.U32.AND P2, PT, R13.reuse, R35, PT ;  /* 0x000000230d00720c */ /* 0x040fe20003f44070 */
[----:B------:R-:W-:-:S02]  /*55d0*/  IMAD R34, R13, R37, R38 ;  /* 0x000000250d227224 */ /* 0x000fc400078e0226 */
[C---:B------:R-:W-:Y:S02]  /*55e0*/  VIADD R37, R14.reuse, 0xac ;  /* 0x000000ac0e257836 */ /* 0x040fe40000000000 */
[--C-:B------:R-:W-:Y:S02]  /*55f0*/  @!P5 IMAD.IADD R33, R33, 0x1, -R13.reuse ;  /* 0x000000012121d824 */ /* 0x100fe400078e0a0d */
[----:B------:R-:W-:Y:S01]  /*5600*/  VIADD R41, R14, 0xa8 ;  /* 0x000000a80e297836 */ /* 0x000fe20000000000 */
[----:B------:R-:W-:Y:S01]  /*5610*/  IABS R38, R37 ;  /* 0x0000002500267213 */ /* 0x000fe20000000000 */
[----:B------:R-:W-:Y:S01]  /*5620*/  @!P6 IMAD.MOV R28, RZ, RZ, -R28 ;  /* 0x000000ffff1ce224 */ /* 0x000fe200078e0a1c */
[----:B------:R-:W-:Y:S01]  /*5630*/  ISETP.GT.U32.AND P5, PT, R13, R33, PT ;  /* 0x000000210d00720c */ /* 0x000fe20003fa4070 */
[----:B------:R-:W-:Y:S01]  /*5640*/  @!P4 IMAD.IADD R27, R27, 0x1, -R13 ;  /* 0x000000011b1bc824 */ /* 0x000fe200078e0a0d */
[----:B------:R-:W-:Y:S01]  /*5650*/  IABS R40, R41 ;  /* 0x0000002900287213 */ /* 0x000fe20000000000 */
[----:B------:R-:W-:Y:S01]  /*5660*/  IMAD.HI.U32 R36, R15, R38, RZ ;  /* 0x000000260f247227 */ /* 0x000fe200078e00ff */
[----:B------:R-:W-:-:S02]  /*5670*/  ISETP.GE.AND P6, PT, R43, RZ, PT ;  /* 0x000000ff2b00720c */ /* 0x000fc40003fc6270 */
[----:B------:R-:W-:Y:S01]  /*5680*/  ISETP.GT.U32.AND P4, PT, R13, R34, PT ;  /* 0x000000220d00720c */ /* 0x000fe20003f84070 */
[----:B------:R-:W-:Y:S01]  /*5690*/  @!P2 IMAD.IADD R35, R35, 0x1, -R13 ;  /* 0x000000012323a824 */ /* 0x000fe200078e0a0d */
[----:B------:R-:W-:Y:S01]  /*56a0*/  ISETP.GE.AND P2, PT, R37, RZ, PT ;  /* 0x000000ff2500720c */ /* 0x000fe20003f46270 */
[----:B------:R-:W-:-:S04]  /*56b0*/  IMAD.HI.U32 R37, R15, R40, RZ ;  /* 0x000000280f257227 */ /* 0x000fc800078e00ff */
[----:B------:R-:W-:Y:S02]  /*56c0*/  IMAD.MOV R36, RZ, RZ, -R36 ;  /* 0x000000ffff247224 */ /* 0x000fe400078e0a24 */
[----:B------:R-:W-:Y:S02]  /*56d0*/  IMAD.MOV R39, RZ, RZ, -R37 ;  /* 0x000000ffff277224 */ /* 0x000fe400078e0a25 */
[--C-:B------:R-:W-:Y:S01]  /*56e0*/  @!P5 IMAD.IADD R33, R33, 0x1, -R13.reuse ;  /* 0x000000012121d824 */ /* 0x100fe200078e0a0d */
[----:B------:R-:W-:Y:S01]  /*56f0*/  ISETP.GE.AND P5, PT, R45, RZ, PT ;  /* 0x000000ff2d00720c */ /* 0x000fe20003fa6270 */
[----:B------:R-:W-:Y:S02]  /*5700*/  IMAD R37, R13, R36, R38 ;  /* 0x000000240d257224 */ /* 0x000fe400078e0226 */
[--C-:B------:R-:W-:Y:S01]  /*5710*/  @!P3 IMAD.IADD R32, R32, 0x1, -R13.reuse ;  /* 0x000000012020b824 */ /* 0x100fe200078e0a0d */
[----:B------:R-:W-:Y:S01]  /*5720*/  ISETP.GE.AND P3, PT, R42, RZ, PT ;  /* 0x000000ff2a00720c */ /* 0x000fe20003f66270 */
[----:B------:R-:W-:-:S02]  /*5730*/  @!P4 IMAD.IADD R34, R34, 0x1, -R13 ;  /* 0x000000012222c824 */ /* 0x000fc400078e0a0d */
[----:B------:R-:W-:Y:S01]  /*5740*/  @!P6 IMAD.MOV R33, RZ, RZ, -R33 ;  /* 0x000000ffff21e224 */ /* 0x000fe200078e0a21 */
[C---:B------:R-:W-:Y:S01]  /*5750*/  ISETP.GT.U32.AND P6, PT, R13.reuse, R37, PT ;  /* 0x000000250d00720c */ /* 0x040fe20003fc4070 */
[----:B------:R-:W-:Y:S01]  /*5760*/  @!P1 IMAD.MOV R30, RZ, RZ, -R30 ;  /* 0x000000ffff1e9224 */ /* 0x000fe200078e0a1e */
[C---:B------:R-:W-:Y:S01]  /*5770*/  ISETP.GT.U32.AND P1, PT, R13.reuse, R32, PT ;  /* 0x000000200d00720c */ /* 0x040fe20003f24070 */
[----:B------:R-:W-:Y:S01]  /*5780*/  @!P0 IMAD.MOV R27, RZ, RZ, -R27 ;  /* 0x000000ffff1b8224 */ /* 0x000fe200078e0a1b */
[C---:B------:R-:W-:Y:S01]  /*5790*/  ISETP.GT.U32.AND P0, PT, R13.reuse, R35, PT ;  /* 0x000000230d00720c */ /* 0x040fe20003f04070 */
[C---:B------:R-:W-:Y:S01]  /*57a0*/  VIADD R38, R14.reuse, 0xa4 ;  /* 0x000000a40e267836 */ /* 0x040fe20000000000 */
[C---:B------:R-:W-:Y:S01]  /*57b0*/  ISETP.GT.U32.AND P4, PT, R13.reuse, R34, PT ;  /* 0x000000220d00720c */ /* 0x040fe20003f84070 */
[----:B------:R-:W-:Y:S02]  /*57c0*/  IMAD R36, R13, R39, R40 ;  /* 0x000000270d247224 */ /* 0x000fe400078e0228 */
[C---:B------:R-:W-:Y:S01]  /*57d0*/  VIADD R39, R14.reuse, 0xa0 ;  /* 0x000000a00e277836 */ /* 0x040fe20000000000 */
[----:B------:R-:W-:Y:S01]  /*57e0*/  IABS R42, R38 ;  /* 0x00000026002a7213 */ /* 0x000fe20000000000 */
[----:B------:R-:W-:-:S02]  /*57f0*/  VIADD R43, R14, 0x98 ;  /* 0x000000980e2b7836 */ /* 0x000fc40000000000 */
[--C-:B------:R-:W-:Y:S02]  /*5800*/  @!P6 IMAD.IADD R37, R37, 0x1, -R13.reuse ;  /* 0x000000012525e824 */ /* 0x100fe400078e0a0d */
[--C-:B------:R-:W-:Y:S01]  /*5810*/  @!P1 IMAD.IADD R32, R32, 0x1, -R13.reuse ;  /* 0x0000000120209824 */ /* 0x100fe200078e0a0d */
[----:B------:R-:W-:Y:S01]  /*5820*/  ISETP.GE.AND P1, PT, R44, RZ, PT ;  /* 0x000000ff2c00720c */ /* 0x000fe20003f26270 */
[--C-:B------:R-:W-:Y:S01]  /*5830*/  @!P0 IMAD.IADD R35, R35, 0x1, -R13.reuse ;  /* 0x0000000123238824 */ /* 0x100fe200078e0a0d */
[----:B------:R-:W-:Y:S01]  /*5840*/  ISETP.GE.AND P0, PT, R38, RZ, PT ;  /* 0x000000ff2600720c */ /* 0x000fe20003f06270 */
[----:B------:R-:W-:Y:S01]  /*5850*/  @!P4 IMAD.IADD R34, R34, 0x1, -R13 ;  /* 0x000000012222c824 */ /* 0x000fe200078e0a0d */
[----:B------:R-:W-:Y:S01]  /*5860*/  ISETP.GT.U32.AND P4, PT, R13, R36, PT ;  /* 0x000000240d00720c */ /* 0x000fe20003f84070 */
[----:B------:R-:W-:Y:S01]  /*5870*/  IMAD.HI.U32 R38, R15, R42, RZ ;  /* 0x0000002a0f267227 */ /* 0x000fe200078e00ff */
[----:B------:R-:W-:Y:S02]  /*5880*/  ISETP.GT.U32.AND P6, PT, R13, R37, PT ;  /* 0x000000250d00720c */ /* 0x000fe40003fc4070 */
[----:B------:R-:W-:Y:S01]  /*5890*/  IABS R44, R39 ;  /* 0x00000027002c7213 */ /* 0x000fe20000000000 */
[----:B------:R-:W-:Y:S01]  /*58a0*/  @!P3 IMAD.MOV R32, RZ, RZ, -R32 ;  /* 0x000000ffff20b224 */ /* 0x000fe200078e0a20 */
[----:B------:R-:W-:Y:S01]  /*58b0*/  ISETP.GE.AND P3, PT, R41, RZ, PT ;  /* 0x000000ff2900720c */ /* 0x000fe20003f66270 */
[----:B------:R-:W-:-:S02]  /*58c0*/  VIADD R41, R14, 0x9c ;  /* 0x0000009c0e297836 */ /* 0x000fc40000000000 */
[----:B------:R-:W-:Y:S02]  /*58d0*/  IMAD.MOV R38, RZ, RZ, -R38 ;  /* 0x000000ffff267224 */ /* 0x000fe400078e0a26 */
[----:B------:R-:W-:Y:S01]  /*58e0*/  @!P1 IMAD.MOV R35, RZ, RZ, -R35 ;  /* 0x000000ffff239224 */ /* 0x000fe200078e0a23 */
[----:B------:R-:W-:Y:S01]  /*58f0*/  IABS R46, R41 ;  /* 0x00000029002e7213 */ /* 0x000fe20000000000 */
[----:B------:R-:W-:Y:S01]  /*5900*/  IMAD R38, R13, R38, R42 ;  /* 0x000000260d267224 */ /* 0x000fe200078e022a */
[----:B------:R-:W-:Y:S01]  /*5910*/  ISETP.GE.AND P1, PT, R39, RZ, PT ;  /* 0x000000ff2700720c */ /* 0x000fe20003f26270 */
[--C-:B------:R-:W-:Y:S01]  /*5920*/  @!P4 IMAD.IADD R36, R36, 0x1, -R13.reuse ;  /* 0x000000012424c824 */ /* 0x100fe200078e0a0d */
[----:B------:R-:W-:Y:S01]  /*5930*/  IABS R42, R43 ;  /* 0x0000002b002a7213 */ /* 0x000fe20000000000 */
[----:B------:R-:W-:Y:S01]  /*5940*/  @!P6 IMAD.IADD R37, R37, 0x1, -R13 ;  /* 0x000000012525e824 */ /* 0x000fe200078e0a0d */
[----:B------:R-:W-:Y:S01]  /*5950*/  ISETP.GT.U32.AND P6, PT, R13, R38, PT ;  /* 0x000000260d00720c */ /* 0x000fe20003fc4070 */
[----:B------:R-:W-:Y:S01]  /*5960*/  IMAD.HI.U32 R39, R15, R44, RZ ;  /* 0x0000002c0f277227 */ /* 0x000fe200078e00ff */
[----:B------:R-:W-:-:S03]  /*5970*/  ISETP.GT.U32.AND P4, PT, R13, R36, PT ;  /* 0x000000240d00720c */ /* 0x000fc60003f84070 */
[----:B------:R-:W-:-:S04]  /*5980*/  IMAD.HI.U32 R40, R15, R46, RZ ;  /* 0x0000002e0f287227 */ /* 0x000fc800078e00ff */
[----:B------:R-:W-:Y:S01]  /*5990*/  @!P5 IMAD.MOV R34, RZ, RZ, -R34 ;  /* 0x000000ffff22d224 */ /* 0x000fe200078e0a22 */
[----:B------:R-:W-:Y:S01]  /*59a0*/  ISETP.GE.AND P5, PT, R41, RZ, PT ;  /* 0x000000ff2900720c */ /* 0x000fe20003fa6270 */
[----:B------:R-:W-:Y:S02]  /*59b0*/  IMAD.MOV R39, RZ, RZ, -R39 ;  /* 0x000000ffff277224 */ /* 0x000fe400078e0a27 */
[----:B------:R-:W-:Y:S02]  /*59c0*/  IMAD.MOV R41, RZ, RZ, -R40 ;  /* 0x000000ffff297224 */ /* 0x000fe400078e0a28 */
[C---:B------:R-:W-:Y:S02]  /*59d0*/  IMAD R40, R13.reuse, R39, R44 ;  /* 0x000000270d287224 */ /* 0x040fe400078e022c */
[----:B------:R-:W-:Y:S02]  /*59e0*/  IMAD R39, R13, R41, R46 ;  /* 0x000000290d277224 */ /* 0x000fe400078e022e */
[----:B------:R-:W-:-:S02]  /*59f0*/  @!P6 IMAD.IADD R38, R38, 0x1, -R13 ;  /* 0x000000012626e824 */ /* 0x000fc400078e0a0d */
[----:B------:R-:W-:Y:S01]  /*5a00*/  @!P4 IMAD.IADD R36, R36, 0x1, -R13 ;  /* 0x000000012424c824 */ /* 0x000fe200078e0a0d */
[C---:B------:R-:W-:Y:S01]  /*5a10*/  ISETP.GT.U32.AND P6, PT, R13.reuse, R39, PT ;  /* 0x000000270d00720c */ /* 0x040fe20003fc4070 */
[C---:B------:R-:W-:Y:S01]  /*5a20*/  VIADD R47, R14.reuse, 0x90 ;  /* 0x000000900e2f7836 */ /* 0x040fe20000000000 */
[----:B------:R-:W-:Y:S01]  /*5a30*/  ISETP.GT.U32.AND P4, PT, R13, R40, PT ;  /* 0x000000280d00720c */ /* 0x000fe20003f84070 */
[----:B------:R-:W-:Y:S02]  /*5a40*/  VIADD R49, R14, 0x8c ;  /* 0x0000008c0e317836 */ /* 0x000fe40000000000 */
[----:B------:R-:W-:Y:S01]  /*5a50*/  @!P2 IMAD.MOV R37, RZ, RZ, -R37 ;  /* 0x000000ffff25a224 */ /* 0x000fe200078e0a25 */
[----:B------:R-:W-:Y:S01]  /*5a60*/  IABS R48, R47 ;  /* 0x0000002f00307213 */ /* 0x000fe20000000000 */
[----:B------:R-:W-:Y:S01]  /*5a70*/  IMAD.HI.U32 R41, R15, R42, RZ ;  /* 0x0000002a0f297227 */ /* 0x000fe200078e00ff */
[----:B------:R-:W-:Y:S02]  /*5a80*/  ISETP.GT.U32.AND P2, PT, R13, R38, PT ;  /* 0x000000260d00720c */ /* 0x000fe40003f44070 */
[----:B------:R-:W-:Y:S01]  /*5a90*/  IABS R50, R49 ;  /* 0x0000003100327213 */ /* 0x000fe20000000000 */
[----:B------:R-:W-:Y:S01]  /*5aa0*/  @!P3 IMAD.MOV R36, RZ, RZ, -R36 ;  /* 0x000000ffff24b224 */ /* 0x000fe200078e0a24 */
[----:B------:R-:W-:Y:S01]  /*5ab0*/  ISETP.GE.AND P3, PT, R43, RZ, PT ;  /* 0x000000ff2b00720c */ /* 0x000fe20003f66270 */
[----:B------:R-:W-:-:S02]  /*5ac0*/  @!P6 IMAD.IADD R39, R39, 0x1, -R13 ;  /* 0x000000012727e824 */ /* 0x000fc400078e0a0d */
[----:B------:R-:W-:Y:S02]  /*5ad0*/  @!P4 IMAD.IADD R40, R40, 0x1, -R13 ;  /* 0x000000012828c824 */ /* 0x000fe400078e0a0d */
[----:B------:R-:W-:Y:S01]  /*5ae0*/  VIADD R45, R14, 0x94 ;  /* 0x000000940e2d7836 */ /* 0x000fe20000000000 */
[----:B------:R-:W-:Y:S01]  /*5af0*/  ISETP.GT.U32.AND P6, PT, R13, R39, PT ;  /* 0x000000270d00720c */ /* 0x000fe20003fc4070 */
[----:B------:R-:W-:Y:S01]  /*5b00*/  IMAD.HI.U32 R43, R15, R48, RZ ;  /* 0x000000300f2b7227 */ /* 0x000fe200078e00ff */
[----:B------:R-:W-:Y:S02]  /*5b10*/  ISETP.GT.U32.AND P4, PT, R13, R40, PT ;  /* 0x000000280d00720c */ /* 0x000fe40003f84070 */
[----:B------:R-:W-:Y:S01]  /*5b20*/  IABS R46, R45 ;  /* 0x0000002d002e7213 */ /* 0x000fe20000000000 */
[----:B------:R-:W-:Y:S02]  /*5b30*/  IMAD.MOV R41, RZ, RZ, -R41 ;  /* 0x000000ffff297224 */ /* 0x000fe400078e0a29 */
[----:B------:R-:W-:-:S04]  /*5b40*/  IMAD.HI.U32 R44, R15, R50, RZ ;  /* 0x000000320f2c7227 */ /* 0x000fc800078e00ff */
[----:B------:R-:W-:Y:S02]  /*5b50*/  IMAD.MOV R43, RZ, RZ, -R43 ;  /* 0x000000ffff2b7224 */ /* 0x000fe400078e0a2b */
[C---:B------:R-:W-:Y:S02]  /*5b60*/  IMAD R41, R13.reuse, R41, R42 ;  /* 0x000000290d297224 */ /* 0x040fe400078e022a */
[----:B------:R-:W-:Y:S02]  /*5b70*/  IMAD.MOV R44, RZ, RZ, -R44 ;  /* 0x000000ffff2c7224 */ /* 0x000fe400078e0a2c */
[----:B------:R-:W-:Y:S02]  /*5b80*/  IMAD R43, R13, R43, R48 ;  /* 0x0000002b0d2b7224 */ /* 0x000fe400078e0230 */
[----:B------:R-:W-:-:S04]  /*5b90*/  IMAD.HI.U32 R42, R15, R46, RZ ;  /* 0x0000002e0f2a7227 */ /* 0x000fc800078e00ff */
[--C-:B------:R-:W-:Y:S01]  /*5ba0*/  @!P2 IMAD.IADD R38, R38, 0x1, -R13.reuse ;  /* 0x000000012626a824 */ /* 0x100fe200078e0a0d */
[C---:B------:R-:W-:Y:S01]  /*5bb0*/  ISETP.GT.U32.AND P2, PT, R13.reuse, R41, PT ;  /* 0x000000290d00720c */ /* 0x040fe20003f44070 */
[----:B------:R-:W-:Y:S02]  /*5bc0*/  IMAD R44, R13, R44, R50 ;  /* 0x0000002c0d2c7224 */ /* 0x000fe400078e0232 */
[--C-:B------:R-:W-:Y:S01]  /*5bd0*/  @!P6 IMAD.IADD R39, R39, 0x1, -R13.reuse ;  /* 0x000000012727e824 */ /* 0x100fe200078e0a0d */
[----:B------:R-:W-:Y:S01]  /*5be0*/  ISETP.GT.U32.AND P6, PT, R13, R43, PT ;  /* 0x0000002b0d00720c */ /* 0x000fe20003fc4070 */
[----:B------:R-:W-:Y:S02]  /*5bf0*/  IMAD.MOV R42, RZ, RZ, -R42 ;  /* 0x000000ffff2a7224 */ /* 0x000fe400078e0a2a */
[----:B------:R-:W-:Y:S02]  /*5c00*/  VIADD R51, R14, 0x88 ;  /* 0x000000880e337836 */ /* 0x000fe40000000000 */
[----:B------:R-:W-:Y:S01]  /*5c10*/  @!P4 IMAD.IADD R40, R40, 0x1, -R13 ;  /* 0x000000012828c824 */ /* 0x000fe200078e0a0d */
[----:B------:R-:W-:Y:S01]  /*5c20*/  ISETP.GE.AND P4, PT, R45, RZ, PT ;  /* 0x000000ff2d00720c */ /* 0x000fe20003f86270 */
[----:B------:R-:W-:Y:S01]  /*5c30*/  @!P5 IMAD.MOV R39, RZ, RZ, -R39 ;  /* 0x000000ffff27d224 */ /* 0x000fe200078e0a27 */
[C---:B------:R-:W-:Y:S01]  /*5c40*/  ISETP.GT.U32.AND P5, PT, R13.reuse, R44, PT ;  /* 0x0000002c0d00720c */ /* 0x040fe20003fa4070 */
[----:B------:R-:W-:Y:S01]  /*5c50*/  IMAD R42, R13, R42, R46 ;  /* 0x0000002a0d2a7224 */ /* 0x000fe200078e022e */
[----:B------:R-:W-:Y:S01]  /*5c60*/  IABS R46, R51 ;  /* 0x00000033002e7213 */ /* 0x000fe20000000000 */
[----:B------:R-:W-:Y:S01]  /*5c70*/  @!P1 IMAD.MOV R40, RZ, RZ, -R40 ;  /* 0x000000ffff289224 */ /* 0x000fe200078e0a28 */
[----:B------:R-:W-:Y:S01]  /*5c80*/  ISETP.GE.AND P1, PT, R47, RZ, PT ;  /* 0x000000ff2f00720c */ /* 0x000fe20003f26270 */
[----:B------:R-:W-:-:S02]  /*5c90*/  VIADD R47, R14, 0x84 ;  /* 0x000000840e2f7836 */ /* 0x000fc40000000000 */
[----:B------:R-:W-:Y:S01]  /*5ca0*/  @!P2 IMAD.IADD R41, R41, 0x1, -R13 ;  /* 0x000000012929a824 */ /* 0x000fe200078e0a0d */
[----:B------:R-:W-:Y:S01]  /*5cb0*/  ISETP.GT.U32.AND P2, PT, R13, R42, PT ;  /* 0x0000002a0d00720c */ /* 0x000fe20003f44070 */
[----:B------:R-:W-:Y:S01]  /*5cc0*/  IMAD.HI.U32 R45, R15, R46, RZ ;  /* 0x0000002e0f2d7227 */ /* 0x000fe200078e00ff */
[----:B------:R-:W-:-:S03]  /*5cd0*/  IABS R48, R47 ;  /* 0x0000002f00307213 */ /* 0x000fc60000000000 */
[----:B------:R-:W-:Y:S02]  /*5ce0*/  @!P6 IMAD.IADD R43, R43, 0x1, -R13 ;  /* 0x000000012b2be824 */ /* 0x000fe400078e0a0d */
[----:B------:R-:W-:Y:S02]  /*5cf0*/  IMAD.MOV R45, RZ, RZ, -R45 ;  /* 0x000000ffff2d7224 */ /* 0x000fe400078e0a2d */
[----:B------:R-:W-:Y:S01]  /*5d00*/  @!P0 IMAD.MOV R38, RZ, RZ, -R38 ;  /* 0x000000ffff268224 */ /* 0x000fe200078e0a26 */
[C---:B------:R-:W-:Y:S01]  /*5d10*/  ISETP.GT.U32.AND P0, PT, R13.reuse, R41, PT ;  /* 0x000000290d00720c */ /* 0x040fe20003f04070 */
[----:B------:R-:W-:Y:S01]  /*5d20*/  @!P5 IMAD.IADD R44, R44, 0x1, -R13 ;  /* 0x000000012c2cd824 */ /* 0x000fe200078e0a0d */
[C---:B------:R-:W-:Y:S01]  /*5d30*/  ISETP.GT.U32.AND P5, PT, R13.reuse, R43, PT ;  /* 0x0000002b0d00720c */ /* 0x040fe20003fa4070 */
[----:B------:R-:W-:Y:S02]  /*5d40*/  IMAD R45, R13, R45, R46 ;  /* 0x0000002d0d2d7224 */ /* 0x000fe400078e022e */
[----:B------:R-:W-:-:S04]  /*5d50*/  IMAD.HI.U32 R46, R15, R48, RZ ;  /* 0x000000300f2e7227 */ /* 0x000fc800078e00ff */
[----:B------:R-:W-:Y:S02]  /*5d60*/  IMAD.MOV R46, RZ, RZ, -R46 ;  /* 0x000000ffff2e7224 */ /* 0x000fe400078e0a2e */
[--C-:B------:R-:W-:Y:S01]  /*5d70*/  @!P2 IMAD.IADD R42, R42, 0x1, -R13.reuse ;  /* 0x000000012a2aa824 */ /* 0x100fe200078e0a0d */
[----:B------:R-:W-:Y:S01]  /*5d80*/  ISETP.GE.AND P2, PT, R51, RZ, PT ;  /* 0x000000ff3300720c */ /* 0x000fe20003f46270 */
[----:B------:R-:W-:Y:S02]  /*5d90*/  IMAD R46, R13, R46, R48 ;  /* 0x0000002e0d2e7224 */ /* 0x000fe400078e0230 */
[--C-:B------:R-:W-:Y:S01]  /*5da0*/  @!P0 IMAD.IADD R41, R41, 0x1, -R13.reuse ;  /* 0x0000000129298824 */ /* 0x100fe200078e0a0d */
[----:B------:R-:W-:Y:S01]  /*5db0*/  ISETP.GT.U32.AND P6, PT, R13, R42, PT ;  /* 0x0000002a0d00720c */ /* 0x000fe20003fc4070 */
[----:B------:R-:W-:Y:S01]  /*5dc0*/  @!P5 IMAD.IADD R43, R43, 0x1, -R13 ;  /* 0x000000012b2bd824 */ /* 0x000fe200078e0a0d */
[C---:B------:R-:W-:Y:S01]  /*5dd0*/  ISETP.GT.U32.AND P5, PT, R13.reuse, R46, PT ;  /* 0x0000002e0d00720c */ /* 0x040fe20003fa4070 */
[----:B------:R-:W-:Y:S01]  /*5de0*/  @!P3 IMAD.MOV R41, RZ, RZ, -R41 ;  /* 0x000000ffff29b224 */ /* 0x000fe200078e0a29 */
[----:B------:R-:W-:Y:S01]  /*5df0*/  ISETP.GT.U32.AND P3, PT, R13, R44, PT ;  /* 0x0000002c0d00720c */ /* 0x000fe20003f64070 */
[C---:B------:R-:W-:Y:S01]  /*5e00*/  VIADD R51, R14.reuse, 0x7c ;  /* 0x0000007c0e337836 */ /* 0x040fe20000000000 */
[----:B------:R-:W-:Y:S01]  /*5e10*/  ISETP.GE.AND P0, PT, R49, RZ, PT ;  /* 0x000000ff3100720c */ /* 0x000fe20003f06270 */
[----:B------:R-:W-:-:S02]  /*5e20*/  VIADD R49, R14, 0x80 ;  /* 0x000000800e317836 */ /* 0x000fc40000000000 */
[----:B------:R-:W-:Y:S01]  /*5e30*/  VIADD R53, R14, 0x78 ;  /* 0x000000780e357836 */ /* 0x000fe20000000000 */
[----:B------:R-:W-:Y:S01]  /*5e40*/  IABS R54, R51 ;  /* 0x0000003300367213 */ /* 0x000fe20000000000 */
[----:B------:R-:W-:Y:S01]  /*5e50*/  @!P1 IMAD.MOV R43, RZ, RZ, -R43 ;  /* 0x000000ffff2b9224 */ /* 0x000fe200078e0a2b */
[----:B------:R-:W-:Y:S01]  /*5e60*/  IABS R52, R49 ;  /* 0x0000003100347213 */ /* 0x000fe20000000000 */
[--C-:B------:R-:W-:Y:S01]  /*5e70*/  @!P6 IMAD.IADD R42, R42, 0x1, -R13.reuse ;  /* 0x000000012a2ae824 */ /* 0x100fe200078e0a0d */
[----:B------:R-:W-:Y:S01]  /*5e80*/  ISETP.GT.U32.AND P6, PT, R13, R45, PT ;  /* 0x0000002d0d00720c */ /* 0x000fe20003fc4070 */
[----:B------:R-:W-:Y:S01]  /*5e90*/  @!P5 IMAD.IADD R46, R46, 0x1, -R13 ;  /* 0x000000012e2ed824 */ /* 0x000fe200078e0a0d */
[----:B------:R-:W-:Y:S01]  /*5ea0*/  IABS R56, R53 ;  /* 0x0000003500387213 */ /* 0x000fe20000000000 */
[----:B------:R-:W-:-:S04]  /*5eb0*/  IMAD.HI.U32 R48, R15, R54, RZ ;  /* 0x000000360f307227 */ /* 0x000fc800078e00ff */
[----:B------:R-:W-:Y:S01]  /*5ec0*/  @!P3 IMAD.IADD R44, R44, 0x1, -R13 ;  /* 0x000000012c2cb824 */ /* 0x000fe200078e0a0d */
[----:B------:R-:W-:Y:S01]  /*5ed0*/  ISETP.GE.AND P3, PT, R47, RZ, PT ;  /* 0x000000ff2f00720c */ /* 0x000fe20003f66270 */
[----:B------:R-:W-:Y:S01]  /*5ee0*/  @!P4 IMAD.MOV R42, RZ, RZ, -R42 ;  /* 0x000000ffff2ac224 */ /* 0x000fe200078e0a2a */
[----:B------:R-:W-:Y:S01]  /*5ef0*/  ISETP.GT.U32.AND P4, PT, R13, R46, PT ;  /* 0x0000002e0d00720c */ /* 0x000fe20003f84070 */
[----:B------:R-:W-:-:S04]  /*5f00*/  IMAD.HI.U32 R47, R15, R52, RZ ;  /* 0x000000340f2f7227 */ /* 0x000fc800078e00ff */
[----:B------:R-:W-:-:S04]  /*5f10*/  IMAD.HI.U32 R50, R15, R56, RZ ;  /* 0x000000380f327227 */ /* 0x000fc800078e00ff */
[----:B------:R-:W-:Y:S02]  /*5f20*/  IMAD.MOV R48, RZ, RZ, -R48 ;  /* 0x000000ffff307224 */ /* 0x000fe400078e0a30 */
[----:B------:R-:W-:Y:S02]  /*5f30*/  IMAD.MOV R47, RZ, RZ, -R47 ;  /* 0x000000ffff2f7224 */ /* 0x000fe400078e0a2f */
[----:B------:R-:W-:Y:S02]  /*5f40*/  IMAD.MOV R50, RZ, RZ, -R50 ;  /* 0x000000ffff327224 */ /* 0x000fe400078e0a32 */
[----:B------:R-:W-:Y:S02]  /*5f50*/  IMAD R48, R13, R48, R54 ;  /* 0x000000300d307224 */ /* 0x000fe400078e0236 */
[----:B------:R-:W-:Y:S01]  /*5f60*/  @!P6 IMAD.IADD R45, R45, 0x1, -R13 ;  /* 0x000000012d2de824 */ /* 0x000fe200078e0a0d */
[----:B------:R-:W-:Y:S01]  /*5f70*/  ISETP.GE.AND P6, PT, R49, RZ, PT ;  /* 0x000000ff3100720c */ /* 0x000fe20003fc6270 */
[----:B------:R-:W-:-:S02]  /*5f80*/  IMAD R49, R13, R47, R52 ;  /* 0x0000002f0d317224 */ /* 0x000fc400078e0234 */
[C---:B------:R-:W-:Y:S01]  /*5f90*/  IMAD R47, R13.reuse, R50, R56 ;  /* 0x000000320d2f7224 */ /* 0x040fe200078e0238 */
[C---:B------:R-:W-:Y:S01]  /*5fa0*/  ISETP.GT.U32.AND P5, PT, R13.reuse, R45, PT ;  /* 0x0000002d0d00720c */ /* 0x040fe20003fa4070 */
[----:B------:R-:W-:Y:S01]  /*5fb0*/  @!P0 IMAD.MOV R44, RZ, RZ, -R44 ;  /* 0x000000ffff2c8224 */ /* 0x000fe200078e0a2c */
[C---:B------:R-:W-:Y:S01]  /*5fc0*/  ISETP.GT.U32.AND P0, PT, R13.reuse, R48, PT ;  /* 0x000000300d00720c */ /* 0x040fe20003f04070 */
[--C-:B------:R-:W-:Y:S01]  /*5fd0*/  @!P4 IMAD.IADD R46, R46, 0x1, -R13.reuse ;  /* 0x000000012e2ec824 */ /* 0x100fe200078e0a0d */
[C---:B------:R-:W-:Y:S01]  /*5fe0*/  ISETP.GT.U32.AND P4, PT, R13.reuse, R47, PT ;  /* 0x0000002f0d00720c */ /* 0x040fe20003f84070 */
[C---:B------:R-:W-:Y:S01]  /*5ff0*/  VIADD R57, R14.reuse, 0x70 ;  /* 0x000000700e397836 */ /* 0x040fe20000000000 */
[----:B------:R-:W-:Y:S01]  /*6000*/  ISETP.GT.U32.AND P1, PT, R13, R49, PT ;  /* 0x000000310d00720c */ /* 0x000fe20003f24070 */
[C---:B------:R-:W-:Y:S02]  /*6010*/  VIADD R55, R14.reuse, 0x74 ;  /* 0x000000740e377836 */ /* 0x040fe40000000000 */
[C---:B------:R-:W-:Y:S01]  /*6020*/  VIADD R59, R14.reuse, 0x6c ;  /* 0x0000006c0e3b7836 */ /* 0x040fe20000000000 */
[----:B------:R-:W-:Y:S01]  /*6030*/  IABS R54, R57 ;  /* 0x0000003900367213 */ /* 0x000fe20000000000 */
[----:B------:R-:W-:Y:S01]  /*6040*/  VIADD R61, R14, 0x64 ;  /* 0x000000640e3d7836 */ /* 0x000fe20000000000 */
[----:B------:R-:W-:Y:S01]  /*6050*/  IABS R52, R55 ;  /* 0x0000003700347213 */ /* 0x000fe20000000000 */
[--C-:B------:R-:W-:Y:S01]  /*6060*/  @!P5 IMAD.IADD R45, R45, 0x1, -R13.reuse ;  /* 0x000000012d2dd824 */ /* 0x100fe200078e0a0d */
[----:B------:R-:W-:Y:S01]  /*6070*/  ISETP.GE.AND P5, PT, R51, RZ, PT ;  /* 0x000000ff3300720c */ /* 0x000fe20003fa6270 */
[--C-:B------:R-:W-:Y:S01]  /*6080*/  @!P0 IMAD.IADD R48, R48, 0x1, -R13.reuse ;  /* 0x0000000130308824 */ /* 0x100fe200078e0a0d */
[----:B------:R-:W-:Y:S01]  /*6090*/  IABS R56, R59 ;  /* 0x0000003b00387213 */ /* 0x000fe20000000000 */
[----:B------:R-:W-:-:S02]  /*60a0*/  @!P4 IMAD.IADD R47, R47, 0x1, -R13 ;  /* 0x000000012f2fc824 */ /* 0x000fc400078e0a0d */
[----:B------:R-:W-:Y:S01]  /*60b0*/  @!P1 IMAD.IADD R49, R49, 0x1, -R13 ;  /* 0x0000000131319824 */ /* 0x000fe200078e0a0d */
[----:B------:R-:W-:Y:S01]  /*60c0*/  ISETP.GT.U32.AND P4, PT, R13, R48, PT ;  /* 0x000000300d00720c */ /* 0x000fe20003f84070 */
[----:B------:R-:W-:Y:S01]  /*60d0*/  IMAD.HI.U32 R51, R15, R54, RZ ;  /* 0x000000360f337227 */ /* 0x000fe200078e00ff */
[----:B------:R-:W-:Y:S02]  /*60e0*/  ISETP.GE.AND P1, PT, R53, RZ, PT ;  /* 0x000000ff3500720c */ /* 0x000fe40003f26270 */
[----:B------:R-:W-:Y:S01]  /*60f0*/  ISETP.GT.U32.AND P0, PT, R13, R49, PT ;  /* 0x000000310d00720c */ /* 0x000fe20003f04070 */
[----:B------:R-:W-:-:S04]  /*6100*/  IMAD.HI.U32 R50, R15, R52, RZ ;  /* 0x000000340f327227 */ /* 0x000fc800078e00ff */
[----:B------:R-:W-:Y:S02]  /*6110*/  IMAD.MOV R51, RZ, RZ, -R51 ;  /* 0x000000ffff337224 */ /* 0x000fe400078e0a33 */
[----:B------:R-:W-:Y:S02]  /*6120*/  IMAD.MOV R50, RZ, RZ, -R50 ;  /* 0x000000ffff327224 */ /* 0x000fe400078e0a32 */
[C---:B------:R-:W-:Y:S01]  /*6130*/  IMAD R51, R13.reuse, R51, R54 ;  /* 0x000000330d337224 */ /* 0x040fe200078e0236 */
[----:B------:R-:W-:Y:S01]  /*6140*/  IABS R54, R61 ;  /* 0x0000003d00367213 */ /* 0x000fe20000000000 */
[----:B------:R-:W-:Y:S02]  /*6150*/  IMAD R50, R13, R50, R52 ;  /* 0x000000320d327224 */ /* 0x000fe400078e0234 */
[----:B------:R-:W-:-:S04]  /*6160*/  IMAD.HI.U32 R52, R15, R56, RZ ;  /* 0x000000380f347227 */ /* 0x000fc800078e00ff */
[--C-:B------:R-:W-:Y:S01]  /*6170*/  @!P4 IMAD.IADD R48, R48, 0x1, -R13.reuse ;  /* 0x000000013030c824 */ /* 0x100fe200078e0a0d */
[----:B------:R-:W-:Y:S01]  /*6180*/  ISETP.GT.U32.AND P4, PT, R13, R51, PT ;  /* 0x000000330d00720c */ /* 0x000fe20003f84070 */
[----:B------:R-:W-:Y:S02]  /*6190*/  IMAD.MOV R52, RZ, RZ, -R52 ;  /* 0x000000ffff347224 */ /* 0x000fe400078e0a34 */
[----:B------:R-:W-:Y:S01]  /*61a0*/  @!P0 IMAD.IADD R49, R49, 0x1, -R13 ;  /* 0x0000000131318824 */ /* 0x000fe200078e0a0d */
[C---:B------:R-:W-:Y:S01]  /*61b0*/  ISETP.GT.U32.AND P0, PT, R13.reuse, R50, PT ;  /* 0x000000320d00720c */ /* 0x040fe20003f04070 */
[C---:B------:R-:W-:Y:S02]  /*61c0*/  IMAD R52, R13.reuse, R52, R56 ;  /* 0x000000340d347224 */ /* 0x040fe400078e0238 */
[----:B------:R-:W-:Y:S01]  /*61d0*/  @!P2 IMAD.MOV R45, RZ, RZ, -R45 ;  /* 0x000000ffff2da224 */ /* 0x000fe200078e0a2d */
[C---:B------:R-:W-:Y:S01]  /*61e0*/  ISETP.GT.U32.AND P2, PT, R13.reuse, R47, PT ;  /* 0x0000002f0d00720c */ /* 0x040fe20003f44070 */
[----:B------:R-:W-:Y:S01]  /*61f0*/  @!P6 IMAD.MOV R49, RZ, RZ, -R49 ;  /* 0x000000ffff31e224 */ /* 0x000fe200078e0a31 */
[----:B------:R-:W-:Y:S01]  /*6200*/  ISETP.GT.U32.AND P6, PT, R13, R52, PT ;  /* 0x000000340d00720c */ /* 0x000fe20003fc4070 */
[----:B------:R-:W-:-:S02]  /*6210*/  IMAD.MOV.U32 R56, RZ, RZ, R54 ;  /* 0x000000ffff387224 */ /* 0x000fc400078e0036 */
[----:B------:R-:W-:Y:S02]  /*6220*/  @!P4 IMAD.IADD R51, R51, 0x1, -R13 ;  /* 0x000000013333c824 */ /* 0x000fe400078e0a0d */
[----:B------:R-:W-:-:S03]  /*6230*/  IMAD.HI.U32 R54, R15, R56, RZ ;  /* 0x000000380f367227 */ /* 0x000fc600078e00ff */
[----:B------:R-:W-:Y:S01]  /*6240*/  ISETP.GT.U32.AND P4, PT, R13, R51, PT ;  /* 0x000000330d00720c */ /* 0x000fe20003f84070 */
[--C-:B------:R-:W-:Y:S01]  /*6250*/  @!P0 IMAD.IADD R50, R50, 0x1, -R13.reuse ;  /* 0x0000000132328824 */ /* 0x100fe200078e0a0d */
[----:B------:R-:W-:Y:S01]  /*6260*/  ISETP.GE.AND P0, PT, R57, RZ, PT ;  /* 0x000000ff3900720c */ /* 0x000fe20003f06270 */
[----:B------:R-:W-:Y:S02]  /*6270*/  VIADD R57, R14, 0x60 ;  /* 0x000000600e397836 */ /* 0x000fe40000000000 */
[--C-:B------:R-:W-:Y:S01]  /*6280*/  @!P2 IMAD.IADD R47, R47, 0x1, -R13.reuse ;  /* 0x000000012f2fa824 */ /* 0x100fe200078e0a0d */
[----:B------:R-:W-:Y:S01]  /*6290*/  ISETP.GE.AND P2, PT, R55, RZ, PT ;  /* 0x000000ff3700720c */ /* 0x000fe20003f46270 */
[----:B------:R-:W-:Y:S01]  /*62a0*/  @!P3 IMAD.MOV R46, RZ, RZ, -R46 ;  /* 0x000000ffff2eb224 */ /* 0x000fe200078e0a2e */
[----:B------:R-:W-:Y:S01]  /*62b0*/  ISETP.GT.U32.AND P3, PT, R13, R50, PT ;  /* 0x000000320d00720c */ /* 0x000fe20003f64070 */
[----:B------:R-:W-:Y:S01]  /*62c0*/  @!P6 IMAD.IADD R52, R52, 0x1, -R13 ;  /* 0x000000013434e824 */ /* 0x000fe200078e0a0d */
[----:B------:R-:W-:Y:S01]  /*62d0*/  IABS R55, R57 ;  /* 0x0000003900377213 */ /* 0x000fe20000000000 */
[----:B------:R-:W-:-:S02]  /*62e0*/  IMAD.MOV R54, RZ, RZ, -R54 ;  /* 0x000000ffff367224 */ /* 0x000fc400078e0a36 */
[----:B------:R-:W-:Y:S01]  /*62f0*/  VIADD R60, R14, 0x68 ;  /* 0x000000680e3c7836 */ /* 0x000fe20000000000 */
[C---:B------:R-:W-:Y:S01]  /*6300*/  ISETP.GT.U32.AND P6, PT, R13.reuse, R52, PT ;  /* 0x000000340d00720c */ /* 0x040fe20003fc4070 */
[----:B------:R-:W-:Y:S02]  /*6310*/  IMAD R54, R13, R54, R56 ;  /* 0x000000360d367224 */ /* 0x000fe400078e0238 */
[----:B------:R-:W-:Y:S01]  /*6320*/  @!P4 IMAD.IADD R51, R51, 0x1, -R13 ;  /* 0x000000013333c824 */ /* 0x000fe200078e0a0d */
[----:B------:R-:W-:Y:S01]  /*6330*/  IABS R58, R60 ;  /* 0x0000003c003a7213 */ /* 0x000fe20000000000 */
[----:B------:R-:W-:Y:S02]  /*6340*/  IMAD.MOV.U32 R56, RZ, RZ, R55 ;  /* 0x000000ffff387224 */ /* 0x000fe400078e0037 */
[----:B------:R-:W-:Y:S01]  /*6350*/  @!P5 IMAD.MOV R48, RZ, RZ, -R48 ;  /* 0x000000ffff30d224 */ /* 0x000fe200078e0a30 */
[----:B------:R-:W-:Y:S01]  /*6360*/  ISETP.GE.AND P5, PT, R59, RZ, PT ;  /* 0x000000ff3b00720c */ /* 0x000fe20003fa6270 */
[----:B------:R-:W-:-:S04]  /*6370*/  IMAD.HI.U32 R55, R15, R56, RZ ;  /* 0x000000380f377227 */ /* 0x000fc800078e00ff */
[----:B------:R-:W-:Y:S01]  /*6380*/  @!P0 IMAD.MOV R51, RZ, RZ, -R51 ;  /* 0x000000ffff338224 */ /* 0x000fe200078e0a33 */
[----:B------:R-:W-:Y:S01]  /*6390*/  ISETP.GT.U32.AND P0, PT, R13, R54, PT ;  /* 0x000000360d00720c */ /* 0x000fe20003f04070 */
[----:B------:R-:W-:-:S04]  /*63a0*/  IMAD.HI.U32 R53, R15, R58, RZ ;  /* 0x0000003a0f357227 */ /* 0x000fc800078e00ff */
[----:B------:R-:W-:Y:S01]  /*63b0*/  @!P3 IMAD.IADD R50, R50, 0x1, -R13 ;  /* 0x000000013232b824 */ /* 0x000fe200078e0a0d */
[----:B------:R-:W-:Y:S01]  /*63c0*/  ISETP.GE.AND P3, PT, R61, RZ, PT ;  /* 0x000000ff3d00720c */ /* 0x000fe20003f66270 */
[----:B------:R-:W-:Y:S02]  /*63d0*/  IMAD.MOV R55, RZ, RZ, -R55 ;  /* 0x000000ffff377224 */ /* 0x000fe400078e0a37 */
[----:B------:R-:W-:Y:S02]  /*63e0*/  IMAD.MOV R53, RZ, RZ, -R53 ;  /* 0x000000ffff357224 */ /* 0x000fe400078e0a35 */
[----:B------:R-:W-:Y:S01]  /*63f0*/  @!P2 IMAD.MOV R50, RZ, RZ, -R50 ;  /* 0x000000ffff32a224 */ /* 0x000fe200078e0a32 */
[----:B------:R-:W-:Y:S01]  /*6400*/  ISETP.GE.AND P2, PT, R57, RZ, PT ;  /* 0x000000ff3900720c */ /* 0x000fe20003f46270 */
[----:B------:R-:W-:Y:S02]  /*6410*/  @!P6 IMAD.IADD R52, R52, 0x1, -R13 ;  /* 0x000000013434e824 */ /* 0x000fe400078e0a0d */
[----:B------:R-:W-:-:S02]  /*6420*/  IMAD R55, R13, R55, R56 ;  /* 0x000000370d377224 */ /* 0x000fc400078e0238 */
[C---:B------:R-:W-:Y:S02]  /*6430*/  VIADD R57, R14.reuse, 0x5c ;  /* 0x0000005c0e397836 */ /* 0x040fe40000000000 */
[C---:B------:R-:W-:Y:S02]  /*6440*/  IMAD R53, R13.reuse, R53, R58 ;  /* 0x000000350d357224 */ /* 0x040fe400078e023a */
[----:B------:R-:W-:Y:S01]  /*6450*/  @!P5 IMAD.MOV R52, RZ, RZ, -R52 ;  /* 0x000000ffff34d224 */ /* 0x000fe200078e0a34 */
[C---:B------:R-:W-:Y:S01]  /*6460*/  ISETP.GT.U32.AND P5, PT, R13.reuse, R55, PT ;  /* 0x000000370d00720c */ /* 0x040fe20003fa4070 */
[----:B------:R-:W-:Y:S01]  /*6470*/  VIADD R59, R14, 0x58 ;  /* 0x000000580e3b7836 */ /* 0x000fe20000000000 */
[----:B------:R-:W-:Y:S01]  /*6480*/  IABS R58, R57 ;  /* 0x00000039003a7213 */ /* 0x000fe20000000000 */
[----:B------:R-:W-:Y:S01]  /*6490*/  @!P0 IMAD.IADD R54, R54, 0x1, -R13 ;  /* 0x0000000136368824 */ /* 0x000fe200078e0a0d */
[----:B------:R-:W-:Y:S01]  /*64a0*/  ISETP.GT.U32.AND P4, PT, R13, R53, PT ;  /* 0x000000350d00720c */ /* 0x000fe20003f84070 */
[----:B------:R-:W-:Y:S01]  /*64b0*/  @!P1 IMAD.MOV R47, RZ, RZ, -R47 ;  /* 0x000000ffff2f9224 */ /* 0x000fe200078e0a2f */
[----:B------:R-:W-:Y:S01]  /*64c0*/  ISETP.GE.AND P1, PT, R60, RZ, PT ;  /* 0x000000ff3c00720c */ /* 0x000fe20003f26270 */
[----:B------:R-:W-:Y:S01]  /*64d0*/  IMAD.HI.U32 R56, R15, R58, RZ ;  /* 0x0000003a0f387227 */ /* 0x000fe200078e00ff */
[----:B------:R-:W-:-:S02]  /*64e0*/  IABS R60, R59 ;  /* 0x0000003b003c7213 */ /* 0x000fc40000000000 */
[----:B------:R-:W-:Y:S01]  /*64f0*/  ISETP.GT.U32.AND P0, PT, R13, R54, PT ;  /* 0x000000360d00720c */ /* 0x000fe20003f04070 */
[----:B------:R-:W-:Y:S01]  /*6500*/  VIADD R61, R14, 0x54 ;  /* 0x000000540e3d7836 */ /* 0x000fe20000000000 */
[----:B------:R-:W-:Y:S01]  /*6510*/  ISETP.GE.AND P6, PT, R57, RZ, PT ;  /* 0x000000ff3900720c */ /* 0x000fe20003fc6270 */
[----:B------:R-:W-:-:S03]  /*6520*/  IMAD.HI.U32 R57, R15, R60, RZ ;  /* 0x0000003c0f397227 */ /* 0x000fc600078e00ff */
[----:B------:R-:W-:Y:S01]  /*6530*/  IABS R62, R61 ;  /* 0x0000003d003e7213 */ /* 0x000fe20000000000 */
[----:B------:R-:W-:Y:S02]  /*6540*/  IMAD.MOV R56, RZ, RZ, -R56 ;  /* 0x000000ffff387224 */ /* 0x000fe400078e0a38 */
[----:B------:R-:W-:Y:S02]  /*6550*/  @!P5 IMAD.IADD R55, R55, 0x1, -R13 ;  /* 0x000000013737d824 */ /* 0x000fe400078e0a0d */
[----:B------:R-:W-:Y:S02]  /*6560*/  IMAD.MOV R57, RZ, RZ, -R57 ;  /* 0x000000ffff397224 */ /* 0x000fe400078e0a39 */
[C---:B------:R-:W-:Y:S01]  /*6570*/  IMAD R56, R13.reuse, R56, R58 ;  /* 0x000000380d387224 */ /* 0x040fe200078e023a */
[----:B------:R-:W-:Y:S01]  /*6580*/  ISETP.GT.U32.AND P5, PT, R13, R55, PT ;  /* 0x000000370d00720c */ /* 0x000fe20003fa4070 */
[----:B------:R-:W-:Y:S02]  /*6590*/  @!P4 IMAD.IADD R53, R53, 0x1, -R13 ;  /* 0x000000013535c824 */ /* 0x000fe400078e0a0d */
[----:B------:R-:W-:-:S02]  /*65a0*/  IMAD R58, R13, R57, R60 ;  /* 0x000000390d3a7224 */ /* 0x000fc400078e023c */
[----:B------:R-:W-:Y:S01]  /*65b0*/  IMAD.HI.U32 R57, R15, R62, RZ ;  /* 0x0000003e0f397227 */ /* 0x000fe200078e00ff */
[----:B------:R-:W-:-:S03]  /*65c0*/  ISETP.GT.U32.AND P4, PT, R13, R53, PT ;  /* 0x000000350d00720c */ /* 0x000fc60003f84070 */
[----:B------:R-:W-:Y:S01]  /*65d0*/  @!P0 IMAD.IADD R54, R54, 0x1, -R13 ;  /* 0x0000000136368824 */ /* 0x000fe200078e0a0d */
[C---:B------:R-:W-:Y:S01]  /*65e0*/  ISETP.GT.U32.AND P0, PT, R13.reuse, R56, PT ;  /* 0x000000380d00720c */ /* 0x040fe20003f04070 */
[----:B------:R-:W-:Y:S02]  /*65f0*/  IMAD.MOV R57, RZ, RZ, -R57 ;  /* 0x000000ffff397224 */ /* 0x000fe400078e0a39 */
[----:B------:R-:W-:Y:S01]  /*6600*/  @!P3 IMAD.MOV R54, RZ, RZ, -R54 ;  /* 0x000000ffff36b224 */ /* 0x000fe200078e0a36 */
[C---:B------:R-:W-:Y:S01]  /*6610*/  ISETP.GT.U32.AND P3, PT, R13.reuse, R58, PT ;  /* 0x0000003a0d00720c */ /* 0x040fe20003f64070 */
[----:B------:R-:W-:Y:S02]  /*6620*/  IMAD R60, R13, R57, R62 ;  /* 0x000000390d3c7224 */ /* 0x000fe400078e023e */
[--C-:B------:R-:W-:Y:S02]  /*6630*/  @!P5 IMAD.IADD R55, R55, 0x1, -R13.reuse ;  /* 0x000000013737d824 */ /* 0x100fe400078e0a0d */
[--C-:B------:R-:W-:Y:S01]  /*6640*/  @!P4 IMAD.IADD R53, R53, 0x1, -R13.reuse ;  /* 0x000000013535c824 */ /* 0x100fe200078e0a0d */
[----:B------:R-:W-:Y:S01]  /*6650*/  ISETP.GT.U32.AND P5, PT, R13, R60, PT ;  /* 0x0000003c0d00720c */ /* 0x000fe20003fa4070 */
[----:B------:R-:W-:Y:S01]  /*6660*/  VIADD R63, R14, 0x4c ;  /* 0x0000004c0e3f7836 */ /* 0x000fe20000000000 */
[----:B------:R-:W-:Y:S01]  /*6670*/  ISETP.GE.AND P4, PT, R59, RZ, PT ;  /* 0x000000ff3b00720c */ /* 0x000fe20003f86270 */
[----:B------:R-:W-:-:S02]  /*6680*/  @!P0 IMAD.IADD R56, R56, 0x1, -R13 ;  /* 0x0000000138388824 */ /* 0x000fc400078e0a0d */
[----:B------:R-:W-:Y:S01]  /*6690*/  @!P1 IMAD.MOV R53, RZ, RZ, -R53 ;  /* 0x000000ffff359224 */ /* 0x000fe200078e0a35 */
[----:B------:R-:W-:Y:S01]  /*66a0*/  ISETP.GE.AND P1, PT, R61, RZ, PT ;  /* 0x000000ff3d00720c */ /* 0x000fe20003f26270 */
[C---:B------:R-:W-:Y:S01]  /*66b0*/  VIADD R61, R14.reuse, 0x50 ;  /* 0x000000500e3d7836 */ /* 0x040fe20000000000 */
[----:B------:R-:W-:Y:S01]  /*66c0*/  ISETP.GT.U32.AND P0, PT, R13, R56, PT ;  /* 0x000000380d00720c */ /* 0x000fe20003f04070 */
[----:B------:R-:W-:Y:S01]  /*66d0*/  VIADD R65, R14, 0x48 ;  /* 0x000000480e417836 */ /* 0x000fe20000000000 */
[----:B------:R-:W-:Y:S01]  /*66e0*/  IABS R64, R63 ;  /* 0x0000003f00407213 */ /* 0x000fe20000000000 */
[--C-:B------:R-:W-:Y:S01]  /*66f0*/  @!P3 IMAD.IADD R58, R58, 0x1, -R13.reuse ;  /* 0x000000013a3ab824 */ /* 0x100fe200078e0a0d */
[----:B------:R-:W-:Y:S01]  /*6700*/  IABS R62, R61 ;  /* 0x0000003d003e7213 */ /* 0x000fe20000000000 */
[----:B------:R-:W-:Y:S01]  /*6710*/  @!P5 IMAD.IADD R60, R60, 0x1, -R13 ;  /* 0x000000013c3cd824 */ /* 0x000fe200078e0a0d */
[----:B------:R-:W-:Y:S01]  /*6720*/  IABS R66, R65 ;  /* 0x0000004100427213 */ /* 0x000fe20000000000 */
[----:B------:R-:W-:Y:S01]  /*6730*/  IMAD.HI.U32 R59, R15, R64, RZ ;  /* 0x000000400f3b7227 */ /* 0x000fe200078e00ff */
[----:B------:R-:W-:-:S02]  /*6740*/  ISETP.GT.U32.AND P3, PT, R13, R58, PT ;  /* 0x0000003a0d00720c */ /* 0x000fc40003f64070 */
[----:B------:R-:W-:Y:S01]  /*6750*/  ISETP.GT.U32.AND P5, PT, R13, R60, PT ;  /* 0x0000003c0d00720c */ /* 0x000fe20003fa4070 */
[----:B------:R-:W-:Y:S01]  /*6760*/  @!P2 IMAD.MOV R55, RZ, RZ, -R55 ;  /* 0x000000ffff37a224 */ /* 0x000fe200078e0a37 */
[----:B------:R-:W-:Y:S01]  /*6770*/  ISETP.GE.AND P2, PT, R61, RZ, PT ;  /* 0x000000ff3d00720c */ /* 0x000fe20003f46270 */
[----:B------:R-:W-:-:S04]  /*6780*/  IMAD.HI.U32 R57, R15, R62, RZ ;  /* 0x0000003e0f397227 */ /* 0x000fc800078e00ff */
[----:B------:R-:W-:-:S04]  /*6790*/  IMAD.HI.U32 R61, R15, R66, RZ ;  /* 0x000000420f3d7227 */ /* 0x000fc800078e00ff */
[----:B------:R-:W-:Y:S02]  /*67a0*/  IMAD.MOV R59, RZ, RZ, -R59 ;  /* 0x000000ffff3b7224 */ /* 0x000fe400078e0a3b */
[----:B------:R-:W-:Y:S01]  /*67b0*/  @!P0 IMAD.IADD R56, R56, 0x1, -R13 ;  /* 0x0000000138388824 */ /* 0x000fe200078e0a0d */
[----:B------:R-:W-:Y:S01]  /*67c0*/  ISETP.GE.AND P0, PT, R63, RZ, PT ;  /* 0x000000ff3f00720c */ /* 0x000fe20003f06270 */
[----:B------:R-:W-:Y:S02]  /*67d0*/  IMAD.MOV R57, RZ, RZ, -R57 ;  /* 0x000000ffff397224 */ /* 0x000fe400078e0a39 */
[----:B------:R-:W-:Y:S02]  /*67e0*/  IMAD.MOV R61, RZ, RZ, -R61 ;  /* 0x000000ffff3d7224 */ /* 0x000fe400078e0a3d */
[----:B------:R-:W-:Y:S02]  /*67f0*/  IMAD R64, R13, R59, R64 ;  /* 0x0000003b0d407224 */ /* 0x000fe400078e0240 */
[----:B------:R-:W-:-:S02]  /*6800*/  IMAD.MOV.U32 R68, RZ, RZ, R56 ;  /* 0x000000ffff447224 */ /* 0x000fc400078e0038 */
[C---:B------:R-:W-:Y:S02]  /*6810*/  IMAD R62, R13.reuse, R57, R62 ;  /* 0x000000390d3e7224 */ /* 0x040fe400078e023e */
[C---:B------:R-:W-:Y:S02]  /*6820*/  IMAD R66, R13.reuse, R61, R66 ;  /* 0x0000003d0d427224 */ /* 0x040fe400078e0242 */
[----:B------:R-:W-:Y:S01]  /*6830*/  @!P6 IMAD.MOV R68, RZ, RZ, -R68 ;  /* 0x000000ffff44e224 */ /* 0x000fe200078e0a44 */
[C---:B------:R-:W-:Y:S01]  /*6840*/  ISETP.GT.U32.AND P6, PT, R13.reuse, R64, PT ;  /* 0x000000400d00720c */ /* 0x040fe20003fc4070 */
[--C-:B------:R-:W-:Y:S01]  /*6850*/  @!P3 IMAD.IADD R58, R58, 0x1, -R13.reuse ;  /* 0x000000013a3ab824 */ /* 0x100fe200078e0a0d */
[C---:B------:R-:W-:Y:S01]  /*6860*/  ISETP.GT.U32.AND P3, PT, R13.reuse, R62, PT ;  /* 0x0000003e0d00720c */ /* 0x040fe20003f64070 */
[----:B------:R-:W-:Y:S01]  /*6870*/  @!P5 IMAD.IADD R60, R60, 0x1, -R13 ;  /* 0x000000013c3cd824 */ /* 0x000fe200078e0a0d */
[----:B------:R-:W-:Y:S01]  /*6880*/  ISETP.GT.U32.AND P5, PT, R13, R66, PT ;  /* 0x000000420d00720c */ /* 0x000fe20003fa4070 */
[----:B------:R-:W-:-:S02]  /*6890*/  VIADD R56, R14, 0x44 ;  /* 0x000000440e387836 */ /* 0x000fc40000000000 */
[----:B------:R-:W-:Y:S02]  /*68a0*/  VIADD R59, R14, 0x40 ;  /* 0x000000400e3b7836 */ /* 0x000fe40000000000 */
[----:B------:R-:W-:Y:S01]  /*68b0*/  IMAD.MOV.U32 R70, RZ, RZ, R58 ;  /* 0x000000ffff467224 */ /* 0x000fe200078e003a */
[----:B------:R-:W-:Y:S01]  /*68c0*/  IABS R58, R56 ;  /* 0x00000038003a7213 */ /* 0x000fe20000000000 */
[----:B------:R-:W-:Y:S01]  /*68d0*/  IMAD.MOV.U32 R72, RZ, RZ, R60 ;  /* 0x000000ffff487224 */ /* 0x000fe200078e003c */
[----:B------:R-:W-:Y:S01]  /*68e0*/  IABS R74, R59 ;  /* 0x0000003b004a7213 */ /* 0x000fe20000000000 */
[--C-:B------:R-:W-:Y:S02]  /*68f0*/  @!P6 IMAD.IADD R64, R64, 0x1, -R13.reuse ;  /* 0x000000014040e824 */ /* 0x100fe400078e0a0d */
[--C-:B------:R-:W-:Y:S01]  /*6900*/  @!P3 IMAD.IADD R62, R62, 0x1, -R13.reuse ;  /* 0x000000013e3eb824 */ /* 0x100fe200078e0a0d */
[----:B------:R-:W-:Y:S01]  /*6910*/  ISETP.GE.AND P3, PT, R56, RZ, PT ;  /* 0x000000ff3800720c */ /* 0x000fe20003f66270 */
[----:B------:R-:W-:Y:S01]  /*6920*/  @!P5 IMAD.IADD R66, R66, 0x1, -R13 ;  /* 0x000000014242d824 */ /* 0x000fe200078e0a0d */
[----:B------:R-:W-:Y:S01]  /*6930*/  ISETP.GT.U32.AND P5, PT, R13, R64, PT ;  /* 0x000000400d00720c */ /* 0x000fe20003fa4070 */
[----:B------:R-:W-:Y:S01]  /*6940*/  IMAD.HI.U32 R56, R15, R58, RZ ;  /* 0x0000003a0f387227 */ /* 0x000fe200078e00ff */
[----:B------:R-:W-:-:S03]  /*6950*/  ISETP.GT.U32.AND P6, PT, R13, R62, PT ;  /* 0x0000003e0d00720c */ /* 0x000fc60003fc4070 */
[----:B------:R-:W-:-:S04]  /*6960*/  IMAD.HI.U32 R57, R15, R74, RZ ;  /* 0x0000004a0f397227 */ /* 0x000fc800078e00ff */
[----:B------:R-:W-:Y:S02]  /*6970*/  IMAD.MOV R56, RZ, RZ, -R56 ;  /* 0x000000ffff387224 */ /* 0x000fe400078e0a38 */
[----:B------:R-:W-:Y:S02]  /*6980*/  IMAD.MOV R57, RZ, RZ, -R57 ;  /* 0x000000ffff397224 */ /* 0x000fe400078e0a39 */
[C---:B------:R-:W-:Y:S02]  /*6990*/  IMAD R56, R13.reuse, R56, R58 ;  /* 0x000000380d387224 */ /* 0x040fe400078e023a */
[C---:B------:R-:W-:Y:S02]  /*69a0*/  IMAD R58, R13.reuse, R57, R74 ;  /* 0x000000390d3a7224 */ /* 0x040fe400078e024a */
[----:B------:R-:W-:Y:S01]  /*69b0*/  @!P1 IMAD.MOV R72, RZ, RZ, -R72 ;  /* 0x000000ffff489224 */ /* 0x000fe200078e0a48 */
[----:B------:R-:W-:Y:S01]  /*69c0*/  ISETP.GT.U32.AND P1, PT, R13, R66, PT ;  /* 0x000000420d00720c */ /* 0x000fe20003f24070 */
[----:B------:R-:W-:-:S02]  /*69d0*/  VIADD R61, R14, 0x3c ;  /* 0x0000003c0e3d7836 */ /* 0x000fc40000000000 */
[----:B------:R-:W-:Y:S01]  /*69e0*/  @!P5 IMAD.IADD R64, R64, 0x1, -R13 ;  /* 0x000000014040d824 */ /* 0x000fe200078e0a0d */
[----:B------:R-:W-:Y:S01]  /*69f0*/  ISETP.GT.U32.AND P5, PT, R13, R58, PT ;  /* 0x0000003a0d00720c */ /* 0x000fe20003fa4070 */
[C---:B------:R-:W-:Y:S01]  /*6a00*/  VIADD R63, R14.reuse, 0x38 ;  /* 0x000000380e3f7836 */ /* 0x040fe20000000000 */
[----:B------:R-:W-:Y:S01]  /*6a10*/  IABS R60, R61 ;  /* 0x0000003d003c7213 */ /* 0x000fe20000000000 */
[----:B------:R-:W-:Y:S01]  /*6a20*/  @!P4 IMAD.MOV R70, RZ, RZ, -R70 ;  /* 0x000000ffff46c224 */ /* 0x000fe200078e0a46 */
[----:B------:R-:W-:Y:S01]  /*6a30*/  ISETP.GE.AND P4, PT, R65, RZ, PT ;  /* 0x000000ff4100720c */ /* 0x000fe20003f86270 */
[----:B------:R-:W-:Y:S01]  /*6a40*/  VIADD R65, R14, 0x34 ;  /* 0x000000340e417836 */ /* 0x000fe20000000000 */
[----:B------:R-:W-:Y:S01]  /*6a50*/  IABS R76, R63 ;  /* 0x0000003f004c7213 */ /* 0x000fe20000000000 */
[----:B------:R-:W-:-:S03]  /*6a60*/  IMAD.HI.U32 R57, R15, R60, RZ ;  /* 0x0000003c0f397227 */ /* 0x000fc600078e00ff */
[----:B------:R-:W-:Y:S01]  /*6a70*/  IABS R80, R65 ;  /* 0x0000004100507213 */ /* 0x000fe20000000000 */
[--C-:B------:R-:W-:Y:S01]  /*6a80*/  @!P1 IMAD.IADD R66, R66, 0x1, -R13.reuse ;  /* 0x0000000142429824 */ /* 0x100fe200078e0a0d */
[----:B------:R-:W-:Y:S01]  /*6a90*/  ISETP.GE.AND P1, PT, R59, RZ, PT ;  /* 0x000000ff3b00720c */ /* 0x000fe20003f26270 */
[----:B------:R-:W-:Y:S01]  /*6aa0*/  @!P6 IMAD.IADD R62, R62, 0x1, -R13 ;  /* 0x000000013e3ee824 */ /* 0x000fe200078e0a0d */
[----:B------:R-:W-:Y:S01]  /*6ab0*/  ISETP.GT.U32.AND P6, PT, R13, R56, PT ;  /* 0x000000380d00720c */ /* 0x000fe20003fc4070 */
[----:B------:R-:W-:Y:S02]  /*6ac0*/  IMAD.MOV R59, RZ, RZ, -R57 ;  /* 0x000000ffff3b7224 */ /* 0x000fe400078e0a39 */
[----:B------:R-:W-:Y:S02]  /*6ad0*/  @!P5 IMAD.IADD R58, R58, 0x1, -R13 ;  /* 0x000000013a3ad824 */ /* 0x000fe400078e0a0d */
[----:B------:R-:W-:-:S03]  /*6ae0*/  IMAD.HI.U32 R57, R15, R76, RZ ;  /* 0x0000004c0f397227 */ /* 0x000fc600078e00ff */
[----:B------:R-:W-:Y:S01]  /*6af0*/  ISETP.GT.U32.AND P5, PT, R13, R58, PT ;  /* 0x0000003a0d00720c */ /* 0x000fe20003fa4070 */
[----:B------:R-:W-:Y:S02]  /*6b00*/  IMAD.MOV.U32 R74, RZ, RZ, R62 ;  /* 0x000000ffff4a7224 */ /* 0x000fe400078e003e */
[----:B------:R-:W-:Y:S02]  /*6b10*/  IMAD.MOV R62, RZ, RZ, -R57 ;  /* 0x000000ffff3e7224 */ /* 0x000fe400078e0a39 */
[----:B------:R-:W-:-:S04]  /*6b20*/  IMAD.HI.U32 R57, R15, R80, RZ ;  /* 0x000000500f397227 */ /* 0x000fc800078e00ff */
[----:B------:R-:W-:Y:S02]  /*6b30*/  IMAD.MOV R57, RZ, RZ, -R57 ;  /* 0x000000ffff397224 */ /* 0x000fe400078e0a39 */
[C---:B------:R-:W-:Y:S02]  /*6b40*/  IMAD R62, R13.reuse, R62, R76 ;  /* 0x0000003e0d3e7224 */ /* 0x040fe400078e024c */
[----:B------:R-:W-:Y:S02]  /*6b50*/  IMAD.MOV.U32 R76, RZ, RZ, R64 ;  /* 0x000000ffff4c7224 */ /* 0x000fe400078e0040 */
[----:B------:R-:W-:Y:S02]  /*6b60*/  IMAD R64, R13, R57, R80 ;  /* 0x000000390d407224 */ /* 0x000fe400078e0250 */
[--C-:B------:R-:W-:Y:S01]  /*6b70*/  @!P6 IMAD.IADD R56, R56, 0x1, -R13.reuse ;  /* 0x000000013838e824 */ /* 0x100fe200078e0a0d */
[----:B------:R-:W-:Y:S01]  /*6b80*/  ISETP.GE.AND P6, PT, R61, RZ, PT ;  /* 0x000000ff3d00720c */ /* 0x000fe20003fc6270 */
[----:B------:R-:W-:Y:S01]  /*6b90*/  @!P5 IMAD.IADD R58, R58, 0x1, -R13 ;  /* 0x000000013a3ad824 */ /* 0x000fe200078e0a0d */
[C---:B------:R-:W-:Y:S01]  /*6ba0*/  ISETP.GT.U32.AND P5, PT, R13.reuse, R64, PT ;  /* 0x000000400d00720c */ /* 0x040fe20003fa4070 */
[----:B------:R-:W-:Y:S01]  /*6bb0*/  @!P2 IMAD.MOV R74, RZ, RZ, -R74 ;  /* 0x000000ffff4aa224 */ /* 0x000fe200078e0a4a */
[----:B------:R-:W-:Y:S01]  /*6bc0*/  ISETP.GT.U32.AND P2, PT, R13, R56, PT ;  /* 0x000000380d00720c */ /* 0x000fe20003f44070 */
[----:B------:R-:W-:-:S02]  /*6bd0*/  VIADD R57, R14, 0x30 ;  /* 0x000000300e397836 */ /* 0x000fc40000000000 */
[----:B------:R-:W-:Y:S02]  /*6be0*/  IMAD.MOV.U32 R78, RZ, RZ, R66 ;  /* 0x000000ffff4e7224 */ /* 0x000fe400078e0042 */
[----:B------:R-:W-:Y:S01]  /*6bf0*/  IMAD.MOV.U32 R82, RZ, RZ, R58 ;  /* 0x000000ffff527224 */ /* 0x000fe200078e003a */
[----:B------:R-:W-:Y:S01]  /*6c00*/  IABS R66, R57 ;  /* 0x0000003900427213 */ /* 0x000fe20000000000 */
[C---:B------:R-:W-:Y:S02]  /*6c10*/  IMAD R60, R13.reuse, R59, R60 ;  /* 0x0000003b0d3c7224 */ /* 0x040fe400078e023c */
[----:B------:R-:W-:Y:S02]  /*6c20*/  @!P1 IMAD.MOV R82, RZ, RZ, -R82 ;  /* 0x000000ffff529224 */ /* 0x000fe400078e0a52 */
[--C-:B------:R-:W-:Y:S02]  /*6c30*/  @!P5 IMAD.IADD R64, R64, 0x1, -R13.reuse ;  /* 0x000000014040d824 */ /* 0x100fe400078e0a0d */
[----:B------:R-:W-:Y:S01]  /*6c40*/  @!P2 IMAD.IADD R56, R56, 0x1, -R13 ;  /* 0x000000013838a824 */ /* 0x000fe200078e0a0d */
[C---:B------:R-:W-:Y:S01]  /*6c50*/  ISETP.GT.U32.AND P2, PT, R13.reuse, R62, PT ;  /* 0x0000003e0d00720c */ /* 0x040fe20003f44070 */
[----:B------:R-:W-:Y:S01]  /*6c60*/  VIADD R59, R14, 0x2c ;  /* 0x0000002c0e3b7836 */ /* 0x000fe20000000000 */
[----:B------:R-:W-:Y:S01]  /*6c70*/  ISETP.GT.U32.AND P1, PT, R13, R64, PT ;  /* 0x000000400d00720c */ /* 0x000fe20003f24070 */
[----:B------:R-:W-:-:S02]  /*6c80*/  IMAD.MOV.U32 R80, RZ, RZ, R56 ;  /* 0x000000ffff507224 */ /* 0x000fc400078e0038 */
[----:B------:R-:W-:Y:S01]  /*6c90*/  IMAD.HI.U32 R56, R15, R66, RZ ;  /* 0x000000420f387227 */ /* 0x000fe200078e00ff */
[----:B------:R-:W-:-:S03]  /*6ca0*/  IABS R84, R59 ;  /* 0x0000003b00547213 */ /* 0x000fc60000000000 */
[----:B------:R-:W-:Y:S02]  /*6cb0*/  IMAD.MOV R56, RZ, RZ, -R56 ;  /* 0x000000ffff387224 */ /* 0x000fe400078e0a38 */
[----:B------:R-:W-:Y:S01]  /*6cc0*/  @!P0 IMAD.MOV R76, RZ, RZ, -R76 ;  /* 0x000000ffff4c8224 */ /* 0x000fe200078e0a4c */
[C---:B------:R-:W-:Y:S01]  /*6cd0*/  ISETP.GT.U32.AND P0, PT, R13.reuse, R60, PT ;  /* 0x0000003c0d00720c */ /* 0x040fe20003f04070 */
[C---:B------:R-:W-:Y:S02]  /*6ce0*/  IMAD R56, R13.reuse, R56, R66 ;  /* 0x000000380d387224 */ /* 0x040fe400078e0242 */
[--C-:B------:R-:W-:Y:S02]  /*6cf0*/  @!P1 IMAD.IADD R64, R64, 0x1, -R13.reuse ;  /* 0x0000000140409824 */ /* 0x100fe400078e0a0d */
[----:B------:R-:W-:Y:S01]  /*6d00*/  @!P2 IMAD.IADD R62, R62, 0x1, -R13 ;  /* 0x000000013e3ea824 */ /* 0x000fe200078e0a0d */
[----:B------:R-:W-:Y:S01]  /*6d10*/  ISETP.GT.U32.AND P1, PT, R13, R56, PT ;  /* 0x000000380d00720c */ /* 0x000fe20003f24070 */
[----:B------:R-:W-:Y:S01]  /*6d20*/  VIADD R73, R14, 0x18 ;  /* 0x000000180e497836 */ /* 0x000fe20000000000 */
[----:B------:R-:W-:Y:S01]  /*6d30*/  ISETP.GE.AND P2, PT, R57, RZ, PT ;  /* 0x000000ff3900720c */ /* 0x000fe20003f46270 */
[----:B------:R-:W-:Y:S01]  /*6d40*/  IMAD.HI.U32 R57, R15, R84, RZ ;  /* 0x000000540f397227 */ /* 0x000fe200078e00ff */
[----:B------:R-:W-:-:S02]  /*6d50*/  ISETP.GT.U32.AND P5, PT, R13, R62, PT ;  /* 0x0000003e0d00720c */ /* 0x000fc40003fa4070 */
[----:B------:R-:W-:Y:S01]  /*6d60*/  IABS R102, R73 ;  /* 0x0000004900667213 */ /* 0x000fe20000000000 */
[----:B------:R-:W-:Y:S02]  /*6d70*/  IMAD.MOV R57, RZ, RZ, -R57 ;  /* 0x000000ffff397224 */ /* 0x000fe400078e0a39 */
[--C-:B------:R-:W-:Y:S02]  /*6d80*/  @!P0 IMAD.IADD R60, R60, 0x1, -R13.reuse ;  /* 0x000000013c3c8824 */ /* 0x100fe400078e0a0d */
[C---:B------:R-:W-:Y:S02]  /*6d90*/  IMAD R58, R13.reuse, R57, R84 ;  /* 0x000000390d3a7224 */ /* 0x040fe400078e0254 */
[--C-:B------:R-:W-:Y:S01]  /*6da0*/  @!P1 IMAD.IADD R56, R56, 0x1, -R13.reuse ;  /* 0x0000000138389824 */ /* 0x100fe200078e0a0d */
[C---:B------:R-:W-:Y:S01]  /*6db0*/  ISETP.GT.U32.AND P0, PT, R13.reuse, R60, PT ;  /* 0x0000003c0d00720c */ /* 0x040fe20003f04070 */
[----:B------:R-:W-:Y:S02]  /*6dc0*/  VIADD R57, R14, 0x28 ;  /* 0x000000280e397836 */ /* 0x000fe40000000000 */
        /* <DEDUP_REMOVED lines=8> */
[----:B------:R-:W-:Y:S01]  /*6e50*/  IMAD.HI.U32 R57, R15, R66, RZ ;  /* 0x000000420f397227 */ /* 0x000fe200078e00ff */
[----:B------:R-:W-:-:S02]  /*6e60*/  ISETP.GE.AND P3, PT, R65, RZ, PT ;  /* 0x000000ff4100720c */ /* 0x000fc40003f66270 */
[----:B------:R-:W-:Y:S01]  /*6e70*/  IABS R100, R71 ;  /* 0x0000004700647213 */ /* 0x000fe20000000000 */
[----:B------:R-:W-:Y:S02]  /*6e80*/  IMAD.MOV R57, RZ, RZ, -R57 ;  /* 0x000000ffff397224 */ /* 0x000fe400078e0a39 */
[--C-:B------:R-:W-:Y:S01]  /*6e90*/  @!P1 IMAD.IADD R56, R56, 0x1, -R13.reuse ;  /* 0x0000000138389824 */ /* 0x100fe200078e0a0d */
[C---:B------:R-:W-:Y:S01]  /*6ea0*/  ISETP.GT.U32.AND P1, PT, R13.reuse, R58, PT ;  /* 0x0000003a0d00720c */ /* 0x040fe20003f24070 */
[----:B------:R-:W-:Y:S02]  /*6eb0*/  IMAD R66, R13, R57, R66 ;  /* 0x000000390d427224 */ /* 0x000fe400078e0242 */
[----:B------:R-:W-:Y:S01]  /*6ec0*/  @!P0 IMAD.IADD R60, R60, 0x1, -R13 ;  /* 0x000000013c3c8824 */ /* 0x000fe200078e0a0d */
[----:B------:R-:W-:Y:S01]  /*6ed0*/  ISETP.GE.AND P0, PT, R59, RZ, PT ;  /* 0x000000ff3b00720c */ /* 0x000fe20003f06270 */
[----:B------:R-:W-:-:S04]  /*6ee0*/  IMAD.HI.U32 R65, R15, R102, RZ ;  /* 0x000000660f417227 */ /* 0x000fc800078e00ff */
[----:B------:R-:W-:Y:S02]  /*6ef0*/  VIADD R69, R14, 0x20 ;  /* 0x000000200e457836 */ /* 0x000fe40000000000 */
[----:B------:R-:W-:-:S03]  /*6f00*/  IMAD.HI.U32 R59, R15, R96, RZ ;  /* 0x000000600f3b7227 */ /* 0x000fc600078e00ff */
[----:B------:R-:W-:Y:S01]  /*6f10*/  IABS R98, R69 ;  /* 0x0000004500627213 */ /* 0x000fe20000000000 */
[----:B------:R-:W-:Y:S01]  /*6f20*/  @!P1 IMAD.IADD R58, R58, 0x1, -R13 ;  /* 0x000000013a3a9824 */ /* 0x000fe200078e0a0d */
[----:B------:R-:W-:Y:S01]  /*6f30*/  ISETP.GT.U32.AND P1, PT, R13, R66, PT ;  /* 0x000000420d00720c */ /* 0x000fe20003f24070 */
[----:B------:R-:W-:Y:S01]  /*6f40*/  @!P4 IMAD.MOV R78, RZ, RZ, -R78 ;  /* 0x000000ffff4ec224 */ /* 0x000fe200078e0a4e */
[----:B------:R-:W-:Y:S01]  /*6f50*/  ISETP.GE.AND P4, PT, R63, RZ, PT ;  /* 0x000000ff3f00720c */ /* 0x000fe20003f86270 */
[----:B------:R-:W-:Y:S02]  /*6f60*/  IMAD.MOV R65, RZ, RZ, -R65 ;  /* 0x000000ffff417224 */ /* 0x000fe400078e0a41 */
[----:B------:R-:W-:Y:S02]  /*6f70*/  IMAD.MOV R59, RZ, RZ, -R59 ;  /* 0x000000ffff3b7224 */ /* 0x000fe400078e0a3b */
[----:B------:R-:W-:Y:S02]  /*6f80*/  VIADD R75, R14, 0x10 ;  /* 0x000000100e4b7836 */ /* 0x000fe40000000000 */
[----:B------:R-:W-:-:S03]  /*6f90*/  IMAD.HI.U32 R63, R15, R100, RZ ;  /* 0x000000640f3f7227 */ /* 0x000fc600078e00ff */
[----:B------:R-:W-:Y:S01]  /*6fa0*/  IABS R106, R75 ;  /* 0x0000004b006a7213 */ /* 0x000fe20000000000 */
[C---:B------:R-:W-:Y:S02]  /*6fb0*/  IMAD R102, R13.reuse, R65, R102 ;  /* 0x000000410d667224 */ /* 0x040fe400078e0266 */
[----:B------:R-:W-:Y:S02]  /*6fc0*/  IMAD R96, R13, R59, R96 ;  /* 0x0000003b0d607224 */ /* 0x000fe400078e0260 */
[----:B------:R-:W-:Y:S02]  /*6fd0*/  VIADD R65, R14, 0x14 ;  /* 0x000000140e417836 */ /* 0x000fe40000000000 */
[----:B------:R-:W-:Y:S02]  /*6fe0*/  IMAD.MOV.U32 R84, RZ, RZ, R60 ;  /* 0x000000ffff547224 */ /* 0x000fe400078e003c */
[----:B------:R-:W-:Y:S01]  /*6ff0*/  IMAD.HI.U32 R61, R15, R98, RZ ;  /* 0x000000620f3d7227 */ /* 0x000fe200078e00ff */
[----:B------:R-:W-:-:S03]  /*7000*/  IABS R104, R65 ;  /* 0x0000004100687213 */ /* 0x000fc60000000000 */
[----:B------:R-:W-:Y:S02]  /*7010*/  IMAD.MOV R63, RZ, RZ, -R63 ;  /* 0x000000ffff3f7224 */ /* 0x000fe400078e0a3f */
[----:B------:R-:W-:Y:S01]  /*7020*/  @!P1 IMAD.IADD R66, R66, 0x1, -R13 ;  /* 0x0000000142429824 */ /* 0x000fe200078e0a0d */
[C---:B------:R-:W-:Y:S01]  /*7030*/  ISETP.GT.U32.AND P1, PT, R13.reuse, R58, PT ;  /* 0x0000003a0d00720c */ /* 0x040fe20003f24070 */
[----:B------:R-:W-:Y:S02]  /*7040*/  IMAD.MOV.U32 R86, RZ, RZ, R62 ;  /* 0x000000ffff567224 */ /* 0x000fe400078e003e */
[----:B------:R-:W-:Y:S01]  /*7050*/  @!P6 IMAD.MOV R84, RZ, RZ, -R84 ;  /* 0x000000ffff54e224 */ /* 0x000fe200078e0a54 */
[----:B------:R-:W-:Y:S01]  /*7060*/  ISETP.GT.U32.AND P6, PT, R13, R96, PT ;  /* 0x000000600d00720c */ /* 0x000fe20003fc4070 */
[----:B------:R-:W-:Y:S02]  /*7070*/  IMAD.MOV R61, RZ, RZ, -R61 ;  /* 0x000000ffff3d7224 */ /* 0x000fe400078e0a3d */
[----:B------:R-:W-:-:S04]  /*7080*/  IMAD.HI.U32 R59, R15, R106, RZ ;  /* 0x0000006a0f3b7227 */ /* 0x000fc800078e00ff */
[C---:B------:R-:W-:Y:S02]  /*7090*/  IMAD R100, R13.reuse, R63, R100 ;  /* 0x0000003f0d647224 */ /* 0x040fe400078e0264 */
[----:B------:R-:W-:Y:S02]  /*70a0*/  IMAD.MOV.U32 R90, RZ, RZ, R56 ;  /* 0x000000ffff5a7224 */ /* 0x000fe400078e0038 */
[----:B------:R-:W-:Y:S01]  /*70b0*/  @!P4 IMAD.MOV R86, RZ, RZ, -R86 ;  /* 0x000000ffff56c224 */ /* 0x000fe200078e0a56 */
[C---:B------:R-:W-:Y:S01]  /*70c0*/  ISETP.GT.U32.AND P4, PT, R13.reuse, R66, PT ;  /* 0x000000420d00720c */ /* 0x040fe20003f84070 */
[----:B------:R-:W-:Y:S02]  /*70d0*/  VIADD R77, R14, 0xc ;  /* 0x0000000c0e4d7836 */ /* 0x000fe40000000000 */
[----:B------:R-:W-:Y:S02]  /*70e0*/  IMAD R98, R13, R61, R98 ;  /* 0x0000003d0d627224 */ /* 0x000fe400078e0262 */
[----:B------:R-:W-:Y:S01]  /*70f0*/  IMAD.HI.U32 R57, R15, R104, RZ ;  /* 0x000000680f397227 */ /* 0x000fe200078e00ff */
[----:B------:R-:W-:-:S03]  /*7100*/  IABS R92, R77 ;  /* 0x0000004d005c7213 */ /* 0x000fc60000000000 */
[----:B------:R-:W-:Y:S02]  /*7110*/  IMAD.MOV R63, RZ, RZ, -R59 ;  /* 0x000000ffff3f7224 */ /* 0x000fe400078e0a3b */
[----:B------:R-:W-:Y:S02]  /*7120*/  IMAD.MOV.U32 R88, RZ, RZ, R64 ;  /* 0x000000ffff587224 */ /* 0x000fe400078e0040 */
[----:B------:R-:W-:Y:S01]  /*7130*/  @!P2 IMAD.MOV R90, RZ, RZ, -R90 ;  /* 0x000000ffff5aa224 */ /* 0x000fe200078e0a5a */
[C---:B------:R-:W-:Y:S01]  /*7140*/  ISETP.GT.U32.AND P2, PT, R13.reuse, R100, PT ;  /* 0x000000640d00720c */ /* 0x040fe20003f44070 */
[----:B------:R-:W-:Y:S02]  /*7150*/  VIADD R79, R14, 0x8 ;  /* 0x000000080e4f7836 */ /* 0x000fe40000000000 */
[----:B------:R-:W-:Y:S02]  /*7160*/  IMAD.MOV R61, RZ, RZ, -R57 ;  /* 0x000000ffff3d7224 */ /* 0x000fe400078e0a39 */
[C---:B------:R-:W-:Y:S01]  /*7170*/  IMAD R106, R13.reuse, R63, R106 ;  /* 0x0000003f0d6a7224 */ /* 0x040fe200078e026a */
[----:B------:R-:W-:Y:S01]  /*7180*/  IABS R94, R79 ;  /* 0x0000004f005e7213 */ /* 0x000fe20000000000 */
[----:B------:R-:W-:Y:S01]  /*7190*/  @!P3 IMAD.MOV R88, RZ, RZ, -R88 ;  /* 0x000000ffff58b224 */ /* 0x000fe200078e0a58 */
[C---:B------:R-:W-:Y:S01]  /*71a0*/  ISETP.GT.U32.AND P3, PT, R13.reuse, R98, PT ;  /* 0x000000620d00720c */ /* 0x040fe20003f64070 */
[----:B------:R-:W-:-:S02]  /*71b0*/  IMAD R104, R13, R61, R104 ;  /* 0x0000003d0d687224 */ /* 0x000fc400078e0268 */
[--C-:B------:R-:W-:Y:S01]  /*71c0*/  @!P1 IMAD.IADD R58, R58, 0x1, -R13.reuse ;  /* 0x000000013a3a9824 */ /* 0x100fe200078e0a0d */
[C---:B------:R-:W-:Y:S01]  /*71d0*/  ISETP.GT.U32.AND P1, PT, R13.reuse, R102, PT ;  /* 0x000000660d00720c */ /* 0x040fe20003f24070 */
[----:B------:R-:W-:Y:S01]  /*71e0*/  @!P6 IMAD.IADD R96, R96, 0x1, -R13 ;  /* 0x000000016060e824 */ /* 0x000fe200078e0a0d */
[----:B------:R-:W-:Y:S01]  /*71f0*/  ISETP.GT.U32.AND P6, PT, R13, R106, PT ;  /* 0x0000006a0d00720c */ /* 0x000fe20003fc4070 */
[----:B------:R-:W-:-:S04]  /*7200*/  IMAD.HI.U32 R57, R15, R92, RZ ;  /* 0x0000005c0f397227 */ /* 0x000fc800078e00ff */
[----:B------:R-:W-:Y:S01]  /*7210*/  @!P4 IMAD.IADD R66, R66, 0x1, -R13 ;  /* 0x000000014242c824 */ /* 0x000fe200078e0a0d */
[----:B------:R-:W-:Y:S01]  /*7220*/  ISETP.GT.U32.AND P4, PT, R13, R104, PT ;  /* 0x000000680d00720c */ /* 0x000fe20003f84070 */
[----:B------:R-:W-:-:S04]  /*7230*/  IMAD.HI.U32 R59, R15, R94, RZ ;  /* 0x0000005e0f3b7227 */ /* 0x000fc800078e00ff */
[----:B------:R-:W-:Y:S02]  /*7240*/  IMAD.MOV R57, RZ, RZ, -R57 ;  /* 0x000000ffff397224 */ /* 0x000fe400078e0a39 */
[----:B------:R-:W-:Y:S02]  /*7250*/  VIADD R81, R14, 0x4 ;  /* 0x000000040e517836 */ /* 0x000fe40000000000 */
[----:B------:R-:W-:Y:S01]  /*7260*/  @!P2 IMAD.IADD R100, R100, 0x1, -R13 ;  /* 0x000000016464a824 */ /* 0x000fe200078e0a0d */
[C---:B------:R-:W-:Y:S01]  /*7270*/  ISETP.GT.U32.AND P2, PT, R13.reuse, R96, PT ;  /* 0x000000600d00720c */ /* 0x040fe20003f44070 */
[----:B------:R-:W-:Y:S01]  /*7280*/  IMAD.MOV R59, RZ, RZ, -R59 ;  /* 0x000000ffff3b7224 */ /* 0x000fe200078e0a3b */
[----:B------:R-:W-:Y:S01]  /*7290*/  IABS R108, R81 ;  /* 0x00000051006c7213 */ /* 0x000fe20000000000 */
[C---:B------:R-:W-:Y:S02]  /*72a0*/  IMAD R56, R13.reuse, R57, R92 ;  /* 0x000000390d387224 */ /* 0x040fe400078e025c */
[----:B------:R-:W-:Y:S01]  /*72b0*/  @!P3 IMAD.IADD R98, R98, 0x1, -R13 ;  /* 0x000000016262b824 */ /* 0x000fe200078e0a0d */
[----:B------:R-:W-:Y:S01]  /*72c0*/  ISETP.GE.AND P3, PT, R14, RZ, PT ;  /* 0x000000ff0e00720c */ /* 0x000fe20003f66270 */
[----:B------:R-:W-:Y:S01]  /*72d0*/  IMAD.MOV.U32 R92, RZ, RZ, R58 ;  /* 0x000000ffff5c7224 */ /* 0x000fe200078e003a */
[----:B------:R-:W-:Y:S01]  /*72e0*/  IABS R58, R14 ;  /* 0x0000000e003a7213 */ /* 0x000fe20000000000 */
[----:B------:R-:W-:-:S02]  /*72f0*/  IMAD R60, R13, R59, R94 ;  /* 0x0000003b0d3c7224 */ /* 0x000fc400078e025e */
[----:B------:R-:W-:Y:S01]  /*7300*/  @!P0 IMAD.MOV R92, RZ, RZ, -R92 ;  /* 0x000000ffff5c8224 */ /* 0x000fe200078e0a5c */
[C---:B------:R-:W-:Y:S01]  /*7310*/  ISETP.GT.U32.AND P0, PT, R13.reuse, R98, PT ;  /* 0x000000620d00720c */ /* 0x040fe20003f04070 */
[--C-:B------:R-:W-:Y:S01]  /*7320*/  @!P1 IMAD.IADD R102, R102, 0x1, -R13.reuse ;  /* 0x0000000166669824 */ /* 0x100fe200078e0a0d */
[----:B------:R-:W-:Y:S01]  /*7330*/  ISETP.GT.U32.AND P1, PT, R13, R100, PT ;  /* 0x000000640d00720c */ /* 0x000fe20003f24070 */
[----:B------:R-:W-:Y:S02]  /*7340*/  IMAD.MOV.U32 R94, RZ, RZ, R66 ;  /* 0x000000ffff5e7224 */ /* 0x000fe400078e0042 */
[----:B------:R-:W-:Y:S02]  /*7350*/  @!P6 IMAD.IADD R106, R106, 0x1, -R13 ;  /* 0x000000016a6ae824 */ /* 0x000fe400078e0a0d */
[----:B------:R-:W-:-:S04]  /*7360*/  IMAD.HI.U32 R61, R15, R108, RZ ;  /* 0x0000006c0f3d7227 */ /* 0x000fc800078e00ff */
[----:B------:R-:W-:Y:S01]  /*7370*/  @!P4 IMAD.IADD R104, R104, 0x1, -R13 ;  /* 0x000000016868c824 */ /* 0x000fe200078e0a0d */
[C---:B------:R-:W-:Y:S01]  /*7380*/  ISETP.GT.U32.AND P4, PT, R13.reuse, R102, PT ;  /* 0x000000660d00720c */ /* 0x040fe20003f84070 */
[----:B------:R-:W-:Y:S01]  /*7390*/  @!P5 IMAD.MOV R94, RZ, RZ, -R94 ;  /* 0x000000ffff5ed224 */ /* 0x000fe200078e0a5e */
[C---:B------:R-:W-:Y:S01]  /*73a0*/  ISETP.GT.U32.AND P5, PT, R13.reuse, R106, PT ;  /* 0x0000006a0d00720c */ /* 0x040fe20003fa4070 */
[----:B------:R-:W-:Y:S01]  /*73b0*/  IMAD.MOV R61, RZ, RZ, -R61 ;  /* 0x000000ffff3d7224 */ /* 0x000fe200078e0a3d */
[C---:B------:R-:W-:Y:S01]  /*73c0*/  ISETP.GT.U32.AND P6, PT, R13.reuse, R104, PT ;  /* 0x000000680d00720c */ /* 0x040fe20003fc4070 */
[----:B------:R-:W-:Y:S01]  /*73d0*/  @!P2 IMAD.IADD R96, R96, 0x1, -R13 ;  /* 0x000000016060a824 */ /* 0x000fe200078e0a0d */
[----:B------:R-:W-:Y:S01]  /*73e0*/  ISETP.GT.U32.AND P2, PT, R13, R56, PT ;  /* 0x000000380d00720c */ /* 0x000fe20003f44070 */
[----:B------:R-:W-:-:S04]  /*73f0*/  IMAD.HI.U32 R15, R15, R58, RZ ;  /* 0x0000003a0f0f7227 */ /* 0x000fc800078e00ff */
[C---:B------:R-:W-:Y:S02]  /*7400*/  IMAD R62, R13.reuse, R61, R108 ;  /* 0x0000003d0d3e7224 */ /* 0x040fe400078e026c */
[----:B------:R-:W-:Y:S02]  /*7410*/  IMAD.MOV R15, RZ, RZ, -R15 ;  /* 0x000000ffff0f7224 */ /* 0x000fe400078e0a0f */
[--C-:B------:R-:W-:Y:S01]  /*7420*/  @!P0 IMAD.IADD R98, R98, 0x1, -R13.reuse ;  /* 0x0000000162628824 */ /* 0x100fe200078e0a0d */
[C---:B------:R-:W-:Y:S01]  /*7430*/  ISETP.GT.U32.AND P0, PT, R13.reuse, R60, PT ;  /* 0x0000003c0d00720c */ /* 0x040fe20003f04070 */
[----:B------:R-:W-:Y:S01]  /*7440*/  @!P1 IMAD.IADD R100, R100, 0x1, -R13 ;  /* 0x0000000164649824 */ /* 0x000fe200078e0a0d */
[C---:B------:R-:W-:Y:S01]  /*7450*/  ISETP.GT.U32.AND P1, PT, R13.reuse, R62, PT ;  /* 0x0000003e0d00720c */ /* 0x040fe20003f24070 */
[----:B------:R-:W-:Y:S01]  /*7460*/  IMAD R58, R13, R15, R58 ;  /* 0x0000000f0d3a7224 */ /* 0x000fe200078e023a */
[----:B------:R-:W-:Y:S01]  /*7470*/  SHF.R.S32.HI R15, RZ, 0x2, R9 ;  /* 0x00000002ff0f7819 */ /* 0x000fe20000011409 */
[--C-:B------:R-:W-:Y:S01]  /*7480*/  @!P4 IMAD.IADD R102, R102, 0x1, -R13.reuse ;  /* 0x000000016666c824 */ /* 0x100fe200078e0a0d */
[----:B------:R-:W-:Y:S01]  /*7490*/  ISETP.GE.AND P4, PT, R67, RZ, PT ;  /* 0x000000ff4300720c */ /* 0x000fe20003f86270 */
[--C-:B------:R-:W-:Y:S01]  /*74a0*/  @!P5 IMAD.IADD R106, R106, 0x1, -R13.reuse ;  /* 0x000000016a6ad824 */ /* 0x100fe200078e0a0d */
[----:B------:R-:W-:Y:S01]  /*74b0*/  ISETP.GE.AND P5, PT, R71, RZ, PT ;  /* 0x000000ff4700720c */ /* 0x000fe20003fa6270 */
[--C-:B------:R-:W-:Y:S01]  /*74c0*/  @!P2 IMAD.IADD R56, R56, 0x1, -R13.reuse ;  /* 0x000000013838a824 */ /* 0x100fe200078e0a0d */
[----:B------:R-:W-:Y:S01]  /*74d0*/  ISETP.GT.U32.AND P2, PT, R13, R58, PT ;  /* 0x0000003a0d00720c */ /* 0x000fe20003f44070 */
[--C-:B------:R-:W-:Y:S01]  /*74e0*/  @!P6 IMAD.IADD R104, R104, 0x1, -R13.reuse ;  /* 0x000000016868e824 */ /* 0x100fe200078e0a0d */
[----:B------:R-:W-:Y:S01]  /*74f0*/  ISETP.GE.AND P6, PT, R69, RZ, PT ;  /* 0x000000ff4500720c */ /* 0x000fe20003fc6270 */
[--C-:B------:R-:W-:Y:S01]  /*7500*/  @!P0 IMAD.IADD R60, R60, 0x1, -R13.reuse ;  /* 0x000000013c3c8824 */ /* 0x100fe200078e0a0d */
[----:B------:R-:W-:Y:S01]  /*7510*/  ISETP.GE.AND P0, PT, R73, RZ, PT ;  /* 0x000000ff4900720c */ /* 0x000fe20003f06270 */
[--C-:B------:R-:W-:Y:S01]  /*7520*/  @!P1 IMAD.IADD R62, R62, 0x1, -R13.reuse ;  /* 0x000000013e3e9824 */ /* 0x100fe200078e0a0d */
[----:B------:R-:W-:Y:S01]  /*7530*/  ISETP.GT.U32.AND P1, PT, R13, R56, PT ;  /* 0x000000380d00720c */ /* 0x000fe20003f24070 */
[----:B------:R-:W-:Y:S01]  /*7540*/  IMAD.SHL.U32 R14, R9, 0x20, RZ ;  /* 0x00000020090e7824 */ /* 0x000fe200078e00ff */
[----:B------:R-:W-:Y:S01]  /*7550*/  SGXT R15, R15, 0x1 ;  /* 0x000000010f0f781a */ /* 0x000fe20000000200 */
[----:B------:R-:W-:Y:S01]  /*7560*/  @!P4 IMAD.MOV R96, RZ, RZ, -R96 ;  /* 0x000000ffff60c224 */ /* 0x000fe200078e0a60 */
[C---:B------:R-:W-:Y:S01]  /*7570*/  ISETP.GT.U32.AND P4, PT, R13.reuse, R60, PT ;  /* 0x0000003c0d00720c */ /* 0x040fe20003f84070 */
[----:B------:R-:W-:Y:S01]  /*7580*/  @!P5 IMAD.MOV R100, RZ, RZ, -R100 ;  /* 0x000000ffff64d224 */ /* 0x000fe200078e0a64 */
[----:B------:R-:W-:Y:S01]  /*7590*/  ISETP.GT.U32.AND P5, PT, R13, R62, PT ;  /* 0x0000003e0d00720c */ /* 0x000fe20003fa4070 */
[--C-:B------:R-:W-:Y:S01]  /*75a0*/  @!P2 IMAD.IADD R58, R58, 0x1, -R13.reuse ;  /* 0x000000013a3aa824 */ /* 0x100fe200078e0a0d */
[----:B------:R-:W-:Y:S01]  /*75b0*/  LOP3.LUT R15, R15, 0x90, RZ, 0xc0, !PT ;  /* 0x000000900f0f7812 */ /* 0x000fe200078ec0ff */
[----:B------:R-:W-:Y:S01]  /*75c0*/  @!P6 IMAD.MOV R98, RZ, RZ, -R98 ;  /* 0x000000ffff62e224 */ /* 0x000fe200078e0a62 */
[----:B------:R-:W-:Y:S01]  /*75d0*/  ISETP.GE.AND P6, PT, R65, RZ, PT ;  /* 0x000000ff4100720c */ /* 0x000fe20003fc6270 */
[----:B------:R-:W-:Y:S01]  /*75e0*/  @!P0 IMAD.MOV R102, RZ, RZ, -R102 ;  /* 0x000000ffff668224 */ /* 0x000fe200078e0a66 */
[----:B------:R-:W-:Y:S01]  /*75f0*/  ISETP.GT.U32.AND P2, PT, R13, R58, PT ;  /* 0x0000003a0d00720c */ /* 0x000fe20003f44070 */
[--C-:B------:R-:W-:Y:S01]  /*7600*/  @!P1 IMAD.IADD R56, R56, 0x1, -R13.reuse ;  /* 0x0000000138389824 */ /* 0x100fe200078e0a0d */
[----:B------:R-:W-:Y:S01]  /*7610*/  ISETP.GE.AND P0, PT, R75, RZ, PT ;  /* 0x000000ff4b00720c */ /* 0x000fe20003f06270 */
[----:B------:R-:W-:Y:S01]  /*7620*/  IMAD R9, R83, UR5, RZ ;  /* 0x0000000553097c24 */ /* 0x000fe2000f8e02ff */
[----:B------:R-:W-:Y:S01]  /*7630*/  ISETP.GE.AND P1, PT, R77, RZ, PT ;  /* 0x000000ff4d00720c */ /* 0x000fe20003f26270 */
[--C-:B------:R-:W-:Y:S01]  /*7640*/  @!P4 IMAD.IADD R60, R60, 0x1, -R13.reuse ;  /* 0x000000013c3cc824 */ /* 0x100fe200078e0a0d */
[----:B------:R-:W-:Y:S01]  /*7650*/  ISETP.GE.AND P4, PT, R79, RZ, PT ;  /* 0x000000ff4f00720c */ /* 0x000fe20003f86270 */
[--C-:B------:R-:W-:Y:S01]  /*7660*/  @!P5 IMAD.IADD R62, R62, 0x1, -R13.reuse ;  /* 0x000000013e3ed824 */ /* 0x100fe200078e0a0d */
[----:B------:R-:W-:Y:S01]  /*7670*/  ISETP.GE.AND P5, PT, R81, RZ, PT ;  /* 0x000000ff5100720c */ /* 0x000fe20003fa6270 */
[----:B------:R-:W-:Y:S01]  /*7680*/  IMAD.MOV.U32 R108, RZ, RZ, R56 ;  /* 0x000000ffff6c7224 */ /* 0x000fe200078e0038 */
[----:B------:R-:W-:Y:S01]  /*7690*/  LOP3.LUT R14, R15, 0xf60, R14, 0xf8, !PT ;  /* 0x00000f600f0e7812 */ /* 0x000fe200078ef80e */
[----:B------:R-:W-:Y:S01]  /*76a0*/  IMAD.MOV.U32 R110, RZ, RZ, R60 ;  /* 0x000000ffff6e7224 */ /* 0x000fe200078e003c */
[----:B------:R-:W-:Y:S01]  /*76b0*/  USHF.L.U32 UR5, UR5, 0x5, URZ ;  /* 0x0000000505057899 */ /* 0x000fe2000800063f */
[----:B------:R-:W-:Y:S01]  /*76c0*/  @!P2 IMAD.IADD R58, R58, 0x1, -R13 ;  /* 0x000000013a3aa824 */ /* 0x000fe200078e0a0d */
[----:B------:R-:W-:Y:S01]  /*76d0*/  ISETP.NE.AND P2, PT, R7, RZ, PT ;  /* 0x000000ff0700720c */ /* 0x000fe20003f45270 */
[----:B------:R-:W-:Y:S01]  /*76e0*/  IMAD.MOV.U32 R112, RZ, RZ, R62 ;  /* 0x000000ffff707224 */ /* 0x000fe200078e003e */
[----:B------:R-:W-:Y:S01]  /*76f0*/  LOP3.LUT R13, RZ, R7, RZ, 0x33, !PT ;  /* 0x00000007ff0d7212 */ /* 0x000fe200078e33ff */
[----:B------:R-:W-:-:S02]  /*7700*/  IMAD.MOV.U32 R114, RZ, RZ, R58 ;  /* 0x000000ffff727224 */ /* 0x000fc400078e003a */
[----:B------:R-:W-:Y:S01]  /*7710*/  @!P6 IMAD.MOV R104, RZ, RZ, -R104 ;  /* 0x000000ffff68e224 */ /* 0x000fe200078e0a68 */
[----:B------:R-:W-:Y:S01]  /*7720*/  SEL R16, R13, R16, !P2 ;  /* 0x000000100d107207 */ /* 0x000fe20005000000 */
[----:B------:R-:W-:Y:S01]  /*7730*/  @!P0 IMAD.MOV R106, RZ, RZ, -R106 ;  /* 0x000000ffff6a8224 */ /* 0x000fe200078e0a6a */
[----:B------:R-:W-:Y:S01]  /*7740*/  IADD3 R7, P6, R9, UR6, RZ ;  /* 0x0000000609077c10 */ /* 0x000fe2000ffde0ff */
[----:B------:R-:W-:Y:S01]  /*7750*/  @!P1 IMAD.MOV R108, RZ, RZ, -R108 ;  /* 0x000000ffff6c9224 */ /* 0x000fe200078e0a6c */
[C---:B------:R-:W-:Y:S01]  /*7760*/  SEL R17, R13.reuse, R17, !P2 ;  /* 0x000000110d117207 */ /* 0x040fe20005000000 */
[----:B------:R-:W-:Y:S01]  /*7770*/  @!P4 IMAD.MOV R110, RZ, RZ, -R110 ;  /* 0x000000ffff6ec224 */ /* 0x000fe200078e0a6e */
[C---:B------:R-:W-:Y:S01]  /*7780*/  SEL R19, R13.reuse, R19, !P2 ;  /* 0x000000130d137207 */ /* 0x040fe20005000000 */
[----:B------:R-:W-:Y:S01]  /*7790*/  @!P5 IMAD.MOV R112, RZ, RZ, -R112 ;  /* 0x000000ffff70d224 */ /* 0x000fe200078e0a70 */
[C---:B------:R-:W-:Y:S01]  /*77a0*/  SEL R15, R13.reuse, R18, !P2 ;  /* 0x000000120d0f7207 */ /* 0x040fe20005000000 */
[----:B------:R-:W-:Y:S01]  /*77b0*/  @!P3 IMAD.MOV R114, RZ, RZ, -R114 ;  /* 0x000000ffff72b224 */ /* 0x000fe200078e0a72 */
[C---:B------:R-:W-:Y:S01]  /*77c0*/  SEL R21, R13.reuse, R21, !P2 ;  /* 0x000000150d157207 */ /* 0x040fe20005000000 */
[----:B------:R-:W-:Y:S01]  /*77d0*/  ULDC UR6, c[0x0][0x240] ;  /* 0x0000900000067ab9 */ /* 0x000fe20000000800 */
[C---:B------:R-:W-:Y:S01]  /*77e0*/  SEL R56, R13.reuse, R20, !P2 ;  /* 0x000000140d387207 */ /* 0x040fe20005000000 */
[----:B------:R-:W-:Y:S01]  /*77f0*/  IMAD R16, R16, UR6, RZ ;  /* 0x0000000610107c24 */ /* 0x000fe2000f8e02ff */
[----:B------:R-:W-:Y:S01]  /*7800*/  SEL R57, R13, R22, !P2 ;  /* 0x000000160d397207 */ /* 0x000fe20005000000 */
[----:B------:R-:W-:Y:S01]  /*7810*/  IMAD R18, R17, UR6, RZ ;  /* 0x0000000611127c24 */ /* 0x000fe2000f8e02ff */
[----:B------:R-:W-:Y:S01]  /*7820*/  SEL R23, R13, R23, !P2 ;  /* 0x000000170d177207 */ /* 0x000fe20005000000 */
[----:B------:R-:W-:Y:S01]  /*7830*/  IMAD R20, R19, UR6, RZ ;  /* 0x0000000613147c24 */ /* 0x000fe2000f8e02ff */
[----:B------:R-:W-:Y:S01]  /*7840*/  SEL R58, R13, R26, !P2 ;  /* 0x0000001a0d3a7207 */ /* 0x000fe20005000000 */
[----:B------:R-:W-:Y:S01]  /*7850*/  IMAD R22, R15, UR6, RZ ;  /* 0x000000060f167c24 */ /* 0x000fe2000f8e02ff */
[C---:B------:R-:W-:Y:S01]  /*7860*/  SEL R25, R13.reuse, R25, !P2 ;  /* 0x000000190d197207 */ /* 0x040fe20005000000 */
        /* <DEDUP_REMOVED lines=15> */
[C---:B------:R-:W-:Y:S01]  /*7960*/  SEL R33, R13.reuse, R33, !P2 ;  /* 0x000000210d217207 */ /* 0x040fe20005000000 */
[----:B------:R-:W-:Y:S01]  /*7970*/  IMAD.MOV.U32 R23, RZ, RZ, RZ ;  /* 0x000000ffff177224 */ /* 0x000fe200078e00ff */
[C---:B------:R-:W-:Y:S01]  /*7980*/  SEL R35, R13.reuse, R35, !P2 ;  /* 0x000000230d237207 */ /* 0x040fe20005000000 */
[----:B------:R-:W-:Y:S01]  /*7990*/  IMAD R62, R62, UR6, RZ ;  /* 0x000000063e3e7c24 */ /* 0x000fe2000f8e02ff */
[----:B------:R-:W-:Y:S01]  /*79a0*/  SEL R63, R13, R34, !P2 ;  /* 0x000000220d3f7207 */ /* 0x000fe20005000000 */
[----:B------:R-:W-:Y:S01]  /*79b0*/  IMAD R34, R31, UR6, RZ ;  /* 0x000000061f227c24 */ /* 0x000fe2000f8e02ff */
[----:B------:R-:W-:-:S02]  /*79c0*/  SEL R37, R13, R37, !P2 ;  /* 0x000000250d257207 */ /* 0x000fc40005000000 */
        /* <DEDUP_REMOVED lines=8> */
[C---:B------:R-:W-:Y:S01]  /*7a50*/  SEL R41, R13.reuse, R41, !P2 ;  /* 0x000000290d297207 */ /* 0x040fe20005000000 */
[----:B------:R-:W-:Y:S01]  /*7a60*/  IMAD R66, R66, UR6, RZ ;  /* 0x0000000642427c24 */ /* 0x000fe2000f8e02ff */
[----:B------:R-:W-:Y:S01]  /*7a70*/  SEL R67, R13, R42, !P2 ;  /* 0x0000002a0d437207 */ /* 0x000fe20005000000 */
[----:B------:R-:W-:Y:S01]  /*7a80*/  IMAD R42, R33, UR6, RZ ;  /* 0x00000006212a7c24 */ /* 0x000fe2000f8e02ff */
[----:B------:R-:W-:-:S02]  /*7a90*/  SEL R43, R13, R43, !P2 ;  /* 0x0000002b0d2b7207 */ /* 0x000fc40005000000 */
[----:B------:R-:W-:Y:S01]  /*7aa0*/  SEL R69, R13, R44, !P2 ;  /* 0x0000002c0d457207 */ /* 0x000fe20005000000 */
[----:B------:R-:W-:Y:S01]  /*7ab0*/  IMAD R44, R35, UR6, RZ ;  /* 0x00000006232c7c24 */ /* 0x000fe2000f8e02ff */
[C---:B------:R-:W-:Y:S02]  /*7ac0*/  SEL R45, R13.reuse, R45, !P2 ;  /* 0x0000002d0d2d7207 */ /* 0x040fe40005000000 */
[----:B------:R-:W-:Y:S01]  /*7ad0*/  SEL R71, R13, R46, !P2 ;  /* 0x0000002e0d477207 */ /* 0x000fe20005000000 */
[----:B------:R-:W-:Y:S01]  /*7ae0*/  IMAD R46, R63, UR6, RZ ;  /* 0x000000063f2e7c24 */ /* 0x000fe2000f8e02ff */
[C---:B------:R-:W-:Y:S02]  /*7af0*/  SEL R49, R13.reuse, R49, !P2 ;  /* 0x000000310d317207 */ /* 0x040fe40005000000 */
        /* <DEDUP_REMOVED lines=60> */
[----:B------:R-:W-:Y:S01]  /*7ec0*/  LEA.HI.X.SX32 R9, R9, UR7, 0x1, P6 ;  /* 0x0000000709097c11 */ /* 0x000fe2000b0f0eff */
[----:B------:R-:W-:Y:S01]  /*7ed0*/  IMAD R116, R101, UR6, RZ ;  /* 0x0000000665747c24 */ /* 0x000fe2000f8e02ff */
[-C--:B------:R-:W-:Y:S01]  /*7ee0*/  IADD3 R17, P5, R18, R7.reuse, RZ ;  /* 0x0000000712117210 */ /* 0x080fe20007fbe0ff */
[----:B------:R-:W-:Y:S01]  /*7ef0*/  IMAD R142, R13, UR6, RZ ;  /* 0x000000060d8e7c24 */ /* 0x000fe2000f8e02ff */
[-C--:B------:R-:W-:Y:S01]  /*7f00*/  IADD3 R13, P6, R16, R7.reuse, RZ ;  /* 0x00000007100d7210 */ /* 0x080fe20007fde0ff */
[----:B------:R-:W-:Y:S01]  /*7f10*/  IMAD R118, R103, UR6, RZ ;  /* 0x0000000667767c24 */ /* 0x000fe2000f8e02ff */
[----:B------:R-:W-:Y:S01]  /*7f20*/  IADD3 R15, P3, R20, R7, RZ ;  /* 0x00000007140f7210 */ /* 0x000fe20007f7e0ff */
[----:B------:R-:W-:Y:S01]  /*7f30*/  IMAD R120, R105, UR6, RZ ;  /* 0x0000000669787c24 */ /* 0x000fe2000f8e02ff */
[----:B------:R-:W-:Y:S01]  /*7f40*/  LEA.HI.X.SX32 R16, R16, R9, 0x1, P6 ;  /* 0x0000000910107211 */ /* 0x000fe200030f0eff */
[----:B------:R0:W-:Y:S01]  /*7f50*/  STL [R1+0xe6c], R13 ;  /* 0x000e6c0d01007387 */ /* 0x0001e20000100800 */
[----:B------:R-:W-:-:S02]  /*7f60*/  IMAD R122, R107, UR6, RZ ;  /* 0x000000066b7a7c24 */ /* 0x000fc4000f8e02ff */
[----:B------:R-:W-:Y:S01]  /*7f70*/  IMAD R124, R109, UR6, RZ ;  /* 0x000000066d7c7c24 */ /* 0x000fe2000f8e02ff */
[----:B------:R1:W-:Y:S01]  /*7f80*/  STL [R1+0xe74], R17 ;  /* 0x000e741101007387 */ /* 0x0003e20000100800 */
[----:B------:R-:W-:Y:S02]  /*7f90*/  IMAD R126, R111, UR6, RZ ;  /* 0x000000066f7e7c24 */ /* 0x000fe4000f8e02ff */
[----:B------:R-:W-:Y:S01]  /*7fa0*/  IMAD R128, R113, UR6, RZ ;  /* 0x0000000671807c24 */ /* 0x000fe2000f8e02ff */
[----:B------:R3:W-:Y:S01]  /*7fb0*/  STL [R1+0xe7c], R15 ;  /* 0x000e7c0f01007387 */ /* 0x0007e20000100800 */
[----:B------:R-:W-:Y:S01]  /*7fc0*/  IMAD R130, R115, UR6, RZ ;  /* 0x0000000673827c24 */ /* 0x000fe2000f8e02ff */
[-C--:B0-----:R-:W-:Y:S01]  /*7fd0*/  IADD3 R13, P2, R22, R7.reuse, RZ ;  /* 0x00000007160d7210 */ /* 0x081fe20007f5e0ff */
[----:B------:R-:W-:Y:S02]  /*7fe0*/  IMAD R132, R117, UR6, RZ ;  /* 0x0000000675847c24 */ /* 0x000fe4000f8e02ff */
[----:B------:R-:W-:Y:S01]  /*7ff0*/  IMAD R134, R119, UR6, RZ ;  /* 0x0000000677867c24 */ /* 0x000fe2000f8e02ff */
[-C--:B-1----:R-:W-:Y:S01]  /*8000*/  IADD3 R17, P1, R24, R7.reuse, RZ ;  /* 0x0000000718117210 */ /* 0x082fe20007f3e0ff */
[----:B------:R0:W-:Y:S01]  /*8010*/  STL [R1+0xe84], R13 ;  /* 0x000e840d01007387 */ /* 0x0001e20000100800 */
[----:B------:R-:W-:Y:S01]  /*8020*/  IMAD R136, R121, UR6, RZ ;  /* 0x0000000679887c24 */ /* 0x000fe2000f8e02ff */
[----:B---3--:R-:W-:-:S02]  /*8030*/  IADD3 R15, P0, R56, R7, RZ ;  /* 0x00000007380f7210 */ /* 0x008fc40007f1e0ff */
[----:B------:R-:W-:Y:S01]  /*8040*/  STL [R1+0xe8c], R17 ;  /* 0x000e8c1101007387 */ /* 0x000fe20000100800 */
[----:B------:R-:W-:Y:S02]  /*8050*/  IMAD R138, R123, UR6, RZ ;  /* 0x000000067b8a7c24 */ /* 0x000fe4000f8e02ff */
[----:B------:R-:W-:Y:S01]  /*8060*/  IMAD R140, R125, UR6, RZ ;  /* 0x000000067d8c7c24 */ /* 0x000fe2000f8e02ff */
[----:B------:R1:W-:Y:S01]  /*8070*/  STL [R1+0xe94], R15 ;  /* 0x000e940f01007387 */ /* 0x0003e20000100800 */
[----:B------:R-:W-:Y:S01]  /*8080*/  ULDC UR6, c[0x0][0x234] ;  /* 0x00008d0000067ab9 */ /* 0x000fe20000000800 */
[-C--:B0-----:R-:W-:Y:S01]  /*8090*/  IADD3 R13, P4, R26, R7.reuse, RZ ;  /* 0x000000071a0d7210 */ /* 0x081fe20007f9e0ff */
[----:B------:R-:W-:Y:S02]  /*80a0*/  IMAD R12, R12, UR6, RZ ;  /* 0x000000060c0c7c24 */ /* 0x000fe4000f8e02ff */
[----:B------:R-:W-:Y:S02]  /*80b0*/  IMAD R11, R11, UR6, RZ ;  /* 0x000000060b0b7c24 */ /* 0x000fe4000f8e02ff */
[----:B------:R0:W-:Y:S01]  /*80c0*/  STL [R1+0xe9c], R13 ;  /* 0x000e9c0d01007387 */ /* 0x0001e20000100800 */
[----:B------:R-:W-:Y:S01]  /*80d0*/  IMAD R10, R10, UR6, RZ ;  /* 0x000000060a0a7c24 */ /* 0x000fe2000f8e02ff */
[----:B-1----:R-:W-:-:S02]  /*80e0*/  IADD3 R15, P6, R28, R7, RZ ;  /* 0x000000071c0f7210 */ /* 0x002fc40007fde0ff */
[----:B------:R1:W-:Y:S01]  /*80f0*/  STL [R1+0xe68], R16 ;  /* 0x000e681001007387 */ /* 0x0003e20000100800 */
[----:B------:R-:W-:Y:S01]  /*8100*/  IMAD R6, R6, UR6, RZ ;  /* 0x0000000606067c24 */ /* 0x000fe2000f8e02ff */
[----:B------:R-:W-:Y:S02]  /*8110*/  UIMAD UR6, UR10, 0x18, URZ ;  /* 0x000000180a0678a4 */ /* 0x000fe4000f8e023f */
[----:B------:R3:W-:Y:S01]  /*8120*/  STL [R1+0xea4], R15 ;  /* 0x000ea40f01007387 */ /* 0x0007e20000100800 */
[----:B0-----:R-:W-:Y:S01]  /*8130*/  LEA.HI.X.SX32 R13, R18, R9, 0x1, P5 ;  /* 0x00000009120d7211 */ /* 0x001fe200028f0eff */
[----:B------:R-:W-:Y:S01]  /*8140*/  USHF.R.S32.HI UR17, URZ, 0x1f, UR6 ;  /* 0x0000001f3f117899 */ /* 0x000fe20008011406 */
[----:B-1----:R-:W-:-:S03]  /*8150*/  IADD3 R16, P5, R58, R7, RZ ;  /* 0x000000073a107210 */ /* 0x002fc60007fbe0ff */
[----:B------:R0:W-:Y:S01]  /*8160*/  STL [R1+0xe70], R13 ;  /* 0x000e700d01007387 */ /* 0x0001e20000100800 */
[----:B---3--:R-:W-:-:S03]  /*8170*/  LEA.HI.X.SX32 R15, R20, R9, 0x1, P3 ;  /* 0x00000009140f7211 */ /* 0x008fc600018f0eff */
[----:B------:R1:W-:Y:S04]  /*8180*/  STL [R1+0xeac], R16 ;  /* 0x000eac1001007387 */ /* 0x0003e80000100800 */
[----:B------:R3:W-:Y:S01]  /*8190*/  STL [R1+0xe78], R15 ;  /* 0x000e780f01007387 */ /* 0x0007e20000100800 */
[----:B0-----:R-:W-:Y:S02]  /*81a0*/  IADD3 R13, P3, R30, R7, RZ ;  /* 0x000000071e0d7210 */ /* 0x001fe40007f7e0ff */
[----:B-1----:R-:W-:-:S03]  /*81b0*/  LEA.HI.X.SX32 R16, R22, R9, 0x1, P2 ;  /* 0x0000000916107211 */ /* 0x002fc600010f0eff */
[----:B------:R0:W-:Y:S01]  /*81c0*/  STL [R1+0xeb4], R13 ;  /* 0x000eb40d01007387 */ /* 0x0001e20000100800 */
[----:B---3--:R-:W-:-:S03]  /*81d0*/  IADD3 R15, P2, R32, R7, RZ ;  /* 0x00000007200f7210 */ /* 0x008fc60007f5e0ff */
[----:B------:R1:W-:Y:S04]  /*81e0*/  STL [R1+0xe80], R16 ;  /* 0x000e801001007387 */ /* 0x0003e80000100800 */
[----:B------:R3:W-:Y:S01]  /*81f0*/  STL [R1+0xebc], R15 ;  /* 0x000ebc0f01007387 */ /* 0x0007e20000100800 */
[----:B0-----:R-:W-:Y:S02]  /*8200*/  LEA.HI.X.SX32 R13, R24, R9, 0x1, P1 ;  /* 0x00000009180d7211 */ /* 0x001fe400008f0eff */
[----:B------:R-:W-:Y:S02]  /*8210*/  CS2R R24, SRZ ;  /* 0x0000000000187805 */ /* 0x000fe4000001ff00 */
[----:B-1----:R-:W-:Y:S01]  /*8220*/  IADD3 R16, P1, R34, R7, RZ ;  /* 0x0000000722107210 */ /* 0x002fe20007f3e0ff */
[----:B------:R0:W-:Y:S01]  /*8230*/  STL [R1+0xe88], R13 ;  /* 0x000e880d01007387 */ /* 0x0001e20000100800 */
[----:B---3--:R-:W-:-:S03]  /*8240*/  LEA.HI.X.SX32 R15, R56, R9, 0x1, P0 ;  /* 0x00000009380f7211 */ /* 0x008fc600000f0eff */
[----:B------:R1:W-:Y:S01]  /*8250*/  STL [R1+0xec4], R16 ;  /* 0x000ec41001007387 */ /* 0x0003e20000100800 */
[----:B------:R-:W-:-:S03]  /*8260*/  CS2R R56, SRZ ;  /* 0x0000000000387805 */ /* 0x000fc6000001ff00 */
[----:B------:R3:W-:Y:S01]  /*8270*/  STL [R1+0xe90], R15 ;  /* 0x000e900f01007387 */ /* 0x0007e20000100800 */
[----:B0-----:R-:W-:Y:S02]  /*8280*/  IADD3 R13, P0, R60, R7, RZ ;  /* 0x000000073c0d7210 */ /* 0x001fe40007f1e0ff */
[----:B-1----:R-:W-:-:S03]  /*8290*/  LEA.HI.X.SX32 R16, R26, R9, 0x1, P4 ;  /* 0x000000091a107211 */ /* 0x002fc600020f0eff */
[----:B------:R0:W-:Y:S01]  /*82a0*/  STL [R1+0xecc], R13 ;  /* 0x000ecc0d01007387 */ /* 0x0001e20000100800 */
[----:B------:R-:W-:Y:S02]  /*82b0*/  CS2R R26, SRZ ;  /* 0x00000000001a7805 */ /* 0x000fe4000001ff00 */
[----:B---3--:R-:W-:Y:S01]  /*82c0*/  IADD3 R15, P4, R36, R7, RZ ;  /* 0x00000007240f7210 */ /* 0x008fe20007f9e0ff */
[----:B------:R1:W-:Y:S04]  /*82d0*/  STL [R1+0xe98], R16 ;  /* 0x000e981001007387 */ /* 0x0003e80000100800 */
[----:B------:R3:W-:Y:S01]  /*82e0*/  STL [R1+0xed4], R15 ;  /* 0x000ed40f01007387 */ /* 0x0007e20000100800 */
[----:B0-----:R-:W-:Y:S02]  /*82f0*/  LEA.HI.X.SX32 R13, R28, R9, 0x1, P6 ;  /* 0x000000091c0d7211 */ /* 0x001fe400030f0eff */
[----:B------:R-:W-:-:S02]  /*8300*/  CS2R R28, SRZ ;  /* 0x00000000001c7805 */ /* 0x000fc4000001ff00 */
        /* <DEDUP_REMOVED lines=243> */
[----:B------:R-:W-:Y:S01]  /*9240*/  STL [R1+0x105c], R16 ;  /* 0x00105c1001007387 */ /* 0x000fe20000100800 */
[----:B------:R-:W-:-:S03]  /*9250*/  CS2R R128, SRZ ;  /* 0x0000000000807805 */ /* 0x000fc6000001ff00 */
[----:B------:R1:W-:Y:S01]  /*9260*/  STL [R1+0x1028], R15 ;  /* 0x0010280f01007387 */ /* 0x0003e20000100800 */
[----:B0-----:R-:W-:Y:S02]  /*9270*/  IADD3 R13, P6, R142, R7, RZ ;  /* 0x000000078e0d7210 */ /* 0x001fe40007fde0ff */
[-C--:B------:R-:W-:Y:S02]  /*9280*/  LEA.HI.X.SX32 R7, R130, R9.reuse, 0x1, P5 ;  /* 0x0000000982077211 */ /* 0x080fe400028f0eff */
[----:B------:R-:W-:Y:S01]  /*9290*/  CS2R R130, SRZ ;  /* 0x0000000000827805 */ /* 0x000fe2000001ff00 */
[----:B------:R0:W-:Y:S01]  /*92a0*/  STL [R1+0x1064], R13 ;  /* 0x0010640d01007387 */ /* 0x0001e20000100800 */
[----:B-1----:R-:W-:-:S03]  /*92b0*/  LEA.HI.X.SX32 R15, R132, R9, 0x1, P3 ;  /* 0x00000009840f7211 */ /* 0x002fc600018f0eff */
[----:B------:R1:W-:Y:S01]  /*92c0*/  STL [R1+0x1030], R7 ;  /* 0x0010300701007387 */ /* 0x0003e20000100800 */
[C---:B------:R-:W-:Y:S02]  /*92d0*/  IADD3 R22, P3, R6.reuse, UR8, RZ ;  /* 0x0000000806167c10 */ /* 0x040fe4000ff7e0ff */
[----:B------:R-:W-:Y:S01]  /*92e0*/  CS2R R132, SRZ ;  /* 0x0000000000847805 */ /* 0x000fe2000001ff00 */
[----:B------:R3:W-:Y:S01]  /*92f0*/  STL [R1+0x1038], R15 ;  /* 0x0010380f01007387 */ /* 0x0007e20000100800 */
[----:B------:R-:W-:Y:S02]  /*9300*/  LEA.HI.X.SX32 R21, R6, UR9, 0x1, P3 ;  /* 0x0000000906157c11 */ /* 0x000fe400098f0eff */
[----:B0-----:R-:W-:Y:S02]  /*9310*/  LEA.HI.X.SX32 R13, R134, R9, 0x1, P2 ;  /* 0x00000009860d7211 */ /* 0x001fe400010f0eff */
[----:B------:R-:W-:Y:S02]  /*9320*/  CS2R R134, SRZ ;  /* 0x0000000000867805 */ /* 0x000fe4000001ff00 */
[----:B------:R-:W-:-:S02]  /*9330*/  IADD3 R20, P2, R10, UR8, RZ ;  /* 0x000000080a147c10 */ /* 0x000fc4000ff5e0ff */
[-C--:B-1----:R-:W-:Y:S01]  /*9340*/  LEA.HI.X.SX32 R7, R136, R9.reuse, 0x1, P1 ;  /* 0x0000000988077211 */ /* 0x082fe200008f0eff */
[----:B------:R0:W-:Y:S01]  /*9350*/  STL [R1+0x1040], R13 ;  /* 0x0010400d01007387 */ /* 0x0001e20000100800 */
[C---:B------:R-:W-:Y:S02]  /*9360*/  IADD3 R18, P1, R11.reuse, UR8, RZ ;  /* 0x000000080b127c10 */ /* 0x040fe4000ff3e0ff */
[----:B------:R-:W-:Y:S02]  /*9370*/  CS2R R136, SRZ ;  /* 0x0000000000887805 */ /* 0x000fe4000001ff00 */
[-C--:B---3--:R-:W-:Y:S01]  /*9380*/  LEA.HI.X.SX32 R15, R138, R9.reuse, 0x1, P0 ;  /* 0x000000098a0f7211 */ /* 0x088fe200000f0eff */
[----:B------:R1:W-:Y:S01]  /*9390*/  STL [R1+0x1048], R7 ;  /* 0x0010480701007387 */ /* 0x0003e20000100800 */
[----:B------:R-:W-:Y:S01]  /*93a0*/  IADD3 R16, P0, R12, UR8, RZ ;  /* 0x000000080c107c10 */ /* 0x000fe2000ff1e0ff */
[----:B------:R-:W-:Y:S01]  /*93b0*/  UIMAD UR8, UR10, 0x19, URZ ;  /* 0x000000190a0878a4 */ /* 0x000fe2000f8e023f */
[----:B------:R-:W-:Y:S01]  /*93c0*/  LEA.HI.X.SX32 R17, R11, UR9, 0x1, P1 ;  /* 0x000000090b117c11 */ /* 0x000fe200088f0eff */
[----:B------:R3:W-:Y:S01]  /*93d0*/  STL [R1+0x1050], R15 ;  /* 0x0010500f01007387 */ /* 0x0007e20000100800 */
[----:B------:R-:W-:Y:S01]  /*93e0*/  LEA.HI.X.SX32 R19, R10, UR9, 0x1, P2 ;  /* 0x000000090a137c11 */ /* 0x000fe200090f0eff */
[----:B------:R-:W-:Y:S01]  /*93f0*/  USHF.R.S32.HI UR7, URZ, 0x1f, UR8 ;  /* 0x0000001f3f077899 */ /* 0x000fe20008011408 */
[----:B0-----:R-:W-:-:S02]  /*9400*/  LEA.HI.X.SX32 R13, R140, R9, 0x1, P4 ;  /* 0x000000098c0d7211 */ /* 0x001fc400020f0eff */
[----:B------:R-:W-:Y:S02]  /*9410*/  CS2R R138, SRZ ;  /* 0x00000000008a7805 */ /* 0x000fe4000001ff00 */
[----:B------:R-:W-:Y:S02]  /*9420*/  IADD3 R6, P2, R20, UR50, RZ ;  /* 0x0000003214067c10 */ /* 0x000fe4000ff5e0ff */
[----:B------:R-:W-:Y:S02]  /*9430*/  CS2R R140, SRZ ;  /* 0x00000000008c7805 */ /* 0x000fe4000001ff00 */
[----:B-1----:R-:W-:Y:S01]  /*9440*/  LEA.HI.X.SX32 R7, R142, R9, 0x1, P6 ;  /* 0x000000098e077211 */ /* 0x002fe200030f0eff */
[----:B------:R-:W-:Y:S01]  /*9450*/  STL [R1+0x1058], R13 ;  /* 0x0010580d01007387 */ /* 0x000fe20000100800 */
[----:B------:R-:W-:Y:S02]  /*9460*/  IADD3 R9, P1, R18, UR50, RZ ;  /* 0x0000003212097c10 */ /* 0x000fe4000ff3e0ff */
[----:B------:R-:W-:-:S02]  /*9470*/  CS2R R142, SRZ ;  /* 0x00000000008e7805 */ /* 0x000fc4000001ff00 */
[----:B---3--:R-:W-:Y:S01]  /*9480*/  LEA.HI.X.SX32 R15, R12, UR9, 0x1, P0 ;  /* 0x000000090c0f7c11 */ /* 0x008fe200080f0eff */
[----:B------:R0:W-:Y:S01]  /*9490*/  STL [R1+0x1060], R7 ;  /* 0x0010600701007387 */ /* 0x0001e20000100800 */
[----:B------:R-:W-:-:S03]  /*94a0*/  UMOV UR9, URZ ;  /* 0x0000003f00097c82 */ /* 0x000fc60008000000 */
[----:B------:R-:W-:Y:S04]  /*94b0*/  STL [R1+0xc00], RZ ;  /* 0x000c00ff01007387 */ /* 0x000fe80000100800 */
[----:B------:R-:W-:Y:S01]  /*94c0*/  STL [R1+0xc04], RZ ;  /* 0x000c04ff01007387 */ /* 0x000fe20000100800 */
[----:B0-----:R-:W-:-:S03]  /*94d0*/  IADD3 R7, P0, R16, UR50, RZ ;  /* 0x0000003210077c10 */ /* 0x001fc6000ff1e0ff */
[----:B------:R-:W-:Y:S04]  /*94e0*/  STL [R1+0xc08], RZ ;  /* 0x000c08ff01007387 */ /* 0x000fe80000100800 */
        /* <DEDUP_REMOVED lines=765> */
[----:B------:R-:W-:Y:S04]  /*c4c0*/  STL [R1], RZ ;  /* 0x000000ff01007387 */ /* 0x000fe80000100800 */
        /* <DEDUP_REMOVED lines=127> */
[----:B------:R0:W-:Y:S04]  /*ccc0*/  STL [R1+0x106c], R7 ;  /* 0x00106c0701007387 */ /* 0x0001e80000100800 */
[----:B------:R1:W-:Y:S04]  /*ccd0*/  STL [R1+0x1074], R9 ;  /* 0x0010740901007387 */ /* 0x0003e80000100800 */
[----:B------:R3:W-:Y:S01]  /*cce0*/  STL [R1+0x107c], R6 ;  /* 0x00107c0601007387 */ /* 0x0007e20000100800 */
[----:B0-----:R-:W-:Y:S01]  /*ccf0*/  IADD3 R7, P3, R22, UR50, RZ ;  /* 0x0000003216077c10 */ /* 0x001fe2000ff7e0ff */
[----:B------:R-:W-:Y:S01]  /*cd00*/  USHF.R.S32.HI UR50, URZ, 0x1f, UR19 ;  /* 0x0000001f3f327899 */ /* 0x000fe20008011413 */
[----:B-1----:R-:W-:-:S03]  /*cd10*/  IADD3.X R9, R17, UR51, RZ, P1, !PT ;  /* 0x0000003311097c10 */ /* 0x002fc60008ffe4ff */
[----:B------:R0:W-:Y:S01]  /*cd20*/  STL [R1+0x1084], R7 ;  /* 0x0010840701007387 */ /* 0x0001e20000100800 */
[----:B---3--:R-:W-:-:S05]  /*cd30*/  IADD3.X R6, R15, UR51, RZ, P0, !PT ;  /* 0x000000330f067c10 */ /* 0x008fca00087fe4ff */
[----:B------:R1:W-:Y:S01]  /*cd40*/  STL [R1+0x1068], R6 ;  /* 0x0010680601007387 */ /* 0x0003e20000100800 */
[----:B0-----:R-:W-:-:S03]  /*cd50*/  IADD3.X R7, R19, UR51, RZ, P2, !PT ;  /* 0x0000003313077c10 */ /* 0x001fc600097fe4ff */
[----:B------:R0:W-:Y:S04]  /*cd60*/  STL [R1+0x1070], R9 ;  /* 0x0010700901007387 */ /* 0x0001e80000100800 */
[----:B------:R3:W-:Y:S01]  /*cd70*/  STL [R1+0x1078], R7 ;  /* 0x0010780701007387 */ /* 0x0007e20000100800 */
[----:B-1----:R-:W-:Y:S01]  /*cd80*/  IADD3.X R6, R21, UR51, RZ, P3, !PT ;  /* 0x0000003315067c10 */ /* 0x002fe20009ffe4ff */
[----:B------:R-:W-:Y:S01]  /*cd90*/  USHF.R.S32.HI UR51, URZ, 0x1f, UR22 ;  /* 0x0000001f3f337899 */ /* 0x000fe20008011416 */
[----:B0-----:R-:W-:-:S03]  /*cda0*/  IADD3 R9, P1, R18, UR52, RZ ;  /* 0x0000003412097c10 */ /* 0x001fc6000ff3e0ff */
[----:B------:R0:W-:Y:S01]  /*cdb0*/  STL [R1+0x1080], R6 ;  /* 0x0010800601007387 */ /* 0x0001e20000100800 */
[----:B---3--:R-:W-:-:S05]  /*cdc0*/  IADD3 R7, P0, R16, UR52, RZ ;  /* 0x0000003410077c10 */ /* 0x008fca000ff1e0ff */
[----:B------:R1:W-:Y:S01]  /*cdd0*/  STL [R1+0x108c], R7 ;  /* 0x00108c0701007387 */ /* 0x0003e20000100800 */
[----:B0-----:R-:W-:-:S03]  /*cde0*/  IADD3 R6, P2, R20, UR52, RZ ;  /* 0x0000003414067c10 */ /* 0x001fc6000ff5e0ff */
[----:B------:R0:W-:Y:S04]  /*cdf0*/  STL [R1+0x1094], R9 ;  /* 0x0010940901007387 */ /* 0x0001e80000100800 */
[----:B------:R3:W-:Y:S01]  /*ce00*/  STL [R1+0x109c], R6 ;  /* 0x00109c0601007387 */ /* 0x0007e20000100800 */
[----:B-1----:R-:W-:Y:S01]  /*ce10*/  IADD3 R7, P3, R22, UR52, RZ ;  /* 0x0000003416077c10 */ /* 0x002fe2000ff7e0ff */
[----:B------:R-:W-:Y:S01]  /*ce20*/  USHF.R.S32.HI UR52, URZ, 0x1f, UR23 ;  /* 0x0000001f3f347899 */ /* 0x000fe20008011417 */
[----:B0-----:R-:W-:-:S03]  /*ce30*/  IADD3.X R9, R17, UR53, RZ, P1, !PT ;  /* 0x0000003511097c10 */ /* 0x001fc60008ffe4ff */
        /* <DEDUP_REMOVED lines=82> */
[----:B---3--:R-:W-:Y:S02]  /*d360*/  IADD3 R7, P2, R20, UR8, RZ ;  /* 0x0000000814077c10 */ /* 0x008fe4000ff5e0ff */
[----:B0-----:R-:W-:-:S05]  /*d370*/  IADD3 R6, P0, R16, UR8, RZ ;  /* 0x0000000810067c10 */ /* 0x001fca000ff1e0ff */
[----:B------:R0:W-:Y:S04]  /*d380*/  STL [R1+0x112c], R6 ;  /* 0x00112c0601007387 */ /* 0x0001e80000100800 */
[----:B------:R1:W-:Y:S04]  /*d390*/  STL [R1+0x1134], R9 ;  /* 0x0011340901007387 */ /* 0x0003e80000100800 */
[----:B------:R3:W-:Y:S01]  /*d3a0*/  STL [R1+0x113c], R7 ;  /* 0x00113c0701007387 */ /* 0x0007e20000100800 */
[----:B0-----:R-:W-:Y:S01]  /*d3b0*/  IADD3 R6, P3, R22, UR8, RZ ;  /* 0x0000000816067c10 */ /* 0x001fe2000ff7e0ff */
[----:B------:R-:W-:Y:S01]  /*d3c0*/  UIADD3 UR8, UP0, UR12, 0x80, URZ ;  /* 0x000000800c087890 */ /* 0x000fe2000ff1e03f */
[----:B-1----:R-:W-:-:S03]  /*d3d0*/  IADD3.X R9, R17, UR7, RZ, P1, !PT ;  /* 0x0000000711097c10 */ /* 0x002fc60008ffe4ff */
[----:B------:R0:W-:Y:S01]  /*d3e0*/  STL [R1+0x1144], R6 ;  /* 0x0011440601007387 */ /* 0x0001e20000100800 */
[----:B------:R-:W-:Y:S01]  /*d3f0*/  UIADD3.X UR9, UR9, -0x3ffffff0, URZ, UP0, !UPT ;  /* 0xc000001009097890 */ /* 0x000fe200087fe43f */
[----:B---3--:R-:W-:-:S05]  /*d400*/  IADD3.X R7, R15, UR7, RZ, P0, !PT ;  /* 0x000000070f077c10 */ /* 0x008fca00087fe4ff */
[----:B------:R1:W-:Y:S01]  /*d410*/  STL [R1+0x1128], R7 ;  /* 0x0011280701007387 */ /* 0x0003e20000100800 */
[----:B0-----:R-:W-:-:S03]  /*d420*/  IADD3.X R6, R19, UR7, RZ, P2, !PT ;  /* 0x0000000713067c10 */ /* 0x001fc600097fe4ff */
[----:B------:R-:W-:Y:S04]  /*d430*/  STL [R1+0x1130], R9 ;  /* 0x0011300901007387 */ /* 0x000fe80000100800 */
[----:B------:R0:W-:Y:S01]  /*d440*/  STL [R1+0x1138], R6 ;  /* 0x0011380601007387 */ /* 0x0001e20000100800 */
[----:B-1----:R-:W-:Y:S01]  /*d450*/  IADD3.X R7, R21, UR7, RZ, P3, !PT ;  /* 0x0000000715077c10 */ /* 0x002fe20009ffe4ff */
[----:B------:R-:W-:-:S04]  /*d460*/  USHF.R.S32.HI UR7, URZ, 0x1f, UR40 ;  /* 0x0000001f3f077899 */ /* 0x000fc80008011428 */
[----:B------:R1:W-:Y:S01]  /*d470*/  STL [R1+0x1140], R7 ;  /* 0x0011400701007387 */ /* 0x0003e20000100800 */
[----:B0-----:R-:W-:Y:S02]  /*d480*/  SHF.R.S32.HI R6, RZ, 0x5, R8 ;  /* 0x00000005ff067819 */ /* 0x001fe40000011408 */
[----:B------:R-:W-:-:S03]  /*d490*/  IADD3 R8, P0, R18, UR6, RZ ;  /* 0x0000000612087c10 */ /* 0x000fc6000ff1e0ff */
[----:B------:R0:W-:Y:S01]  /*d4a0*/  STL [R1+0x144c], R6 ;  /* 0x00144c0601007387 */ /* 0x0001e20000100800 */
[----:B-1----:R-:W-:-:S05]  /*d4b0*/  IADD3 R7, P4, R16, UR6, RZ ;  /* 0x0000000610077c10 */ /* 0x002fca000ff9e0ff */
[----:B------:R1:W-:Y:S01]  /*d4c0*/  STL [R1+0x114c], R7 ;  /* 0x00114c0701007387 */ /* 0x0003e20000100800 */
[----:B0-----:R-:W-:-:S03]  /*d4d0*/  IADD3 R6, P1, R20, UR6, RZ ;  /* 0x0000000614067c10 */ /* 0x001fc6000ff3e0ff */
[----:B------:R0:W-:Y:S04]  /*d4e0*/  STL [R1+0x1154], R8 ;  /* 0x0011540801007387 */ /* 0x0001e80000100800 */
[----:B------:R3:W-:Y:S01]  /*d4f0*/  STL [R1+0x115c], R6 ;  /* 0x00115c0601007387 */ /* 0x0007e20000100800 */
[----:B-1----:R-:W-:Y:S01]  /*d500*/  IADD3 R7, P5, R22, UR6, RZ ;  /* 0x0000000616077c10 */ /* 0x002fe2000ffbe0ff */
[----:B------:R-:W-:Y:S01]  /*d510*/  USHF.R.S32.HI UR6, URZ, 0x1f, UR5 ;  /* 0x0000001f3f067899 */ /* 0x000fe20008011405 */
[----:B0-----:R-:W-:-:S03]  /*d520*/  IADD3 R8, P3, R20, UR16, RZ ;  /* 0x0000001014087c10 */ /* 0x001fc6000ff7e0ff */
[----:B------:R0:W-:Y:S01]  /*d530*/  STL [R1+0x1164], R7 ;  /* 0x0011640701007387 */ /* 0x0001e20000100800 */
[----:B---3--:R-:W-:-:S05]  /*d540*/  LOP3.LUT R6, R14, 0x10, RZ, 0x3c, !PT ;  /* 0x000000100e067812 */ /* 0x008fca00078e3cff */
[----:B------:R1:W-:Y:S01]  /*d550*/  STL [R1+0x1450], R6 ;  /* 0x0014500601007387 */ /* 0x0003e20000100800 */
[----:B0-----:R-:W-:-:S05]  /*d560*/  IADD3 R7, P6, R16, UR16, RZ ;  /* 0x0000001010077c10 */ /* 0x001fca000ffde0ff */
[----:B------:R0:W-:Y:S01]  /*d570*/  STL [R1+0x116c], R7 ;  /* 0x00116c0701007387 */ /* 0x0001e20000100800 */
[----:B-1----:R-:W-:-:S05]  /*d580*/  IADD3 R6, P2, R18, UR16, RZ ;  /* 0x0000001012067c10 */ /* 0x002fca000ff5e0ff */
[----:B------:R1:W-:Y:S01]  /*d590*/  STL [R1+0x1174], R6 ;  /* 0x0011740601007387 */ /* 0x0003e20000100800 */
[----:B0-----:R-:W-:-:S03]  /*d5a0*/  IADD3.X R7, R15, UR17, RZ, P4, !PT ;  /* 0x000000110f077c10 */ /* 0x001fc6000a7fe4ff */
[----:B------:R0:W-:Y:S04]  /*d5b0*/  STL [R1+0x117c], R8 ;  /* 0x00117c0801007387 */ /* 0x0001e80000100800 */
[----:B------:R3:W-:Y:S01]  /*d5c0*/  STL [R1+0x1148], R7 ;  /* 0x0011480701007387 */ /* 0x0007e20000100800 */
[----:B-1----:R-:W-:Y:S02]  /*d5d0*/  IADD3 R6, P4, R22, UR16, RZ ;  /* 0x0000001016067c10 */ /* 0x002fe4000ff9e0ff */
[----:B0-----:R-:W-:-:S03]  /*d5e0*/  IADD3.X R8, R17, UR17, RZ, P0, !PT ;  /* 0x0000001111087c10 */ /* 0x001fc600087fe4ff */
[----:B------:R0:W-:Y:S01]  /*d5f0*/  STL [R1+0x1184], R6 ;  /* 0x0011840601007387 */ /* 0x0001e20000100800 */
[----:B---3--:R-:W-:-:S03]  /*d600*/  IADD3.X R7, R19, UR17, RZ, P1, !PT ;  /* 0x0000001113077c10 */ /* 0x008fc60008ffe4ff */
[----:B------:R1:W-:Y:S04]  /*d610*/  STL [R1+0x1150], R8 ;  /* 0x0011500801007387 */ /* 0x0003e80000100800 */
[----:B------:R3:W-:Y:S01]  /*d620*/  STL [R1+0x1158], R7 ;  /* 0x0011580701007387 */ /* 0x0007e20000100800 */
[----:B0-----:R-:W-:Y:S01]  /*d630*/  IADD3.X R6, R21, UR17, RZ, P5, !PT ;  /* 0x0000001115067c10 */ /* 0x001fe2000affe4ff */
[----:B------:R-:W-:Y:S01]  /*d640*/  UIADD3.64 UR16, UR8, 0x80, URZ ;  /* 0x0000008008107897 */ /* 0x000fe2000fffe03f */
[----:B-1----:R-:W-:-:S03]  /*d650*/  IADD3 R8, P1, R20, UR20, RZ ;  /* 0x0000001414087c10 */ /* 0x002fc6000ff3e0ff */
[----:B------:R0:W-:Y:S01]  /*d660*/  STL [R1+0x1160], R6 ;  /* 0x0011600601007387 */ /* 0x0001e20000100800 */
[----:B---3--:R-:W-:-:S05]  /*d670*/  IADD3 R7, P5, R16, UR20, RZ ;  /* 0x0000001410077c10 */ /* 0x008fca000ffbe0ff */
[----:B------:R1:W-:Y:S01]  /*d680*/  STL [R1+0x118c], R7 ;  /* 0x00118c0701007387 */ /* 0x0003e20000100800 */
[----:B0-----:R-:W-:-:S05]  /*d690*/  IADD3 R6, P0, R18, UR20, RZ ;  /* 0x0000001412067c10 */ /* 0x001fca000ff1e0ff */
[----:B------:R0:W-:Y:S01]  /*d6a0*/  STL [R1+0x1194], R6 ;  /* 0x0011940601007387 */ /* 0x0001e20000100800 */
[----:B-1----:R-:W-:-:S03]  /*d6b0*/  IADD3.X R7, R15, UR21, RZ, P6, !PT ;  /* 0x000000150f077c10 */ /* 0x002fc6000b7fe4ff */
[----:B------:R1:W-:Y:S04]  /*d6c0*/  STL [R1+0x119c], R8 ;  /* 0x00119c0801007387 */ /* 0x0003e80000100800 */
[----:B------:R3:W-:Y:S01]  /*d6d0*/  STL [R1+0x1168], R7 ;  /* 0x0011680701007387 */ /* 0x0007e20000100800 */
[----:B0-----:R-:W-:Y:S02]  /*d6e0*/  IADD3 R6, P6, R22, UR20, RZ ;  /* 0x0000001416067c10 */ /* 0x001fe4000ffde0ff */
[----:B-1----:R-:W-:-:S03]  /*d6f0*/  IADD3.X R8, R17, UR21, RZ, P2, !PT ;  /* 0x0000001511087c10 */ /* 0x002fc600097fe4ff */
        /* <DEDUP_REMOVED lines=86> */
[----:B---3--:R-:W-:-:S03]  /*dc60*/  IADD3 R7, P0, R16, UR13, RZ ;  /* 0x0000000d10077c10 */ /* 0x008fc6000ff1e0ff */
[----:B------:R1:W-:Y:S04]  /*dc70*/  STL [R1+0x1210], R8 ;  /* 0x0012100801007387 */ /* 0x0003e80000100800 */
[----:B------:R3:W-:Y:S01]  /*dc80*/  STL [R1+0x124c], R7 ;  /* 0x00124c0701007387 */ /* 0x0007e20000100800 */
[----:B0-----:R-:W-:Y:S02]  /*dc90*/  IADD3.X R6, R19, UR43, RZ, P4, !PT ;  /* 0x0000002b13067c10 */ /* 0x001fe4000a7fe4ff */
[----:B-1----:R-:W-:-:S03]  /*dca0*/  IADD3 R8, P4, R18, UR13, RZ ;  /* 0x0000000d12087c10 */ /* 0x002fc6000ff9e0ff */
[----:B------:R0:W-:Y:S01]  /*dcb0*/  STL [R1+0x1218], R6 ;  /* 0x0012180601007387 */ /* 0x0001e20000100800 */
[----:B---3--:R-:W-:-:S03]  /*dcc0*/  IADD3.X R7, R21, UR43, RZ, P3, !PT ;  /* 0x0000002b15077c10 */ /* 0x008fc60009ffe4ff */
        /* <DEDUP_REMOVED lines=23> */
[----:B------:R-:W-:Y:S01]  /*de40*/  UMOV UR15, 0xc0000010 ;  /* 0xc0000010000f7882 */ /* 0x000fe20000000000 */
[----:B---3--:R-:W-:Y:S02]  /*de50*/  IADD3.X R7, R17, UR47, RZ, P4, !PT ;  /* 0x0000002f11077c10 */ /* 0x008fe4000a7fe4ff */
        /* <DEDUP_REMOVED lines=225> */
[----:B-1----:R-:W-:-:S03]  /*ec70*/  IADD3.X R8, R19, UR61, RZ, P3, !PT ;  /* 0x0000003d13087c10 */ /* 0x002fc60009ffe4ff */
[----:B------:R0:W-:Y:S01]  /*ec80*/  STL [R1+0x1410], R6 ;  /* 0x0014100601007387 */ /* 0x0001e20000100800 */
[----:B---3--:R-:W-:-:S03]  /*ec90*/  IADD3.X R7, R21, UR61, RZ, P2, !PT ;  /* 0x0000003d15077c10 */ /* 0x008fc600097fe4ff */
        /* <DEDUP_REMOVED lines=8> */
[----:B0-----:R-:W-:-:S05]  /*ed20*/  IADD3.X R6, R21, UR42, RZ, P0, !PT ;  /* 0x0000002a15067c10 */ /* 0x001fca00087fe4ff */
[----:B------:R1:W-:Y:S02]  /*ed30*/  STL [R1+0x1440], R6 ;  /* 0x0014400601007387 */ /* 0x0003e40000100800 */
.L_x_1:
[----:B------:R-:W-:Y:S01]  /*ed40*/  STL [R1+0x2394], R216 ;  /* 0x002394d801007387 */ /* 0x000fe20000100800 */
[----:B-1----:R-:W0:Y:S03]  /*ed50*/  LDC R6, c[0x0][0x230] ;  /* 0x00008c00ff067b82 */ /* 0x002e260000000800 */
[----:B------:R-:W-:Y:S04]  /*ed60*/  STL [R1+0x2390], R214 ;  /* 0x002390d601007387 */ /* 0x000fe80000100800 */
[----:B-----5:R-:W-:Y:S04]  /*ed70*/  STL [R1+0x238c], R14 ;  /* 0x00238c0e01007387 */ /* 0x020fe80000100800 */
[----:B------:R-:W-:Y:S04]  /*ed80*/  STL [R1+0x2388], R213 ;  /* 0x002388d501007387 */ /* 0x000fe80000100800 */
[----:B------:R-:W-:Y:S04]  /*ed90*/  STL [R1+0x2384], R212 ;  /* 0x002384d401007387 */ /* 0x000fe80000100800 */
[----:B------:R-:W-:Y:S04]  /*eda0*/  STL [R1+0x2380], R211 ;  /* 0x002380d301007387 */ /* 0x000fe80000100800 */
[----:B------:R1:W-:Y:S04]  /*edb0*/  STL [R1+0x2144], R126 ;  /* 0x0021447e01007387 */ /* 0x0003e80000100800 */
[----:B-1----:R-:W3:Y:S04]  /*edc0*/  LDL.LU R126, [R1+0x1178] ;  /* 0x00117800017e7983 */ /* 0x002ee80000300800 */
[----:B------:R1:W-:Y:S04]  /*edd0*/  STL [R1+0x2140], R127 ;  /* 0x0021407f01007387 */ /* 0x0003e80000100800 */
[----:B-1----:R-:W4:Y:S04]  /*ede0*/  LDL.LU R127, [R1+0x114c] ;  /* 0x00114c00017f7983 */ /* 0x002f280000300800 */
[----:B------:R1:W-:Y:S04]  /*edf0*/  STL [R1+0x213c], R128 ;  /* 0x00213c8001007387 */ /* 0x0003e80000100800 */
[----:B-1----:R-:W2:Y:S04]  /*ee00*/  LDL.LU R128, [R1+0x1170] ;  /* 0x0011700001807983 */ /* 0x002ea80000300800 */
[----:B------:R1:W-:Y:S04]  /*ee10*/  STL [R1+0x2138], R129 ;  /* 0x0021388101007387 */ /* 0x0003e80000100800 */
[----:B-1----:R-:W4:Y:S04]  /*ee20*/  LDL.LU R129, [R1+0x1144] ;  /* 0x0011440001817983 */ /* 0x002f280000300800 */
[----:B------:R1:W-:Y:S04]  /*ee30*/  STL [R1+0x2134], R130 ;  /* 0x0021348201007387 */ /* 0x0003e80000100800 */
[----:B-1----:R-:W4:Y:S04]  /*ee40*/  LDL.LU R130, [R1+0x1168] ;  /* 0x0011680001827983 */ /* 0x002f280000300800 */
[----:B------:R1:W-:Y:S04]  /*ee50*/  STL [R1+0x2130], R131 ;  /* 0x0021308301007387 */ /* 0x0003e80000100800 */
[----:B-1----:R-:W4:Y:S04]  /*ee60*/  LDL.LU R131, [R1+0x113c] ;  /* 0x00113c0001837983 */ /* 0x002f280000300800 */
[----:B------:R1:W-:Y:S04]  /*ee70*/  STL [R1+0x212c], R132 ;  /* 0x00212c8401007387 */ /* 0x0003e80000100800 */
[----:B-1----:R-:W4:Y:S04]  /*ee80*/  LDL.LU R132, [R1+0x1160] ;  /* 0x0011600001847983 */ /* 0x002f280000300800 */
[----:B------:R1:W-:Y:S01]  /*ee90*/  STL [R1+0x2128], R133 ;  /* 0x0021288501007387 */ /* 0x0003e20000100800 */
[----:B0-----:R-:W-:-:S03]  /*eea0*/  IMAD R6, R23, -0x20, R6 ;  /* 0xffffffe017067824 */ /* 0x001fc600078e0206 */
[----:B-1----:R-:W4:Y:S04]  /*eeb0*/  LDL.LU R133, [R1+0x1134] ;  /* 0x0011340001857983 */ /* 0x002f280000300800 */
[----:B------:R0:W-:Y:S04]  /*eec0*/  STL [R1+0x2124], R134 ;  /* 0x0021248601007387 */ /* 0x0001e80000100800 */
[----:B0-----:R-:W4:Y:S04]  /*eed0*/  LDL.LU R134, [R1+0x1158] ;  /* 0x0011580001867983 */ /* 0x001f280000300800 */
[----:B------:R0:W-:Y:S04]  /*eee0*/  STL [R1+0x2120], R135 ;  /* 0x0021208701007387 */ /* 0x0001e80000100800 */
[----:B0-----:R-:W4:Y:S04]  /*eef0*/  LDL.LU R135, [R1+0x112c] ;  /* 0x00112c0001877983 */ /* 0x001f280000300800 */
[----:B------:R0:W-:Y:S01]  /*ef00*/  STL [R1+0x211c], R136 ;  /* 0x00211c8801007387 */ /* 0x0001e20000100800 */
[----:B------:R-:W-:-:S03]  /*ef10*/  ISETP.GT.AND P0, PT, R6, RZ, PT ;  /* 0x000000ff0600720c */ /* 0x000fc60003f04270 */
[----:B0-----:R-:W4:Y:S04]  /*ef20*/  LDL.LU R136, [R1+0x1150] ;  /* 0x0011500001887983 */ /* 0x001f280000300800 */
[----:B------:R0:W-:Y:S04]  /*ef30*/  STL [R1+0x2118], R137 ;  /* 0x0021188901007387 */ /* 0x0001e80000100800 */
        /* <DEDUP_REMOVED lines=9> */
[----:B------:R0:W-:Y:S01]  /*efd0*/  STL [R1+0x2104], R142 ;  /* 0x0021048e01007387 */ /* 0x0001e20000100800 */
[----:B------:R-:W-:-:S03]  /*efe0*/  PRMT R201, RZ, 0x7610, R201 ;  /* 0x00007610ffc97816 */ /* 0x000fc600000000c9 */
[----:B0-----:R-:W4:Y:S04]  /*eff0*/  LDL.LU R142, [R1+0x1138] ;  /* 0x00113800018e7983 */ /* 0x001f280000300800 */
[----:B------:R0:W-:Y:S01]  /*f000*/  STL [R1+0x2100], R143 ;  /* 0x0021008f01007387 */ /* 0x0001e20000100800 */
[----:B------:R-:W-:Y:S02]  /*f010*/  @P0 IMAD.MOV.U32 R8, RZ, RZ, R22 ;  /* 0x000000ffff080224 */ /* 0x000fe400078e0016 */
[----:B------:R-:W-:Y:S01]  /*f020*/  @P0 IMAD.MOV.U32 R9, RZ, RZ, R21 ;  /* 0x000000ffff090224 */ /* 0x000fe200078e0015 */
[----:B------:R-:W-:-:S04]  /*f030*/  PRMT R208, RZ, 0x7610, R208 ;  /* 0x00007610ffd07816 */ /* 0x000fc800000000d0 */
[----:B------:R1:W4:Y:S04]  /*f040*/  @P0 LDG.E.U8 R201, desc[UR44][R8.64] ;  /* 0x0000002c08c90981 */ /* 0x000328000c1e1100 */
[----:B0-----:R-:W4:Y:S04]  /*f050*/  LDL.LU R143, [R1+0x110c] ;  /* 0x00110c00018f7983 */ /* 0x001f280000300800 */
[----:B------:R0:W-:Y:S04]  /*f060*/  STL [R1+0x20fc], R144 ;  /* 0x0020fc9001007387 */ /* 0x0001e80000100800 */
[----:B0-----:R-:W4:Y:S04]  /*f070*/  LDL.LU R144, [R1+0x1130] ;  /* 0x0011300001907983 */ /* 0x001f280000300800 */
[----:B------:R0:W-:Y:S01]  /*f080*/  STL [R1+0x20f8], R145 ;  /* 0x0020f89101007387 */ /* 0x0001e20000100800 */
[----:B-1----:R-:W-:-:S03]  /*f090*/  @P0 IMAD.MOV.U32 R8, RZ, RZ, R20 ;  /* 0x000000ffff080224 */ /* 0x002fc600078e0014 */
[----:B0-----:R-:W4:Y:S04]  /*f0a0*/  LDL.LU R145, [R1+0x1104] ;  /* 0x0011040001917983 */ /* 0x001f280000300800 */
[----:B------:R0:W-:Y:S01]  /*f0b0*/  STL [R1+0x20f4], R146 ;  /* 0x0020f49201007387 */ /* 0x0001e20000100800 */
        /* <DEDUP_REMOVED lines=16> */
[----:B------:R-:W-:Y:S04]  /*f1c0*/  STL [R1+0x20e0], R151 ;  /* 0x0020e09701007387 */ /* 0x000fe80000100800 */
[----:B------:R0:W-:Y:S01]  /*f1d0*/  STL [R1+0x20c4], R5 ;  /* 0x0020c40501007387 */ /* 0x0001e20000100800 */
[----:B-1----:R-:W-:-:S03]  /*f1e0*/  @P0 IMAD.MOV.U32 R8, RZ, RZ, R16 ;  /* 0x000000ffff080224 */ /* 0x002fc600078e0010 */
[----:B0-----:R-:W3:Y:S01]  /*f1f0*/  LDL R5, [R1+0x141c] ;  /* 0x00141c0001057983 */ /* 0x001ee20000100800 */
[----:B------:R-:W-:-:S03]  /*f200*/  ISETP.GT.AND P1, PT, R6, 0x1, PT ;  /* 0x000000010600780c */ /* 0x000fc60003f24270 */
[----:B------:R0:W-:Y:S04]  /*f210*/  STL [R1+0x20c0], R4 ;  /* 0x0020c00401007387 */ /* 0x0001e80000100800 */
[----:B------:R1:W-:Y:S04]  /*f220*/  STL [R1+0x20bc], R3 ;  /* 0x0020bc0301007387 */ /* 0x0003e80000100800 */
[----:B------:R-:W-:Y:S04]  /*f230*/  STL [R1+0x20b8], R2 ;  /* 0x0020b80201007387 */ /* 0x000fe80000100800 */
[----:B------:R-:W-:Y:S01]  /*f240*/  STL [R1+0x20b4], R0 ;  /* 0x0020b40001007387 */ /* 0x000fe20000100800 */
[----:B------:R-:W-:-:S03]  /*f250*/  @P0 IMAD.MOV.U32 R9, RZ, RZ, R15 ;  /* 0x000000ffff090224 */ /* 0x000fc600078e000f */
[----:B------:R-:W-:Y:S04]  /*f260*/  STL [R1+0x2348], R23 ;  /* 0x0023481701007387 */ /* 0x000fe80000100800 */
        /* <DEDUP_REMOVED lines=8> */
[----:B------:R2:W4:Y:S04]  /*f2f0*/  @P0 LDG.E.U8 R210, desc[UR44][R8.64] ;  /* 0x0000002c08d20981 */ /* 0x000528000c1e1100 */
[----:B------:R-:W2:Y:S04]  /*f300*/  LDL R8, [R1+0x1440] ;  /* 0x0014400001087983 */ /* 0x000ea80000100800 */
[----:B------:R-:W2:Y:S01]  /*f310*/  LDL R9, [R1+0x1444] ;  /* 0x0014440001097983 */ /* 0x000ea20000100800 */
[----:B------:R-:W-:-:S02]  /*f320*/  PRMT R197, RZ, 0x7610, R197 ;  /* 0x00007610ffc57816 */ /* 0x000fc400000000c5 */
[----:B--2---:R-:W-:-:S04]  /*f330*/  @P1 LOP3.LUT R9, R9, R8, RZ, 0x3c, !PT ;  /* 0x0000000809091212 */ /* 0x004fc800078e3cff */
[----:B------:R-:W-:-:S04]  /*f340*/  @P1 LOP3.LUT R8, R9, R8, RZ, 0x3c, !PT ;  /* 0x0000000809081212 */ /* 0x000fc800078e3cff */
[----:B------:R-:W-:-:S05]  /*f350*/  @P1 LOP3.LUT R9, R9, R8, RZ, 0x3c, !PT ;  /* 0x0000000809091212 */ /* 0x000fca00078e3cff */
[----:B------:R2:W4:Y:S04]  /*f360*/  @P1 LDG.E.U8 R197, desc[UR44][R8.64] ;  /* 0x0000002c08c51981 */ /* 0x000528000c1e1100 */
[----:B------:R-:W2:Y:S04]  /*f370*/  LDL R8, [R1+0x1438] ;  /* 0x0014380001087983 */ /* 0x000ea80000100800 */
[----:B------:R-:W2:Y:S01]  /*f380*/  LDL R9, [R1+0x143c] ;  /* 0x00143c0001097983 */ /* 0x000ea20000100800 */
[----:B------:R-:W-:Y:S02]  /*f390*/  PRMT R205, RZ, 0x7610, R205 ;  /* 0x00007610ffcd7816 */ /* 0x000fe400000000cd */
        /* <DEDUP_REMOVED lines=20> */
[----:B------:R-:W-:Y:S02]  /*f4e0*/  ISETP.GT.AND P0, PT, R6, 0x2, PT ;  /* 0x000000020600780c */ /* 0x000fe40003f04270 */
[----:B------:R-:W-:-:S11]  /*f4f0*/  PRMT R195, RZ, 0x7610, R195 ;  /* 0x00007610ffc37816 */ /* 0x000fd600000000c3 */
[----:B--2---:R-:W-:-:S04]  /*f500*/  @P0 LOP3.LUT R9, R9, R8, RZ, 0x3c, !PT ;  /* 0x0000000809090212 */ /* 0x004fc800078e3cff */
[----:B------:R-:W-:-:S04]  /*f510*/  @P0 LOP3.LUT R8, R9, R8, RZ, 0x3c, !PT ;  /* 0x0000000809080212 */ /* 0x000fc800078e3cff */
[----:B------:R-:W-:-:S05]  /*f520*/  @P0 LOP3.LUT R9, R9, R8, RZ, 0x3c, !PT ;  /* 0x0000000809090212 */ /* 0x000fca00078e3cff */
[----:B------:R3:W2:Y:S04]  /*f530*/  @P0 LDG.E.U8 R195, desc[UR44][R8.64] ;  /* 0x0000002c08c30981 */ /* 0x0006a8000c1e1100 */
[----:B------:R-:W4:Y:S01]  /*f540*/  LDL R9, [R1+0x1418] ;  /* 0x0014180001097983 */ /* 0x000f220000100800 */
[----:B------:R-:W-:Y:S01]  /*f550*/  PRMT R202, RZ, 0x7610, R202 ;  /* 0x00007610ffca7816 */ /* 0x000fe200000000ca */
[----:B---3--:R-:W-:Y:S01]  /*f560*/  @P0 IMAD.MOV.U32 R8, RZ, RZ, R5 ;  /* 0x000000ffff080224 */ /* 0x008fe200078e0005 */
[----:B------:R-:W-:Y:S01]  /*f570*/  PRMT R203, RZ, 0x7610, R203 ;  /* 0x00007610ffcb7816 */ /* 0x000fe200000000cb */
[----:B------:R-:W3:Y:S04]  /*f580*/  LDL R5, [R1+0x13ec] ;  /* 0x0013ec0001057983 */ /* 0x000ee80000100800 */
[----:B----4-:R4:W2:Y:S04]  /*f590*/  @P0 LDG.E.U8 R202, desc[UR44][R8.64] ;  /* 0x0000002c08ca0981 */ /* 0x0108a8000c1e1100 */
[----:B------:R-:W4:Y:S04]  /*f5a0*/  LDL R8, [R1+0x1410] ;  /* 0x0014100001087983 */ /* 0x000f280000100800 */
[----:B------:R-:W4:Y:S02]  /*f5b0*/  LDL R9, [R1+0x1414] ;  /* 0x0014140001097983 */ /* 0x000f240000100800 */
[----:B----4-:R-:W-:-:S04]  /*f5c0*/  @P0 LOP3.LUT R9, R9, R8, RZ, 0x3c, !PT ;  /* 0x0000000809090212 */ /* 0x010fc800078e3cff */
[----:B------:R-:W-:-:S04]  /*f5d0*/  @P0 LOP3.LUT R8, R9, R8, RZ, 0x3c, !PT ;  /* 0x0000000809080212 */ /* 0x000fc800078e3cff */
[----:B------:R-:W-:-:S05]  /*f5e0*/  @P0 LOP3.LUT R9, R9, R8, RZ, 0x3c, !PT ;  /* 0x0000000809090212 */ /* 0x000fca00078e3cff */
[----:B------:R4:W2:Y:S04]  /*f5f0*/  @P0 LDG.E.U8 R203, desc[UR44][R8.64] ;  /* 0x0000002c08cb0981 */ /* 0x0008a8000c1e1100 */
[----:B------:R-:W4:Y:S04]  /*f600*/  LDL R8, [R1+0x1408] ;  /* 0x0014080001087983 */ /* 0x000f280000100800 */
[----:B------:R-:W4:Y:S01]  /*f610*/  LDL R9, [R1+0x140c] ;  /* 0x00140c0001097983 */ /* 0x000f220000100800 */
[----:B------:R-:W-:Y:S02]  /*f620*/  PRMT R204, RZ, 0x7610, R204 ;  /* 0x00007610ffcc7816 */ /* 0x000fe400000000cc */
[----:B----4-:R-:W-:-:S04]  /*f630*/  @P0 LOP3.LUT R9, R9, R8, RZ, 0x3c, !PT ;  /* 0x0000000809090212 */ /* 0x010fc800078e3cff */
[----:B------:R-:W-:-:S04]  /*f640*/  @P0 LOP3.LUT R8, R9, R8, RZ, 0x3c, !PT ;  /* 0x0000000809080212 */ /* 0x000fc800078e3cff */
[----:B------:R-:W-:-:S05]  /*f650*/  @P0 LOP3.LUT R9, R9, R8, RZ, 0x3c, !PT ;  /* 0x0000000809090212 */ /* 0x000fca00078e3cff */
[----:B------:R4:W2:Y:S04]  /*f660*/  @P0 LDG.E.U8 R204, desc[UR44][R8.64] ;  /* 0x0000002c08cc0981 */ /* 0x0008a8000c1e1100 */
[----:B------:R-:W4:Y:S04]  /*f670*/  LDL R8, [R1+0x1400] ;  /* 0x0014000001087983 */ /* 0x000f280000100800 */
[----:B------:R-:W4:Y:S01]  /*f680*/  LDL R9, [R1+0x1404] ;  /* 0x0014040001097983 */ /* 0x000f220000100800 */
[----:B------:R-:W-:Y:S02]  /*f690*/  ISETP.GT.AND P1, PT, R6, 0x3, PT ;  /* 0x000000030600780c */ /* 0x000fe40003f24270 */
[----:B------:R-:W-:-:S11]  /*f6a0*/  PRMT R191, RZ, 0x7610, R191 ;  /* 0x00007610ffbf7816 */ /* 0x000fd600000000bf */
        /* <DEDUP_REMOVED lines=17> */
[----:B------:R3:W4:Y:S04]  /*f7c0*/  @P1 LDG.E.U8 R199, desc[UR44][R8.64] ;  /* 0x0000002c08c71981 */ /* 0x000728000c1e1100 */
[----:B------:R-:W2:Y:S01]  /*f7d0*/  LDL R9, [R1+0x13e8] ;  /* 0x0013e80001097983 */ /* 0x000ea20000100800 */
[----:B------:R-:W-:Y:S01]  /*f7e0*/  PRMT R200, RZ, 0x7610, R200 ;  /* 0x00007610ffc87816 */ /* 0x000fe200000000c8 */
[----:B---3--:R-:W-:Y:S01]  /*f7f0*/  @P1 IMAD.MOV.U32 R8, RZ, RZ, R5 ;  /* 0x000000ffff081224 */ /* 0x008fe200078e0005 */
[----:B------:R-:W-:Y:S01]  /*f800*/  ISETP.GT.AND P0, PT, R6, 0x4, PT ;  /* 0x000000040600780c */ /* 0x000fe20003f04270 */
[----:B------:R-:W3:Y:S04]  /*f810*/  LDL R5, [R1+0x13c4] ;  /* 0x0013c40001057983 */ /* 0x000ee80000100800 */
[----:B--2---:R2:W4:Y:S04]  /*f820*/  @P1 LDG.E.U8 R200, desc[UR44][R8.64] ;  /* 0x0000002c08c81981 */ /* 0x004528000c1e1100 */
        /* <DEDUP_REMOVED lines=24> */
[----:B------:R-:W-:-:S02]  /*f9b0*/  ISETP.GT.AND P1, PT, R6, 0x5, PT ;  /* 0x000000050600780c */ /* 0x000fc40003f24270 */
        /* <DEDUP_REMOVED lines=48> */
[----:B------:R-:W-:Y:S01]  /*fcc0*/  PRMT R187, RZ, 0x7610, R187 ;  /* 0x00007610ffbb7816 */ /* 0x000fe200000000bb */
[----:B------:R-:W3:Y:S04]  /*fcd0*/  LDL R5, [R1+0x1364] ;  /* 0x0013640001057983 */ /* 0x000ee80000100800 */
[----:B--2---:R2:W4:Y:S04]  /*fce0*/  @P0 LDG.E.U8 R186, desc[UR44][R8.64] ;  /* 0x0000002c08ba0981 */ /* 0x004528000c1e1100 */
[----:B------:R-:W2:Y:S04]  /*fcf0*/  LDL R8, [R1+0x1388] ;  /* 0x0013880001087983 */ /* 0x000ea80000100800 */
[----:B------:R-:W2:Y:S02]  /*fd00*/  LDL R9, [R1+0x138c] ;  /* 0x00138c0001097983 */ /* 0x000ea40000100800 */
        /* <DEDUP_REMOVED lines=256> */
[----:B0-----:R-:W-:-:S11]  /*10d10*/  PRMT R4, RZ, 0x7610, R4 ;  /* 0x00007610ff047816 */ /* 0x001fd60000000004 */
[----:B--2---:R-:W-:-:S04]  /*10d20*/  @P0 LOP3.LUT R9, R9, R8, RZ, 0x3c, !PT ;  /* 0x0000000809090212 */ /* 0x004fc800078e3cff */
[----:B------:R-:W-:-:S04]  /*10d30*/  @P0 LOP3.LUT R8, R9, R8, RZ, 0x3c, !PT ;  /* 0x0000000809080212 */ /* 0x000fc800078e3cff */
[----:B------:R-:W-:-:S05]  /*10d40*/  @P0 LOP3.LUT R9, R9, R8, RZ, 0x3c, !PT ;  /* 0x0000000809090212 */ /* 0x000fca00078e3cff */
[----:B------:R0:W2:Y:S04]  /*10d50*/  @P0 LDG.E.U8 R4, desc[UR44][R8.64] ;  /* 0x0000002c08040981 */ /* 0x0000a8000c1e1100 */
[----:B------:R-:W0:Y:S04]  /*10d60*/  LDL R8, [R1+0x1258] ;  /* 0x0012580001087983 */ /* 0x000e280000100800 */
[----:B------:R-:W0:Y:S01]  /*10d70*/  LDL R9, [R1+0x125c] ;  /* 0x00125c0001097983 */ /* 0x000e220000100800 */
[----:B-1----:R-:W-:Y:S02]  /*10d80*/  PRMT R3, RZ, 0x7610, R3 ;  /* 0x00007610ff037816 */ /* 0x002fe40000000003 */
[----:B0-----:R-:W-:-:S04]  /*10d90*/  @P0 LOP3.LUT R9, R9, R8, RZ, 0x3c, !PT ;  /* 0x0000000809090212 */ /* 0x001fc800078e3cff */
[----:B------:R-:W-:-:S04]  /*10da0*/  @P0 LOP3.LUT R8, R9, R8, RZ, 0x3c, !PT ;  /* 0x0000000809080212 */ /* 0x000fc800078e3cff */
[----:B------:R-:W-:-:S05]  /*10db0*/  @P0 LOP3.LUT R9, R9, R8, RZ, 0x3c, !PT ;  /* 0x0000000809090212 */ /* 0x000fca00078e3cff */
[----:B------:R0:W3:Y:S04]  /*10dc0*/  @P0 LDG.E.U8 R3, desc[UR44][R8.64] ;  /* 0x0000002c08030981 */ /* 0x0000e8000c1e1100 */
[----:B------:R-:W0:Y:S04]  /*10dd0*/  LDL R8, [R1+0x1250] ;  /* 0x0012500001087983 */ /* 0x000e280000100800 */
[----:B------:R-:W0:Y:S01]  /*10de0*/  LDL R9, [R1+0x1254] ;  /* 0x0012540001097983 */ /* 0x000e220000100800 */
[----:B------:R-:W-:Y:S02]  /*10df0*/  PRMT R216, RZ, 0x7610, R216 ;  /* 0x00007610ffd87816 */ /* 0x000fe400000000d8 */
[----:B0-----:R-:W-:-:S04]  /*10e00*/  @P0 LOP3.LUT R9, R9, R8, RZ, 0x3c, !PT ;  /* 0x0000000809090212 */ /* 0x001fc800078e3cff */
[----:B------:R-:W-:-:S04]  /*10e10*/  @P0 LOP3.LUT R8, R9, R8, RZ, 0x3c, !PT ;  /* 0x0000000809080212 */ /* 0x000fc800078e3cff */
[----:B------:R-:W-:-:S05]  /*10e20*/  @P0 LOP3.LUT R9, R9, R8, RZ, 0x3c, !PT ;  /* 0x0000000809090212 */ /* 0x000fca00078e3cff */
[----:B------:R-:W4:Y:S04]  /*10e30*/  @P0 LDG.E.U8 R216, desc[UR44][R8.64] ;  /* 0x0000002c08d80981 */ /* 0x000f28000c1e1100 */
[----:B---3--:R0:W-:Y:S04]  /*10e40*/  STL [R1+0xe58], R3 ;  /* 0x000e580301007387 */ /* 0x0081e80000100800 */
[----:B0-----:R-:W3:Y:S04]  /*10e50*/  LDL R3, [R1+0x1234] ;  /* 0x0012340001037983 */ /* 0x001ee80000100800 */
[----:B----4-:R0:W-:Y:S04]  /*10e60*/  STL [R1+0xe5c], R216 ;  /* 0x000e5cd801007387 */ /* 0x0101e80000100800 */
[----:B0-----:R-:W4:Y:S04]  /*10e70*/  LDL.LU R216, [R1+0x2394] ;  /* 0x0023940001d87983 */ /* 0x001f280000300800 */
[----:B------:R-:W2:Y:S01]  /*10e80*/  LDL R9, [R1+0x1248] ;  /* 0x0012480001097983 */ /* 0x000ea20000100800 */
[----:B------:R-:W-:Y:S01]  /*10e90*/  PRMT R18, RZ, 0x7610, R18 ;  /* 0x00007610ff127816 */ /* 0x000fe20000000012 */
[----:B------:R-:W-:Y:S01]  /*10ea0*/  @P0 IMAD.MOV.U32 R8, RZ, RZ, R5 ;  /* 0x000000ffff080224 */ /* 0x000fe200078e0005 */
[----:B------:R-:W-:Y:S01]  /*10eb0*/  ISETP.GT.AND P1, PT, R6, 0x11, PT ;  /* 0x000000110600780c */ /* 0x000fe20003f24270 */
[----:B------:R-:W4:Y:S04]  /*10ec0*/  LDL R5, [R1+0x1224] ;  /* 0x0012240001057983 */ /* 0x000f280000100800 */
[----:B--2---:R0:W2:Y:S04]  /*10ed0*/  @P0 LDG.E.U8 R18, desc[UR44][R8.64] ;  /* 0x0000002c08120981 */ /* 0x0040a8000c1e1100 */
[----:B------:R-:W0:Y:S04]  /*10ee0*/  LDL R8, [R1+0x1240] ;  /* 0x0012400001087983 */ /* 0x000e280000100800 */
[----:B------:R-:W0:Y:S01]  /*10ef0*/  LDL R9, [R1+0x1244] ;  /* 0x0012440001097983 */ /* 0x000e220000100800 */
[----:B------:R-:W-:-:S02]  /*10f00*/  PRMT R214, RZ, 0x7610, R214 ;  /* 0x00007610ffd67816 */ /* 0x000fc400000000d6 */
[----:B0-----:R-:W-:-:S04]  /*10f10*/  @P1 LOP3.LUT R9, R9, R8, RZ, 0x3c, !PT ;  /* 0x0000000809091212 */ /* 0x001fc800078e3cff */
[----:B------:R-:W-:-:S04]  /*10f20*/  @P1 LOP3.LUT R8, R9, R8, RZ, 0x3c, !PT ;  /* 0x0000000809081212 */ /* 0x000fc800078e3cff */
[----:B------:R-:W-:-:S05]  /*10f30*/  @P1 LOP3.LUT R9, R9, R8, RZ, 0x3c, !PT ;  /* 0x0000000809091212 */ /* 0x000fca00078e3cff */
[----:B------:R-:W3:Y:S04]  /*10f40*/  @P1 LDG.E.U8 R214, desc[UR44][R8.64] ;  /* 0x0000002c08d61981 */ /* 0x000ee8000c1e1100 */
[----:B--2---:R-:W-:Y:S04]  /*10f50*/  STL [R1+0x236c], R18 ;  /* 0x00236c1201007387 */ /* 0x004fe80000100800 */
[----:B---3--:R0:W-:Y:S04]  /*10f60*/  STL [R1+0xe34], R214 ;  /* 0x000e34d601007387 */ /* 0x0081e80000100800 */
[----:B0-----:R-:W2:Y:S04]  /*10f70*/  LDL.LU R214, [R1+0x2390] ;  /* 0x0023900001d67983 */ /* 0x001ea80000300800 */
[----:B------:R-:W3:Y:S04]  /*10f80*/  LDL R8, [R1+0x1238] ;  /* 0x0012380001087983 */ /* 0x000ee80000100800 */
[----:B------:R-:W3:Y:S01]  /*10f90*/  LDL R9, [R1+0x123c] ;  /* 0x00123c0001097983 */ /* 0x000ee20000100800 */
[----:B------:R-:W-:-:S02]  /*10fa0*/  PRMT R14, RZ, 0x7610, R14 ;  /* 0x00007610ff0e7816 */ /* 0x000fc4000000000e */
[----:B---3--:R-:W-:-:S04]  /*10fb0*/  @P1 LOP3.LUT R9, R9, R8, RZ, 0x3c, !PT ;  /* 0x0000000809091212 */ /* 0x008fc800078e3cff */
[----:B------:R-:W-:-:S04]  /*10fc0*/  @P1 LOP3.LUT R8, R9, R8, RZ, 0x3c, !PT ;  /* 0x0000000809081212 */ /* 0x000fc800078e3cff */
[----:B------:R-:W-:-:S05]  /*10fd0*/  @P1 LOP3.LUT R9, R9, R8, RZ, 0x3c, !PT ;  /* 0x0000000809091212 */ /* 0x000fca00078e3cff */
[----:B------:R-:W3:Y:S01]  /*10fe0*/  @P1 LDG.E.U8 R14, desc[UR44][R8.64] ;  /* 0x0000002c080e1981 */ /* 0x000ee2000c1e1100 */
[----:B------:R-:W-:-:S03]  /*10ff0*/  PRMT R0, RZ, 0x7610, R0 ;  /* 0x00007610ff007816 */ /* 0x000fc60000000000 */
[----:B---3--:R0:W-:Y:S04]  /*11000*/  STL [R1+0xe4c], R14 ;  /* 0x000e4c0e01007387 */ /* 0x0081e80000100800 */
[----:B0-----:R-:W3:Y:S04]  /*11010*/  LDL.LU R14, [R1+0x238c] ;  /* 0x00238c00010e7983 */ /* 0x001ee80000300800 */
[----:B------:R-:W4:Y:S01]  /*11020*/  LDL R9, [R1+0x1230] ;  /* 0x0012300001097983 */ /* 0x000f220000100800 */
[----:B------:R-:W-:Y:S01]  /*11030*/  @P1 IMAD.MOV.U32 R8, RZ, RZ, R3 ;  /* 0x000000ffff081224 */ /* 0x000fe200078e0003 */
[----:B------:R-:W-:-:S02]  /*11040*/  PRMT R17, RZ, 0x7610, R17 ;  /* 0x00007610ff117816 */ /* 0x000fc40000000011 */
[----:B------:R-:W2:Y:S04]  /*11050*/  LDL R3, [R1+0x1208] ;  /* 0x0012080001037983 */ /* 0x000ea80000100800 */
[----:B----4-:R-:W4:Y:S04]  /*11060*/  @P1 LDG.E.U8 R0, desc[UR44][R8.64] ;  /* 0x0000002c08001981 */ /* 0x010f28000c1e1100 */
[----:B------:R-:W3:Y:S04]  /*11070*/  LDL R8, [R1+0x1228] ;  /* 0x0012280001087983 */ /* 0x000ee80000100800 */
[----:B------:R-:W3:Y:S01]  /*11080*/  LDL R9, [R1+0x122c] ;  /* 0x00122c0001097983 */ /* 0x000ee20000100800 */
[----:B------:R-:W-:-:S03]  /*11090*/  ISETP.GT.AND P0, PT, R6, 0x12, PT ;  /* 0x000000120600780c */ /* 0x000fc60003f04270 */
[----:B----4-:R0:W-:Y:S01]  /*110a0*/  STL [R1+0xe50], R0 ;  /* 0x000e500001007387 */ /* 0x0101e20000100800 */
[----:B------:R-:W-:-:S03]  /*110b0*/  PRMT R213, RZ, 0x7610, R213 ;  /* 0x00007610ffd57816 */ /* 0x000fc600000000d5 */
[----:B0-----:R-:W4:Y:S01]  /*110c0*/  LDL R0, [R1+0x120c] ;  /* 0x00120c0001007983 */ /* 0x001f220000100800 */
[----:B---3--:R-:W-:-:S04]  /*110d0*/  @P1 LOP3.LUT R9, R9, R8, RZ, 0x3c, !PT ;  /* 0x0000000809091212 */ /* 0x008fc800078e3cff */
[----:B------:R-:W-:-:S04]  /*110e0*/  @P1 LOP3.LUT R8, R9, R8, RZ, 0x3c, !PT ;  /* 0x0000000809081212 */ /* 0x000fc800078e3cff */
[----:B------:R-:W-:-:S05]  /*110f0*/  @P1 LOP3.LUT R9, R9, R8, RZ, 0x3c, !PT ;  /* 0x0000000809091212 */ /* 0x000fca00078e3cff */
[----:B------:R0:W3:Y:S04]  /*11100*/  @P1 LDG.E.U8 R17, desc[UR44][R8.64] ;  /* 0x0000002c08111981 */ /* 0x0000e8000c1e1100 */
[----:B------:R-:W2:Y:S01]  /*11110*/  LDL R9, [R1+0x1220] ;  /* 0x0012200001097983 */ /* 0x000ea20000100800 */
[----:B0-----:R-:W-:-:S05]  /*11120*/  @P0 IMAD.MOV.U32 R8, RZ, RZ, R5 ;  /* 0x000000ffff080224 */ /* 0x001fca00078e0005 */
[----:B--2---:R-:W2:Y:S04]  /*11130*/  @P0 LDG.E.U8 R213, desc[UR44][R8.64] ;  /* 0x0000002c08d50981 */ /* 0x004ea8000c1e1100 */
[----:B---3--:R-:W-:Y:S04]  /*11140*/  STL [R1+0x2370], R17 ;  /* 0x0023701101007387 */ /* 0x008fe80000100800 */
[----:B------:R-:W3:Y:S04]  /*11150*/  LDL R5, [R1+0x1204] ;  /* 0x0012040001057983 */ /* 0x000ee80000100800 */
[----:B--2---:R0:W-:Y:S04]  /*11160*/  STL [R1+0xe28], R213 ;  /* 0x000e28d501007387 */ /* 0x0041e80000100800 */
[----:B0-----:R-:W2:Y:S04]  /*11170*/  LDL.LU R213, [R1+0x2388] ;  /* 0x0023880001d57983 */ /* 0x001ea80000300800 */
[----:B------:R-:W4:Y:S04]  /*11180*/  LDL R8, [R1+0x1218] ;  /* 0x0012180001087983 */ /* 0x000f280000100800 */
[----:B------:R-:W4:Y:S01]  /*11190*/  LDL R9, [R1+0x121c] ;  /* 0x00121c0001097983 */ /* 0x000f220000100800 */
[----:B------:R-:W-:-:S02]  /*111a0*/  PRMT R212, RZ, 0x7610, R212 ;  /* 0x00007610ffd47816 */ /* 0x000fc400000000d4 */
[----:B----4-:R-:W-:-:S04]  /*111b0*/  @P0 LOP3.LUT R9, R9, R8, RZ, 0x3c, !PT ;  /* 0x0000000809090212 */ /* 0x010fc800078e3cff */
[----:B------:R-:W-:-:S04]  /*111c0*/  @P0 LOP3.LUT R8, R9, R8, RZ, 0x3c, !PT ;  /* 0x0000000809080212 */ /* 0x000fc800078e3cff */
[----:B------:R-:W-:-:S05]  /*111d0*/  @P0 LOP3.LUT R9, R9, R8, RZ, 0x3c, !PT ;  /* 0x0000000809090212 */ /* 0x000fca00078e3cff */
[----:B------:R-:W4:Y:S04]  /*111e0*/  @P0 LDG.E.U8 R212, desc[UR44][R8.64] ;  /* 0x0000002c08d40981 */ /* 0x000f28000c1e1100 */
[----:B----4-:R0:W-:Y:S04]  /*111f0*/  STL [R1+0xe3c], R212 ;  /* 0x000e3cd401007387 */ /* 0x0101e80000100800 */
[----:B0-----:R-:W4:Y:S04]  /*11200*/  LDL.LU R212, [R1+0x2384] ;  /* 0x0023840001d47983 */ /* 0x001f280000300800 */
[----:B------:R-:W3:Y:S04]  /*11210*/  LDL R8, [R1+0x1210] ;  /* 0x0012100001087983 */ /* 0x000ee80000100800 */
[----:B------:R-:W3:Y:S01]  /*11220*/  LDL R9, [R1+0x1214] ;  /* 0x0012140001097983 */ /* 0x000ee20000100800 */
[----:B------:R-:W-:-:S02]  /*11230*/  PRMT R151, RZ, 0x7610, R151 ;  /* 0x00007610ff977816 */ /* 0x000fc40000000097 */
[----:B---3--:R-:W-:-:S04]  /*11240*/  @P0 LOP3.LUT R9, R9, R8, RZ, 0x3c, !PT ;  /* 0x0000000809090212 */ /* 0x008fc800078e3cff */
[----:B------:R-:W-:-:S04]  /*11250*/  @P0 LOP3.LUT R8, R9, R8, RZ, 0x3c, !PT ;  /* 0x0000000809080212 */ /* 0x000fc800078e3cff */
[----:B------:R-:W-:-:S05]  /*11260*/  @P0 LOP3.LUT R9, R9, R8, RZ, 0x3c, !PT ;  /* 0x0000000809090212 */ /* 0x000fca00078e3cff */
[----:B------:R0:W3:Y:S01]  /*11270*/  @P0 LDG.E.U8 R151, desc[UR44][R8.64] ;  /* 0x0000002c08970981 */ /* 0x0000e2000c1e1100 */
[----:B------:R-:W-:Y:S01]  /*11280*/  PRMT R20, RZ, 0x7610, R20 ;  /* 0x00007610ff147816 */ /* 0x000fe20000000014 */
[----:B0-----:R-:W-:Y:S02]  /*11290*/  @P0 IMAD.MOV.U32 R8, RZ, RZ, R0 ;  /* 0x000000ffff080224 */ /* 0x001fe400078e0000 */
[----:B------:R-:W-:-:S05]  /*112a0*/  @P0 IMAD.MOV.U32 R9, RZ, RZ, R3 ;  /* 0x000000ffff090224 */ /* 0x000fca00078e0003 */
[----:B------:R0:W2:Y:S04]  /*112b0*/  @P0 LDG.E.U8 R20, desc[UR44][R8.64] ;  /* 0x0000002c08140981 */ /* 0x0000a8000c1e1100 */
[----:B---3--:R1:W-:Y:S04]  /*112c0*/  STL [R1+0xe40], R151 ;  /* 0x000e409701007387 */ /* 0x0083e80000100800 */
[----:B------:R-:W3:Y:S01]  /*112d0*/  LDL R9, [R1+0x1200] ;  /* 0x0012000001097983 */ /* 0x000ee20000100800 */
[----:B------:R-:W-:Y:S02]  /*112e0*/  ISETP.GT.AND P1, PT, R6, 0x13, PT ;  /* 0x000000130600780c */ /* 0x000fe40003f24270 */
[----:B------:R-:W-:Y:S01]  /*112f0*/  PRMT R2, RZ, 0x7610, R2 ;  /* 0x00007610ff027816 */ /* 0x000fe20000000002 */
[----:B------:R-:W4:Y:S04]  /*11300*/  LDL R3, [R1+0x11e8] ;  /* 0x0011e80001037983 */ /* 0x000f280000100800 */
[----:B-1----:R-:W4:Y:S04]  /*11310*/  LDL R151, [R1+0x11f4] ;  /* 0x0011f40001977983 */ /* 0x002f280000100800 */
[----:B------:R-:W4:Y:S02]  /*11320*/  LDL R0, [R1+0x11ec] ;  /* 0x0011ec0001007983 */ /* 0x000f240000100800 */
[----:B0-----:R-:W-:-:S02]  /*11330*/  @P1 IMAD.MOV.U32 R8, RZ, RZ, R5 ;  /* 0x000000ffff081224 */ /* 0x001fc400078e0005 */
[----:B--2---:R-:W-:Y:S01]  /*11340*/  STL [R1+0x2374], R20 ;  /* 0x0023741401007387 */ /* 0x004fe20000100800 */
[----:B------:R-:W-:-:S03]  /*11350*/  PRMT R211, RZ, 0x7610, R211 ;  /* 0x00007610ffd37816 */ /* 0x000fc600000000d3 */
[----:B------:R-:W2:Y:S04]  /*11360*/  LDL R5, [R1+0x11e0] ;  /* 0x0011e00001057983 */ /* 0x000ea80000100800 */
[----:B---3--:R0:W3:Y:S04]  /*11370*/  @P1 LDG.E.U8 R2, desc[UR44][R8.64] ;  /* 0x0000002c08021981 */ /* 0x0080e8000c1e1100 */
[----:B------:R-:W0:Y:S04]  /*11380*/  LDL R8, [R1+0x11f8] ;  /* 0x0011f80001087983 */ /* 0x000e280000100800 */
[----:B------:R-:W0:Y:S02]  /*11390*/  LDL R9, [R1+0x11fc] ;  /* 0x0011fc0001097983 */ /* 0x000e240000100800 */
        /* <DEDUP_REMOVED lines=11> */
[----:B------:R-:W-:-:S02]  /*11450*/  PRMT R19, RZ, 0x7610, R19 ;  /* 0x00007610ff137816 */ /* 0x000fc40000000013 */
[----:B------:R-:W-:Y:S02]  /*11460*/  ISETP.GT.AND P0, PT, R6, 0x14, PT ;  /* 0x000000140600780c */ /* 0x000fe40003f04270 */
[----:B--2---:R0:W2:Y:S02]  /*11470*/  @P1 LDG.E.U8 R17, desc[UR44][R8.64] ;  /* 0x0000002c08111981 */ /* 0x0040a4000c1e1100 */
[----:B0-----:R-:W-:Y:S02]  /*11480*/  @P1 IMAD.MOV.U32 R8, RZ, RZ, R0 ;  /* 0x000000ffff081224 */ /* 0x001fe400078e0000 */
[----:B------:R-:W-:-:S05]  /*11490*/  @P1 IMAD.MOV.U32 R9, RZ, RZ, R3 ;  /* 0x000000ffff091224 */ /* 0x000fca00078e0003 */
[----:B------:R3:W4:Y:S02]  /*114a0*/  @P1 LDG.E.U8 R19, desc[UR44][R8.64] ;  /* 0x0000002c08131981 */ /* 0x000724000c1e1100 */
[----:B---3--:R-:W-:Y:S02]  /*114b0*/  @P0 IMAD.MOV.U32 R8, RZ, RZ, R2 ;  /* 0x000000ffff080224 */ /* 0x008fe400078e0002 */
[----:B------:R-:W-:Y:S01]  /*114c0*/  @P0 IMAD.MOV.U32 R9, RZ, RZ, R5 ;  /* 0x000000ffff090224 */ /* 0x000fe200078e0005 */
[----:B--2---:R0:W-:Y:S04]  /*114d0*/  STL [R1+0x2378], R17 ;  /* 0x0023781101007387 */ /* 0x0041e80000100800 */
[----:B------:R-:W2:Y:S04]  /*114e0*/  LDL R3, [R1+0x11cc] ;  /* 0x0011cc0001037983 */ /* 0x000ea80000100800 */
[----:B------:R-:W3:Y:S04]  /*114f0*/  LDL R151, [R1+0x11c0] ;  /* 0x0011c00001977983 */ /* 0x000ee80000100800 */
[----:B------:R-:W3:Y:S04]  /*11500*/  LDL R0, [R1+0x11c4] ;  /* 0x0011c40001007983 */ /* 0x000ee80000100800 */
[----:B----4-:R1:W-:Y:S01]  /*11510*/  STL [R1+0x237c], R19 ;  /* 0x00237c1301007387 */ /* 0x0103e20000100800 */
[----:B0-----:R-:W-:-:S02]  /*11520*/  PRMT R17, RZ, 0x7610, R17 ;  /* 0x00007610ff117816 */ /* 0x001fc40000000011 */
[----:B------:R-:W-:Y:S01]  /*11530*/  PRMT R18, RZ, 0x7610, R18 ;  /* 0x00007610ff127816 */ /* 0x000fe20000000012 */
[----:B------:R-:W4:Y:S04]  /*11540*/  LDL R5, [R1+0x11b8] ;  /* 0x0011b80001057983 */ /* 0x000f280000100800 */
[----:B------:R-:W4:Y:S01]  /*11550*/  LDL R2, [R1+0x11bc] ;  /* 0x0011bc0001027983 */ /* 0x000f220000100800 */
[----:B-1----:R-:W-:-:S06]  /*11560*/  PRMT R19, RZ, 0x7610, R19 ;  /* 0x00007610ff137816 */ /* 0x002fcc0000000013 */
[----:B------:R0:W4:Y:S04]  /*11570*/  @P0 LDG.E.U8 R19, desc[UR44][R8.64] ;  /* 0x0000002c08130981 */ /* 0x000128000c1e1100 */
[----:B------:R-:W0:Y:S04]  /*11580*/  LDL R8, [R1+0x11d8] ;  /* 0x0011d80001087983 */ /* 0x000e280000100800 */
[----:B------:R-:W0:Y:S02]  /*11590*/  LDL R9, [R1+0x11dc] ;  /* 0x0011dc0001097983 */ /* 0x000e240000100800 */
[----:B0-----:R-:W-:-:S04]  /*115a0*/  @P0 LOP3.LUT R9, R9, R8, RZ, 0x3c, !PT ;  /* 0x0000000809090212 */ /* 0x001fc800078e3cff */
[----:B------:R-:W-:-:S04]  /*115b0*/  @P0 LOP3.LUT R8, R9, R8, RZ, 0x3c, !PT ;  /* 0x0000000809080212 */ /* 0x000fc800078e3cff */
[----:B------:R-:W-:-:S05]  /*115c0*/  @P0 LOP3.LUT R9, R9, R8, RZ, 0x3c, !PT ;  /* 0x0000000809090212 */ /* 0x000fca00078e3cff */
[----:B------:R0:W4:Y:S04]  /*115d0*/  @P0 LDG.E.U8 R17, desc[UR44][R8.64] ;  /* 0x0000002c08110981 */ /* 0x000128000c1e1100 */
[----:B------:R-:W0:Y:S04]  /*115e0*/  LDL R8, [R1+0x11d0] ;  /* 0x0011d00001087983 */ /* 0x000e280000100800 */
[----:B------:R-:W0:Y:S02]  /*115f0*/  LDL R9, [R1+0x11d4] ;  /* 0x0011d40001097983 */ /* 0x000e240000100800 */
[----:B0-----:R-:W-:-:S04]  /*11600*/  @P0 LOP3.LUT R9, R9, R8, RZ, 0x3c, !PT ;  /* 0x0000000809090212 */ /* 0x001fc800078e3cff */
[----:B------:R-:W-:-:S04]  /*11610*/  @P0 LOP3.LUT R8, R9, R8, RZ, 0x3c, !PT ;  /* 0x0000000809080212 */ /* 0x000fc800078e3cff */
[----:B------:R-:W-:-:S05]  /*11620*/  @P0 LOP3.LUT R9, R9, R8, RZ, 0x3c, !PT ;  /* 0x0000000809090212 */ /* 0x000fca00078e3cff */
[----:B------:R2:W4:Y:S04]  /*11630*/  @P0 LDG.E.U8 R18, desc[UR44][R8.64] ;  /* 0x0000002c08120981 */ /* 0x000528000c1e1100 */
[----:B------:R-:W3:Y:S01]  /*11640*/  LDL R9, [R1+0x11c8] ;  /* 0x0011c80001097983 */ /* 0x000ee20000100800 */
[----:B------:R-:W-:Y:S01]  /*11650*/  ISETP.GT.AND P1, PT, R6, 0x15, PT ;  /* 0x000000150600780c */ /* 0x000fe20003f24270 */
[----:B--2---:R-:W-:Y:S01]  /*11660*/  @P0 IMAD.MOV.U32 R8, RZ, RZ, R3 ;  /* 0x000000ffff080224 */ /* 0x004fe200078e0003 */
[----:B------:R-:W-:Y:S01]  /*11670*/  PRMT R22, RZ, 0x7610, R22 ;  /* 0x00007610ff167816 */ /* 0x000fe20000000016 */
[----:B------:R-:W2:Y:S01]  /*11680*/  LDL R3, [R1+0x11ac] ;  /* 0x0011ac0001037983 */ /* 0x000ea20000100800 */
[----:B------:R-:W-:Y:S02]  /*11690*/  PRMT R252, RZ, 0x7610, R252 ;  /* 0x00007610fffc7816 */ /* 0x000fe400000000fc */
[----:B------:R-:W-:-:S02]  /*116a0*/  PRMT R20, RZ, 0x7610, R20 ;  /* 0x00007610ff147816 */ /* 0x000fc40000000014 */
[----:B---3--:R0:W3:Y:S05]  /*116b0*/  @P0 LDG.E.U8 R22, desc[UR44][R8.64] ;  /* 0x0000002c08160981 */ /* 0x0080ea000c1e1100 */
[----:B0-----:R-:W-:Y:S02]  /*116c0*/  @P1 IMAD.MOV.U32 R8, RZ, RZ, R0 ;  /* 0x000000ffff081224 */ /* 0x001fe400078e0000 */
[----:B------:R-:W-:Y:S01]  /*116d0*/  @P1 IMAD.MOV.U32 R9, RZ, RZ, R151 ;  /* 0x000000ffff091224 */ /* 0x000fe200078e0097 */
[----:B------:R-:W-:Y:S01]  /*116e0*/  PRMT R16, RZ, 0x7610, R16 ;  /* 0x00007610ff107816 */ /* 0x000fe20000000010 */
[----:B------:R-:W3:Y:S04]  /*116f0*/  LDL R0, [R1+0x11a4] ;  /* 0x0011a40001007983 */ /* 0x000ee80000100800 */
[----:B------:R4:W3:Y:S01]  /*11700*/  @P1 LDG.E.U8 R252, desc[UR44][R8.64] ;  /* 0x0000002c08fc1981 */ /* 0x0008e2000c1e1100 */
[----:B------:R-:W-:-:S02]  /*11710*/  PRMT R21, RZ, 0x7610, R21 ;  /* 0x00007610ff157816 */ /* 0x000fc40000000015 */
[----:B------:R-:W-:Y:S01]  /*11720*/  ISETP.GT.AND P0, PT, R6, 0x16, PT ;  /* 0x000000160600780c */ /* 0x000fe20003f04270 */
[----:B------:R-:W3:Y:S01]  /*11730*/  LDL R151, [R1+0x1190] ;  /* 0x0011900001977983 */ /* 0x000ee20000100800 */
[----:B----4-:R-:W-:Y:S02]  /*11740*/  @P1 IMAD.MOV.U32 R8, RZ, RZ, R2 ;  /* 0x000000ffff081224 */ /* 0x010fe400078e0002 */
[----:B------:R-:W-:Y:S01]  /*11750*/  @P1 IMAD.MOV.U32 R9, RZ, RZ, R5 ;  /* 0x000000ffff091224 */ /* 0x000fe200078e0005 */
[----:B------:R-:W-:Y:S01]  /*11760*/  PRMT R249, RZ, 0x7610, R249 ;  /* 0x00007610fff97816 */ /* 0x000fe200000000f9 */
[----:B------:R-:W4:Y:S04]  /*11770*/  LDL R2, [R1+0x119c] ;  /* 0x00119c0001027983 */ /* 0x000f280000100800 */
[----:B------:R0:W4:Y:S04]  /*11780*/  @P1 LDG.E.U8 R20, desc[UR44][R8.64] ;  /* 0x0000002c08141981 */ /* 0x000128000c1e1100 */
[----:B------:R-:W4:Y:S04]  /*11790*/  LDL R5, [R1+0x1194] ;  /* 0x0011940001057983 */ /* 0x000f280000100800 */
[----:B------:R-:W0:Y:S04]  /*117a0*/  LDL R8, [R1+0x11b0] ;  /* 0x0011b00001087983 */ /* 0x000e280000100800 */
[----:B------:R-:W0:Y:S02]  /*117b0*/  LDL R9, [R1+0x11b4] ;  /* 0x0011b40001097983 */ /* 0x000e240000100800 */
[----:B0-----:R-:W-:-:S04]  /*117c0*/  @P1 LOP3.LUT R9, R9, R8, RZ, 0x3c, !PT ;  /* 0x0000000809091212 */ /* 0x001fc800078e3cff */
[----:B------:R-:W-:-:S04]  /*117d0*/  @P1 LOP3.LUT R8, R9, R8, RZ, 0x3c, !PT ;  /* 0x0000000809081212 */ /* 0x000fc800078e3cff */
[----:B------:R-:W-:-:S05]  /*117e0*/  @P1 LOP3.LUT R9, R9, R8, RZ, 0x3c, !PT ;  /* 0x0000000809091212 */ /* 0x000fca00078e3cff */
[----:B------:R2:W4:Y:S04]  /*117f0*/  @P1 LDG.E.U8 R16, desc[UR44][R8.64] ;  /* 0x0000002c08101981 */ /* 0x000528000c1e1100 */
[----:B------:R-:W3:Y:S01]  /*11800*/  LDL R9, [R1+0x11a8] ;  /* 0x0011a80001097983 */ /* 0x000ee20000100800 */
[----:B--2---:R-:W-:Y:S01]  /*11810*/  @P1 IMAD.MOV.U32 R8, RZ, RZ, R3 ;  /* 0x000000ffff081224 */ /* 0x004fe200078e0003 */
[----:B------:R-:W-:Y:S02]  /*11820*/  PRMT R251, RZ, 0x7610, R251 ;  /* 0x00007610fffb7816 */ /* 0x000fe400000000fb */
[----:B------:R-:W-:Y:S01]  /*11830*/  PRMT R15, RZ, 0x7610, R15 ;  /* 0x00007610ff0f7816 */ /* 0x000fe2000000000f */
[----:B------:R-:W2:Y:S04]  /*11840*/  LDL R3, [R1+0x118c] ;  /* 0x00118c0001037983 */ /* 0x000ea80000100800 */
[----:B---3--:R0:W3:Y:S04]  /*11850*/  @P1 LDG.E.U8 R21, desc[UR44][R8.64] ;  /* 0x0000002c08151981 */ /* 0x0080e8000c1e1100 */
[----:B------:R-:W4:Y:S01]  /*11860*/  LDL R9, [R1+0x11a0] ;  /* 0x0011a00001097983 */ /* 0x000f220000100800 */
[----:B0-----:R-:W-:-:S03]  /*11870*/  @P0 IMAD.MOV.U32 R8, RZ, RZ, R0 ;  /* 0x000000ffff080224 */ /* 0x001fc600078e0000 */
[----:B------:R-:W3:Y:S04]  /*11880*/  LDL R0, [R1+0x1184] ;  /* 0x0011840001007983 */ /* 0x000ee80000100800 */
[----:B----4-:R0:W4:Y:S04]  /*11890*/  @P0 LDG.E.U8 R249, desc[UR44][R8.64] ;  /* 0x0000002c08f90981 */ /* 0x010128000c1e1100 */
[----:B------:R-:W2:Y:S01]  /*118a0*/  LDL R9, [R1+0x1198] ;  /* 0x0011980001097983 */ /* 0x000ea20000100800 */
[----:B0-----:R-:W-:Y:S01]  /*118b0*/  @P0 IMAD.MOV.U32 R8, RZ, RZ, R2 ;  /* 0x000000ffff080224 */ /* 0x001fe200078e0002 */
[----:B------:R-:W-:-:S02]  /*118c0*/  PRMT R23, RZ, 0x7610, R23 ;  /* 0x00007610ff177816 */ /* 0x000fc40000000017 */
[----:B------:R-:W4:Y:S04]  /*118d0*/  LDL R2, [R1+0x117c] ;  /* 0x00117c0001027983 */ /* 0x000f280000100800 */
[----:B--2---:R0:W2:Y:S02]  /*118e0*/  @P0 LDG.E.U8 R251, desc[UR44][R8.64] ;  /* 0x0000002c08fb0981 */ /* 0x0040a4000c1e1100 */
[----:B0-----:R-:W-:Y:S02]  /*118f0*/  @P0 IMAD.MOV.U32 R8, RZ, RZ, R5 ;  /* 0x000000ffff080224 */ /* 0x001fe400078e0005 */
[----:B------:R-:W-:Y:S01]  /*11900*/  @P0 IMAD.MOV.U32 R9, RZ, RZ, R151 ;  /* 0x000000ffff090224 */ /* 0x000fe200078e0097 */
[----:B------:R-:W-:Y:S01]  /*11910*/  ISETP.GT.AND P1, PT, R6, 0x17, PT ;  /* 0x000000170600780c */ /* 0x000fe20003f24270 */
[----:B------:R-:W2:Y:S04]  /*11920*/  LDL R151, [R1+0x1174] ;  /* 0x0011740001977983 */ /* 0x000ea80000100800 */
[----:B------:R0:W2:Y:S04]  /*11930*/  @P0 LDG.E.U8 R15, desc[UR44][R8.64] ;  /* 0x0000002c080f0981 */ /* 0x0000a8000c1e1100 */
[----:B------:R-:W2:Y:S04]  /*11940*/  LDL R5, [R1+0x116c] ;  /* 0x00116c0001057983 */ /* 0x000ea80000100800 */
[----:B------:R-:W3:Y:S01]  /*11950*/  LDL R9, [R1+0x1188] ;  /* 0x0011880001097983 */ /* 0x000ee20000100800 */
[----:B0-----:R-:W-:-:S03]  /*11960*/  @P0 IMAD.MOV.U32 R8, RZ, RZ, R3 ;  /* 0x000000ffff080224 */ /* 0x001fc600078e0003 */
[----:B------:R-:W2:Y:S01]  /*11970*/  LDL R3, [R1+0x1164] ;  /* 0x0011640001037983 */ /* 0x000ea20000100800 */
[----:B------:R-:W-:-:S03]  /*11980*/  PRMT R245, RZ, 0x7610, R245 ;  /* 0x00007610fff57816 */ /* 0x000fc600000000f5 */
[----:B---3--:R0:W3:Y:S04]  /*11990*/  @P0 LDG.E.U8 R23, desc[UR44][R8.64] ;  /* 0x0000002c08170981 */ /* 0x0080e8000c1e1100 */
[----:B------:R-:W4:Y:S01]  /*119a0*/  LDL R9, [R1+0x1180] ;  /* 0x0011800001097983 */ /* 0x000f220000100800 */
[----:B0-----:R-:W-:-:S03]  /*119b0*/  @P1 IMAD.MOV.U32 R8, RZ, RZ, R0 ;  /* 0x000000ffff081224 */ /* 0x001fc600078e0000 */
[----:B------:R-:W3:Y:S01]  /*119c0*/  LDL R0, [R1+0x115c] ;  /* 0x00115c0001007983 */ /* 0x000ee20000100800 */
[----:B------:R-:W-:Y:S02]  /*119d0*/  PRMT R247, RZ, 0x7610, R247 ;  /* 0x00007610fff77816 */ /* 0x000fe400000000f7 */
[----:B------:R-:W-:Y:S02]  /*119e0*/  PRMT R248, RZ, 0x7610, R248 ;  /* 0x00007610fff87816 */ /* 0x000fe400000000f8 */
[----:B------:R-:W-:Y:S02]  /*119f0*/  ISETP.GT.AND P0, PT, R6, 0x18, PT ;  /* 0x000000180600780c */ /* 0x000fe40003f04270 */
[----:B------:R-:W-:Y:S02]  /*11a00*/  PRMT R250, RZ, 0x7610, R250 ;  /* 0x00007610fffa7816 */ /* 0x000fe400000000fa */
[----:B------:R-:W-:Y:S01]  /*11a10*/  PRMT R242, RZ, 0x7610, R242 ;  /* 0x00007610fff27816 */ /* 0x000fe200000000f2 */
[----:B----4-:R0:W4:Y:S02]  /*11a20*/  @P1 LDG.E.U8 R245, desc[UR44][R8.64] ;  /* 0x0000002c08f51981 */ /* 0x010124000c1e1100 */
[----:B0-----:R-:W-:-:S02]  /*11a30*/  @P1 IMAD.MOV.U32 R8, RZ, RZ, R2 ;  /* 0x000000ffff081224 */ /* 0x001fc400078e0002 */
[----:B------:R-:W4:Y:S01]  /*11a40*/  LDL R2, [R1+0x1154] ;  /* 0x0011540001027983 */ /* 0x000f220000100800 */
[----:B------:R-:W-:-:S05]  /*11a50*/  @P1 IMAD.MOV.U32 R9, RZ, RZ, R126 ;  /* 0x000000ffff091224 */ /* 0x000fca00078e007e */
[----:B------:R2:W4:Y:S02]  /*11a60*/  @P1 LDG.E.U8 R247, desc[UR44][R8.64] ;  /* 0x0000002c08f71981 */ /* 0x000524000c1e1100 */
[----:B--2---:R-:W-:Y:S02]  /*11a70*/  @P1 IMAD.MOV.U32 R8, RZ, RZ, R151 ;  /* 0x000000ffff081224 */ /* 0x004fe400078e0097 */
[----:B------:R-:W-:-:S05]  /*11a80*/  @P1 IMAD.MOV.U32 R9, RZ, RZ, R128 ;  /* 0x000000ffff091224 */ /* 0x000fca00078e0080 */
[----:B------:R0:W2:Y:S02]  /*11a90*/  @P1 LDG.E.U8 R248, desc[UR44][R8.64] ;  /* 0x0000002c08f81981 */ /* 0x0000a4000c1e1100 */
[----:B0-----:R-:W-:Y:S02]  /*11aa0*/  @P1 IMAD.MOV.U32 R8, RZ, RZ, R5 ;  /* 0x000000ffff081224 */ /* 0x001fe400078e0005 */
[----:B------:R-:W-:Y:S01]  /*11ab0*/  @P1 IMAD.MOV.U32 R9, RZ, RZ, R130 ;  /* 0x000000ffff091224 */ /* 0x000fe200078e0082 */
[----:B------:R-:W-:Y:S01]  /*11ac0*/  PRMT R243, RZ, 0x7610, R243 ;  /* 0x00007610fff37816 */ /* 0x000fe200000000f3 */
[----:B------:R-:W2:Y:S04]  /*11ad0*/  LDL R5, [R1+0x1100] ;  /* 0x0011000001057983 */ /* 0x000ea80000100800 */
[----:B------:R0:W2:Y:S02]  /*11ae0*/  @P1 LDG.E.U8 R250, desc[UR44][R8.64] ;  /* 0x0000002c08fa1981 */ /* 0x0000a4000c1e1100 */
[----:B0-----:R-:W-:-:S02]  /*11af0*/  @P0 IMAD.MOV.U32 R8, RZ, RZ, R3 ;  /* 0x000000ffff080224 */ /* 0x001fc400078e0003 */
[----:B------:R-:W-:Y:S01]  /*11b00*/  @P0 IMAD.MOV.U32 R9, RZ, RZ, R132 ;  /* 0x000000ffff090224 */ /* 0x000fe200078e0084 */
[----:B------:R-:W-:Y:S01]  /*11b10*/  PRMT R244, RZ, 0x7610, R244 ;  /* 0x00007610fff47816 */ /* 0x000fe200000000f4 */
[----:B------:R-:W2:Y:S04]  /*11b20*/  LDL R3, [R1+0x10f8] ;  /* 0x0010f80001037983 */ /* 0x000ea80000100800 */
[----:B------:R3:W2:Y:S02]  /*11b30*/  @P0 LDG.E.U8 R242, desc[UR44][R8.64] ;  /* 0x0000002c08f20981 */ /* 0x0006a4000c1e1100 */
[----:B---3--:R-:W-:Y:S02]  /*11b40*/  @P0 IMAD.MOV.U32 R8, RZ, RZ, R0 ;  /* 0x000000ffff080224 */ /* 0x008fe400078e0000 */
[----:B------:R-:W3:Y:S01]  /*11b50*/  LDL R0, [R1+0x1110] ;  /* 0x0011100001007983 */ /* 0x000ee20000100800 */
[----:B------:R-:W-:Y:S01]  /*11b60*/  @P0 IMAD.MOV.U32 R9, RZ, RZ, R134 ;  /* 0x000000ffff090224 */ /* 0x000fe200078e0086 */
[----:B------:R-:W-:-:S04]  /*11b70*/  ISETP.GT.AND P1, PT, R6, 0x19, PT ;  /* 0x000000190600780c */ /* 0x000fc80003f24270 */
[----:B------:R0:W2:Y:S01]  /*11b80*/  @P0 LDG.E.U8 R243, desc[UR44][R8.64] ;  /* 0x0000002c08f30981 */ /* 0x0000a2000c1e1100 */
[----:B------:R-:W-:Y:S01]  /*11b90*/  PRMT R246, RZ, 0x7610, R246 ;  /* 0x00007610fff67816 */ /* 0x000fe200000000f6 */
[----:B0-----:R-:W-:Y:S01]  /*11ba0*/  @P0 IMAD.MOV.U32 R9, RZ, RZ, R136 ;  /* 0x000000ffff090224 */ /* 0x001fe200078e0088 */
[----:B------:R-:W-:Y:S02]  /*11bb0*/  PRMT R238, RZ, 0x7610, R238 ;  /* 0x00007610ffee7816 */ /* 0x000fe400000000ee */
[----:B------:R-:W-:Y:S02]  /*11bc0*/  PRMT R239, RZ, 0x7610, R239 ;  /* 0x00007610ffef7816 */ /* 0x000fe400000000ef */
[----:B------:R-:W-:Y:S02]  /*11bd0*/  PRMT R240, RZ, 0x7610, R240 ;  /* 0x00007610fff07816 */ /* 0x000fe400000000f0 */
[----:B------:R-:W-:Y:S02]  /*11be0*/  PRMT R241, RZ, 0x7610, R241 ;  /* 0x00007610fff17816 */ /* 0x000fe400000000f1 */
[----:B------:R-:W-:-:S02]  /*11bf0*/  PRMT R234, RZ, 0x7610, R234 ;  /* 0x00007610ffea7816 */ /* 0x000fc400000000ea */
[----:B------:R-:W-:Y:S02]  /*11c00*/  PRMT R235, RZ, 0x7610, R235 ;  /* 0x00007610ffeb7816 */ /* 0x000fe400000000eb */
[----:B------:R-:W-:Y:S01]  /*11c10*/  PRMT R236, RZ, 0x7610, R236 ;  /* 0x00007610ffec7816 */ /* 0x000fe200000000ec */
[----:B----4-:R-:W-:Y:S02]  /*11c20*/  @P0 IMAD.MOV.U32 R8, RZ, RZ, R2 ;  /* 0x000000ffff080224 */ /* 0x010fe400078e0002 */
[----:B------:R-:W4:Y:S04]  /*11c30*/  LDL R2, [R1+0x10f0] ;  /* 0x0010f00001027983 */ /* 0x000f280000100800 */
[----:B------:R0:W4:Y:S02]  /*11c40*/  @P0 LDG.E.U8 R244, desc[UR44][R8.64] ;  /* 0x0000002c08f40981 */ /* 0x000124000c1e1100 */
[----:B0-----:R-:W-:-:S02]  /*11c50*/  @P0 IMAD.MOV.U32 R8, RZ, RZ, R127 ;  /* 0x000000ffff080224 */ /* 0x001fc400078e007f */
[----:B------:R-:W-:-:S05]  /*11c60*/  @P0 IMAD.MOV.U32 R9, RZ, RZ, R138 ;  /* 0x000000ffff090224 */ /* 0x000fca00078e008a */
[----:B------:R0:W4:Y:S02]  /*11c70*/  @P0 LDG.E.U8 R246, desc[UR44][R8.64] ;  /* 0x0000002c08f60981 */ /* 0x000124000c1e1100 */
[----:B0-----:R-:W-:Y:S02]  /*11c80*/  @P1 IMAD.MOV.U32 R8, RZ, RZ, R129 ;  /* 0x000000ffff081224 */ /* 0x001fe400078e0081 */
[----:B------:R-:W-:-:S05]  /*11c90*/  @P1 IMAD.MOV.U32 R9, RZ, RZ, R140 ;  /* 0x000000ffff091224 */ /* 0x000fca00078e008c */
[----:B------:R0:W4:Y:S01]  /*11ca0*/  @P1 LDG.E.U8 R238, desc[UR44][R8.64] ;  /* 0x0000002c08ee1981 */ /* 0x000122000c1e1100 */
[----:B------:R-:W-:Y:S01]  /*11cb0*/  ISETP.GT.AND P0, PT, R6, 0x1a, PT ;  /* 0x0000001a0600780c */ /* 0x000fe20003f04270 */
[----:B0-----:R-:W-:Y:S02]  /*11cc0*/  @P1 IMAD.MOV.U32 R8, RZ, RZ, R131 ;  /* 0x000000ffff081224 */ /* 0x001fe400078e0083 */
[----:B------:R-:W-:-:S05]  /*11cd0*/  @P1 IMAD.MOV.U32 R9, RZ, RZ, R142 ;  /* 0x000000ffff091224 */ /* 0x000fca00078e008e */
[----:B------:R0:W4:Y:S02]  /*11ce0*/  @P1 LDG.E.U8 R239, desc[UR44][R8.64] ;  /* 0x0000002c08ef1981 */ /* 0x000124000c1e1100 */
        /* <DEDUP_REMOVED lines=13> */
[----:B---3--:R-:W-:Y:S02]  /*11dc0*/  @P0 IMAD.MOV.U32 R9, RZ, RZ, R0 ;  /* 0x000000ffff090224 */ /* 0x008fe400078e0000 */
[----:B------:R-:W3:Y:S04]  /*11dd0*/  LDL R0, [R1+0x10e8] ;  /* 0x0010e80001007983 */ /* 0x000ee80000100800 */
[----:B------:R-:W3:Y:S04]  /*11de0*/  LDL.LU R151, [R1+0x10ec] ;  /* 0x0010ec0001977983 */ /* 0x000ee80000300800 */
[----:B------:R0:W3:Y:S04]  /*11df0*/  @P0 LDG.E.U8 R236, desc[UR44][R8.64] ;  /* 0x0000002c08ec0981 */ /* 0x0000e8000c1e1100 */
[----:B------:R-:W2:Y:S01]  /*11e00*/  LDL R9, [R1+0x1108] ;  /* 0x0011080001097983 */ /* 0x000ea20000100800 */
[----:B------:R-:W-:Y:S01]  /*11e10*/  ISETP.GT.AND P1, PT, R6, 0x1b, PT ;  /* 0x0000001b0600780c */ /* 0x000fe20003f24270 */
[----:B0-----:R-:W-:Y:S01]  /*11e20*/  @P0 IMAD.MOV.U32 R8, RZ, RZ, R143 ;  /* 0x000000ffff080224 */ /* 0x001fe200078e008f */
[----:B------:R-:W-:-:S02]  /*11e30*/  PRMT R237, RZ, 0x7610, R237 ;  /* 0x00007610ffed7816 */ /* 0x000fc400000000ed */
[----:B------:R-:W-:Y:S02]  /*11e40*/  PRMT R230, RZ, 0x7610, R230 ;  /* 0x00007610ffe67816 */ /* 0x000fe400000000e6 */
[----:B------:R-:W-:Y:S02]  /*11e50*/  PRMT R231, RZ, 0x7610, R231 ;  /* 0x00007610ffe77816 */ /* 0x000fe400000000e7 */
[----:B------:R-:W-:Y:S01]  /*11e60*/  PRMT R232, RZ, 0x7610, R232 ;  /* 0x00007610ffe87816 */ /* 0x000fe200000000e8 */
[----:B--2---:R0:W2:Y:S04]  /*11e70*/  @P0 LDG.E.U8 R237, desc[UR44][R8.64] ;  /* 0x0000002c08ed0981 */ /* 0x0040a8000c1e1100 */
[----:B0-----:R-:W-:Y:S02]  /*11e80*/  @P1 IMAD.MOV.U32 R8, RZ, RZ, R145 ;  /* 0x000000ffff081224 */ /* 0x001fe400078e0091 */
[----:B------:R-:W-:-:S02]  /*11e90*/  @P1 IMAD.MOV.U32 R9, RZ, RZ, R5 ;  /* 0x000000ffff091224 */ /* 0x000fc400078e0005 */
[----:B------:R-:W2:Y:S04]  /*11ea0*/  LDL R5, [R1+0x10d8] ;  /* 0x0010d80001057983 */ /* 0x000ea80000100800 */
[----:B------:R0:W2:Y:S02]  /*11eb0*/  @P1 LDG.E.U8 R230, desc[UR44][R8.64] ;  /* 0x0000002c08e61981 */ /* 0x0000a4000c1e1100 */
[----:B0-----:R-:W-:Y:S02]  /*11ec0*/  @P1 IMAD.MOV.U32 R8, RZ, RZ, R147 ;  /* 0x000000ffff081224 */ /* 0x001fe400078e0093 */
[----:B------:R-:W-:Y:S02]  /*11ed0*/  @P1 IMAD.MOV.U32 R9, RZ, RZ, R3 ;  /* 0x000000ffff091224 */ /* 0x000fe400078e0003 */
[----:B------:R-:W2:Y:S04]  /*11ee0*/  LDL R3, [R1+0x10dc] ;  /* 0x0010dc0001037983 */ /* 0x000ea80000100800 */
[----:B------:R0:W2:Y:S02]  /*11ef0*/  @P1 LDG.E.U8 R231, desc[UR44][R8.64] ;  /* 0x0000002c08e71981 */ /* 0x0000a4000c1e1100 */
[----:B0-----:R-:W-:-:S02]  /*11f00*/  @P1 IMAD.MOV.U32 R8, RZ, RZ, R149 ;  /* 0x000000ffff081224 */ /* 0x001fc400078e0095 */
[----:B----4-:R-:W-:Y:S02]  /*11f10*/  @P1 IMAD.MOV.U32 R9, RZ, RZ, R2 ;  /* 0x000000ffff091224 */ /* 0x010fe400078e0002 */
[----:B------:R-:W4:Y:S04]  /*11f20*/  LDL R2, [R1+0x10b8] ;  /* 0x0010b80001027983 */ /* 0x000f280000100800 */
[----:B------:R3:W4:Y:S02]  /*11f30*/  @P1 LDG.E.U8 R232, desc[UR44][R8.64] ;  /* 0x0000002c08e81981 */ /* 0x000724000c1e1100 */
[----:B---3--:R-:W-:Y:S02]  /*11f40*/  @P1 IMAD.MOV.U32 R9, RZ, RZ, R0 ;  /* 0x000000ffff091224 */ /* 0x008fe400078e0000 */
[----:B------:R-:W3:Y:S01]  /*11f50*/  LDL R0, [R1+0x10bc] ;  /* 0x0010bc0001007983 */ /* 0x000ee20000100800 */
[----:B------:R-:W-:-:S03]  /*11f60*/  @P1 IMAD.MOV.U32 R8, RZ, RZ, R151 ;  /* 0x000000ffff081224 */ /* 0x000fc600078e0097 */
[----:B------:R0:W-:Y:S04]  /*11f70*/  STL.64 [R1+0x2340], R150 ;  /* 0x0023409601007387 */ /* 0x0001e80000100a00 */
[----:B0-----:R-:W4:Y:S04]  /*11f80*/  LDL R150, [R1+0x10c0] ;  /* 0x0010c00001967983 */ /* 0x001f280000100800 */
[----:B------:R-:W3:Y:S04]  /*11f90*/  LDL R151, [R1+0x10c4] ;  /* 0x0010c40001977983 */ /* 0x000ee80000100800 */
[----:B------:R0:W-:Y:S04]  /*11fa0*/  STL.64 [R1+0x2338], R148 ;  /* 0x0023389401007387 */ /* 0x0001e80000100a00 */
[----:B0-----:R-:W4:Y:S04]  /*11fb0*/  LDL R148, [R1+0x10c8] ;  /* 0x0010c80001947983 */ /* 0x001f280000100800 */
[----:B------:R-:W3:Y:S04]  /*11fc0*/  LDL R149, [R1+0x10cc] ;  /* 0x0010cc0001957983 */ /* 0x000ee80000100800 */
[----:B------:R0:W-:Y:S04]  /*11fd0*/  STL.64 [R1+0x2330], R146 ;  /* 0x0023309201007387 */ /* 0x0001e80000100a00 */
[----:B0-----:R-:W4:Y:S04]  /*11fe0*/  LDL R146, [R1+0x10d0] ;  /* 0x0010d00001927983 */ /* 0x001f280000100800 */
[----:B------:R-:W3:Y:S04]  /*11ff0*/  LDL R147, [R1+0x10d4] ;  /* 0x0010d40001937983 */ /* 0x000ee80000100800 */
[----:B------:R0:W-:Y:S04]  /*12000*/  STL.64 [R1+0x2328], R144 ;  /* 0x0023289001007387 */ /* 0x0001e80000100a00 */
[----:B0-----:R-:W2:Y:S04]  /*12010*/  LDL R144, [R1+0x10e0] ;  /* 0x0010e00001907983 */ /* 0x001ea80000100800 */
[----:B------:R-:W4:Y:S04]  /*12020*/  LDL R145, [R1+0x10e4] ;  /* 0x0010e40001917983 */ /* 0x000f280000100800 */
[----:B------:R-:W-:Y:S04]  /*12030*/  STL.64 [R1+0x2320], R142 ;  /* 0x0023208e01007387 */ /* 0x000fe80000100a00 */
        /* <DEDUP_REMOVED lines=47> */
[----:B------:R-:W-:Y:S01]  /*12330*/  STL.64 [R1+0x21a0], R46 ;  /* 0x0021a02e01007387 */ /* 0x000fe20000100a00 */
[----:B------:R-:W-:-:S03]  /*12340*/  ISETP.GT.AND P0, PT, R6, 0x1c, PT ;  /* 0x0000001c0600780c */ /* 0x000fc60003f04270 */
[----:B------:R-:W-:Y:S04]  /*12350*/  STL.64 [R1+0x2198], R44 ;  /* 0x0021982c01007387 */ /* 0x000fe80000100a00 */
[----:B------:R-:W-:Y:S04]  /*12360*/  STL.64 [R1+0x2190], R42 ;  /* 0x0021902a01007387 */ /* 0x000fe80000100a00 */
[----:B------:R-:W-:Y:S04]  /*12370*/  STL.64 [R1+0x2188], R40 ;  /* 0x0021882801007387 */ /* 0x000fe80000100a00 */
[----:B------:R-:W-:Y:S04]  /*12380*/  STL.64 [R1+0x2180], R38 ;  /* 0x0021802601007387 */ /* 0x000fe80000100a00 */
[----:B------:R-:W-:Y:S04]  /*12390*/  STL.64 [R1+0x2178], R36 ;  /* 0x0021782401007387 */ /* 0x000fe80000100a00 */
[----:B------:R-:W-:Y:S01]  /*123a0*/  STL.64 [R1+0x2170], R34 ;  /* 0x0021702201007387 */ /* 0x000fe20000100a00 */
[----:B------:R-:W-:-:S03]  /*123b0*/  PRMT R233, RZ, 0x7610, R233 ;  /* 0x00007610ffe97816 */ /* 0x000fc600000000e9 */
[----:B------:R0:W-:Y:S04]  /*123c0*/  STL.64 [R1+0x2168], R32 ;  /* 0x0021682001007387 */ /* 0x0001e80000100a00 */
[----:B------:R-:W-:Y:S04]  /*123d0*/  STL.64 [R1+0x2160], R30 ;  /* 0x0021601e01007387 */ /* 0x000fe80000100a00 */
[----:B------:R-:W-:Y:S04]  /*123e0*/  STL.64 [R1+0x2158], R28 ;  /* 0x0021581c01007387 */ /* 0x000fe80000100a00 */
[----:B------:R-:W-:Y:S04]  /*123f0*/  STL.64 [R1+0x2150], R26 ;  /* 0x0021501a01007387 */ /* 0x000fe80000100a00 */
[----:B------:R1:W-:Y:S04]  /*12400*/  STL.64 [R1+0x2148], R24 ;  /* 0x0021481801007387 */ /* 0x0003e80000100a00 */
[----:B0-----:R-:W3:Y:S04]  /*12410*/  LDL R33, [R1+0x10b0] ;  /* 0x0010b00001217983 */ /* 0x001ee80000100800 */
[----:B------:R-:W3:Y:S01]  /*12420*/  LDL R32, [R1+0x10b4] ;  /* 0x0010b40001207983 */ /* 0x000ee20000100800 */
[----:B------:R-:W-:-:S03]  /*12430*/  PRMT R226, RZ, 0x7610, R226 ;  /* 0x00007610ffe27816 */ /* 0x000fc600000000e2 */
[----:B------:R2:W3:Y:S04]  /*12440*/  @P1 LDG.E.U8 R233, desc[UR44][R8.64] ;  /* 0x0000002c08e91981 */ /* 0x0004e8000c1e1100 */
[----:B-1----:R-:W3:Y:S04]  /*12450*/  LDL R25, [R1+0x10a8] ;  /* 0x0010a80001197983 */ /* 0x002ee80000100800 */
[----:B------:R-:W3:Y:S04]  /*12460*/  LDL R24, [R1+0x10ac] ;  /* 0x0010ac0001187983 */ /* 0x000ee80000100800 */
[----:B------:R-:W3:Y:S04]  /*12470*/  LDL R31, [R1+0x1098] ;  /* 0x00109800011f7983 */ /* 0x000ee80000100800 */
[----:B------:R-:W3:Y:S01]  /*12480*/  LDL R30, [R1+0x109c] ;  /* 0x00109c00011e7983 */ /* 0x000ee20000100800 */
[----:B------:R-:W-:-:S03]  /*12490*/  PRMT R227, RZ, 0x7610, R227 ;  /* 0x00007610ffe37816 */ /* 0x000fc600000000e3 */
[----:B------:R-:W3:Y:S04]  /*124a0*/  LDL R29, [R1+0x1090] ;  /* 0x00109000011d7983 */ /* 0x000ee80000100800 */
[----:B------:R-:W3:Y:S01]  /*124b0*/  LDL R28, [R1+0x1094] ;  /* 0x00109400011c7983 */ /* 0x000ee20000100800 */
[----:B------:R-:W-:-:S03]  /*124c0*/  PRMT R228, RZ, 0x7610, R228 ;  /* 0x00007610ffe47816 */ /* 0x000fc600000000e4 */
[----:B------:R-:W3:Y:S04]  /*124d0*/  LDL R27, [R1+0x1088] ;  /* 0x00108800011b7983 */ /* 0x000ee80000100800 */
[----:B------:R-:W3:Y:S01]  /*124e0*/  LDL R26, [R1+0x108c] ;  /* 0x00108c00011a7983 */ /* 0x000ee20000100800 */
[----:B------:R-:W-:Y:S02]  /*124f0*/  PRMT R229, RZ, 0x7610, R229 ;  /* 0x00007610ffe57816 */ /* 0x000fe400000000e5 */
[----:B------:R-:W-:Y:S01]  /*12500*/  PRMT R222, RZ, 0x7610, R222 ;  /* 0x00007610ffde7816 */ /* 0x000fe200000000de */
[----:B------:R-:W3:Y:S01]  /*12510*/  LDL R34, [R1+0x1060] ;  /* 0x0010600001227983 */ /* 0x000ee20000100800 */
[----:B--2---:R-:W-:Y:S02]  /*12520*/  @P0 IMAD.MOV.U32 R9, RZ, RZ, R144 ;  /* 0x000000ffff090224 */ /* 0x004fe400078e0090 */
[----:B----4-:R-:W-:-:S05]  /*12530*/  @P0 IMAD.MOV.U32 R8, RZ, RZ, R145 ;  /* 0x000000ffff080224 */ /* 0x010fca00078e0091 */
[----:B------:R0:W2:Y:S02]  /*12540*/  @P0 LDG.E.U8 R226, desc[UR44][R8.64] ;  /* 0x0000002c08e20981 */ /* 0x0000a4000c1e1100 */
[----:B0-----:R-:W-:Y:S02]  /*12550*/  @P0 IMAD.MOV.U32 R8, RZ, RZ, R3 ;  /* 0x000000ffff080224 */ /* 0x001fe400078e0003 */
[----:B------:R-:W-:Y:S01]  /*12560*/  @P0 IMAD.MOV.U32 R9, RZ, RZ, R5 ;  /* 0x000000ffff090224 */ /* 0x000fe200078e0005 */
[----:B------:R-:W4:Y:S04]  /*12570*/  LDL R3, [R1+0x10a4] ;  /* 0x0010a40001037983 */ /* 0x000f280000100800 */
[----:B------:R-:W2:Y:S01]  /*12580*/  LDL R5, [R1+0x10a0] ;  /* 0x0010a00001057983 */ /* 0x000ea20000100800 */
[----:B------:R-:W-:-:S03]  /*12590*/  ISETP.GT.AND P1, PT, R6, 0x1d, PT ;  /* 0x0000001d0600780c */ /* 0x000fc60003f24270 */
[----:B------:R3:W2:Y:S02]  /*125a0*/  @P0 LDG.E.U8 R227, desc[UR44][R8.64] ;  /* 0x0000002c08e30981 */ /* 0x0006a4000c1e1100 */
[----:B---3--:R-:W-:Y:S02]  /*125b0*/  @P0 IMAD.MOV.U32 R8, RZ, RZ, R147 ;  /* 0x000000ffff080224 */ /* 0x008fe400078e0093 */
[----:B------:R-:W-:-:S05]  /*125c0*/  @P0 IMAD.MOV.U32 R9, RZ, RZ, R146 ;  /* 0x000000ffff090224 */ /* 0x000fca00078e0092 */
[----:B------:R0:W3:Y:S02]  /*125d0*/  @P0 LDG.E.U8 R228, desc[UR44][R8.64] ;  /* 0x0000002c08e40981 */ /* 0x0000e4000c1e1100 */
[----:B0-----:R-:W-:Y:S02]  /*125e0*/  @P0 IMAD.MOV.U32 R8, RZ, RZ, R149 ;  /* 0x000000ffff080224 */ /* 0x001fe400078e0095 */
[----:B------:R-:W-:-:S05]  /*125f0*/  @P0 IMAD.MOV.U32 R9, RZ, RZ, R148 ;  /* 0x000000ffff090224 */ /* 0x000fca00078e0094 */
[----:B------:R0:W3:Y:S02]  /*12600*/  @P0 LDG.E.U8 R229, desc[UR44][R8.64] ;  /* 0x0000002c08e50981 */ /* 0x0000e4000c1e1100 */
[----:B0-----:R-:W-:Y:S02]  /*12610*/  @P1 IMAD.MOV.U32 R8, RZ, RZ, R151 ;  /* 0x000000ffff081224 */ /* 0x001fe400078e0097 */
[----:B------:R-:W-:-:S05]  /*12620*/  @P1 IMAD.MOV.U32 R9, RZ, RZ, R150 ;  /* 0x000000ffff091224 */ /* 0x000fca00078e0096 */
[----:B------:R0:W3:Y:S02]  /*12630*/  @P1 LDG.E.U8 R222, desc[UR44][R8.64] ;  /* 0x0000002c08de1981 */ /* 0x0000e4000c1e1100 */
[----:B0-----:R-:W-:Y:S02]  /*12640*/  @P1 IMAD.MOV.U32 R8, RZ, RZ, R0 ;  /* 0x000000ffff081224 */ /* 0x001fe400078e0000 */
[----:B------:R-:W3:Y:S01]  /*12650*/  LDL R0, [R1+0x1084] ;  /* 0x0010840001007983 */ /* 0x000ee20000100800 */
[----:B------:R-:W-:-:S03]  /*12660*/  @P1 IMAD.MOV.U32 R9, RZ, RZ, R2 ;  /* 0x000000ffff091224 */ /* 0x000fc600078e0002 */
[----:B------:R-:W3:Y:S01]  /*12670*/  LDL R2, [R1+0x1080] ;  /* 0x0010800001027983 */ /* 0x000ee20000100800 */
[----:B------:R-:W-:Y:S02]  /*12680*/  PRMT R223, RZ, 0x7610, R223 ;  /* 0x00007610ffdf7816 */ /* 0x000fe400000000df */
[----:B------:R-:W-:Y:S02]  /*12690*/  PRMT R224, RZ, 0x7610, R224 ;  /* 0x00007610ffe07816 */ /* 0x000fe400000000e0 */
[----:B------:R-:W-:Y:S02]  /*126a0*/  ISETP.GT.AND P0, PT, R6, 0x1e, PT ;  /* 0x0000001e0600780c */ /* 0x000fe40003f04270 */
[----:B------:R0:W3:Y:S01]  /*126b0*/  @P1 LDG.E.U8 R223, desc[UR44][R8.64] ;  /* 0x0000002c08df1981 */ /* 0x0000e2000c1e1100 */
[----:B------:R-:W-:Y:S02]  /*126c0*/  PRMT R225, RZ, 0x7610, R225 ;  /* 0x00007610ffe17816 */ /* 0x000fe400000000e1 */
[----:B------:R-:W-:-:S02]  /*126d0*/  PRMT R218, RZ, 0x7610, R218 ;  /* 0x00007610ffda7816 */ /* 0x000fc400000000da */
[----:B------:R-:W-:Y:S02]  /*126e0*/  PRMT R219, RZ, 0x7610, R219 ;  /* 0x00007610ffdb7816 */ /* 0x000fe400000000db */
[----:B------:R-:W-:Y:S02]  /*126f0*/  PRMT R220, RZ, 0x7610, R220 ;  /* 0x00007610ffdc7816 */ /* 0x000fe400000000dc */
[----:B------:R-:W-:Y:S01]  /*12700*/  PRMT R221, RZ, 0x7610, R221 ;  /* 0x00007610ffdd7816 */ /* 0x000fe200000000dd */
[----:B0-----:R-:W-:Y:S01]  /*12710*/  @P1 IMAD.MOV.U32 R9, RZ, RZ, R33 ;  /* 0x000000ffff091224 */ /* 0x001fe200078e0021 */
[----:B------:R-:W-:Y:S01]  /*12720*/  LOP3.LUT R12, R12, 0xffff, RZ, 0xc0, !PT ;  /* 0x0000ffff0c0c7812 */ /* 0x000fe200078ec0ff */
[----:B------:R-:W3:Y:S01]  /*12730*/  LDL R33, [R1+0x1064] ;  /* 0x0010640001217983 */ /* 0x000ee20000100800 */
[----:B------:R-:W-:Y:S01]  /*12740*/  @P1 IMAD.MOV.U32 R8, RZ, RZ, R32 ;  /* 0x000000ffff081224 */ /* 0x000fe200078e0020 */
[----:B------:R-:W-:Y:S02]  /*12750*/  LOP3.LUT R11, R11, 0xffff, RZ, 0xc0, !PT ;  /* 0x0000ffff0b0b7812 */ /* 0x000fe400078ec0ff */
[----:B------:R-:W3:Y:S04]  /*12760*/  LDL R32, [R1+0x1050] ;  /* 0x0010500001207983 */ /* 0x000ee80000100800 */
[----:B------:R0:W3:Y:S02]  /*12770*/  @P1 LDG.E.U8 R224, desc[UR44][R8.64] ;  /* 0x0000002c08e01981 */ /* 0x0000e4000c1e1100 */
[----:B0-----:R-:W-:-:S02]  /*12780*/  @P1 IMAD.MOV.U32 R8, RZ, RZ, R24 ;  /* 0x000000ffff081224 */ /* 0x001fc400078e0018 */
[----:B------:R-:W-:Y:S01]  /*12790*/  @P1 IMAD.MOV.U32 R9, RZ, RZ, R25 ;  /* 0x000000ffff091224 */ /* 0x000fe200078e0019 */
[----:B------:R-:W3:Y:S04]  /*127a0*/  LDL R24, [R1+0x107c] ;  /* 0x00107c0001187983 */ /* 0x000ee80000100800 */
[----:B------:R4:W3:Y:S04]  /*127b0*/  @P1 LDG.E.U8 R225, desc[UR44][R8.64] ;  /* 0x0000002c08e11981 */ /* 0x0008e8000c1e1100 */
[----:B------:R-:W3:Y:S01]  /*127c0*/  LDL R25, [R1+0x1078] ;  /* 0x0010780001197983 */ /* 0x000ee20000100800 */
[----:B----4-:R-:W-:-:S03]  /*127d0*/  @P0 IMAD.MOV.U32 R8, RZ, RZ, R3 ;  /* 0x000000ffff080224 */ /* 0x010fc600078e0003 */
[----:B------:R-:W4:Y:S01]  /*127e0*/  LDL R3, [R1+0x1074] ;  /* 0x0010740001037983 */ /* 0x000f220000100800 */
[----:B--2---:R-:W-:-:S03]  /*127f0*/  @P0 IMAD.MOV.U32 R9, RZ, RZ, R5 ;  /* 0x000000ffff090224 */ /* 0x004fc600078e0005 */
[----:B------:R-:W2:Y:S04]  /*12800*/  LDL R5, [R1+0x1070] ;  /* 0x0010700001057983 */ /* 0x000ea80000100800 */
[----:B------:R0:W2:Y:S02]  /*12810*/  @P0 LDG.E.U8 R218, desc[UR44][R8.64] ;  /* 0x0000002c08da0981 */ /* 0x0000a4000c1e1100 */
[----:B0-----:R-:W-:Y:S02]  /*12820*/  @P0 IMAD.MOV.U32 R8, RZ, RZ, R30 ;  /* 0x000000ffff080224 */ /* 0x001fe400078e001e */
[----:B------:R-:W-:Y:S01]  /*12830*/  @P0 IMAD.MOV.U32 R9, RZ, RZ, R31 ;  /* 0x000000ffff090224 */ /* 0x000fe200078e001f */
[----:B------:R-:W-:Y:S01]  /*12840*/  PRMT R11, R12, 0x3340, R11 ;  /* 0x000033400c0b7816 */ /* 0x000fe2000000000b */
[----:B------:R-:W2:Y:S04]  /*12850*/  LDL R31, [R1+0x1020] ;  /* 0x00102000011f7983 */ /* 0x000ea80000100800 */
[----:B------:R0:W2:Y:S01]  /*12860*/  @P0 LDG.E.U8 R219, desc[UR44][R8.64] ;  /* 0x0000002c08db0981 */ /* 0x0000a2000c1e1100 */
[----:B------:R-:W-:-:S02]  /*12870*/  PRMT R215, RZ, 0x7610, R215 ;  /* 0x00007610ffd77816 */ /* 0x000fc400000000d7 */
[----:B------:R-:W-:Y:S01]  /*12880*/  LOP3.LUT R175, R175, 0xffff, RZ, 0xc0, !PT ;  /* 0x0000ffffafaf7812 */ /* 0x000fe200078ec0ff */
[----:B------:R-:W2:Y:S01]  /*12890*/  LDL R30, [R1+0x1024] ;  /* 0x00102400011e7983 */ /* 0x000ea20000100800 */
[----:B0-----:R-:W-:Y:S02]  /*128a0*/  @P0 IMAD.MOV.U32 R8, RZ, RZ, R28 ;  /* 0x000000ffff080224 */ /* 0x001fe400078e001c */
[----:B------:R-:W-:Y:S01]  /*128b0*/  @P0 IMAD.MOV.U32 R9, RZ, RZ, R29 ;  /* 0x000000ffff090224 */ /* 0x000fe200078e001d */
[----:B------:R-:W-:Y:S01]  /*128c0*/  LOP3.LUT R171, R171, 0xffff, RZ, 0xc0, !PT ;  /* 0x0000ffffabab7812 */ /* 0x000fe200078ec0ff */
[----:B------:R-:W2:Y:S04]  /*128d0*/  LDL R29, [R1+0x1054] ;  /* 0x00105400011d7983 */ /* 0x000ea80000100800 */
[----:B------:R0:W2:Y:S01]  /*128e0*/  @P0 LDG.E.U8 R220, desc[UR44][R8.64] ;  /* 0x0000002c08dc0981 */ /* 0x0000a2000c1e1100 */
[----:B------:R-:W-:-:S02]  /*128f0*/  LOP3.LUT R167, R167, 0xffff, RZ, 0xc0, !PT ;  /* 0x0000ffffa7a77812 */ /* 0x000fc400078ec0ff */
[----:B------:R-:W-:Y:S01]  /*12900*/  LOP3.LUT R13, R13, 0xffff, RZ, 0xc0, !PT ;  /* 0x0000ffff0d0d7812 */ /* 0x000fe200078ec0ff */
[----:B------:R-:W2:Y:S01]  /*12910*/  LDL R28, [R1+0x1040] ;  /* 0x00104000011c7983 */ /* 0x000ea20000100800 */
[----:B0-----:R-:W-:Y:S02]  /*12920*/  @P0 IMAD.MOV.U32 R8, RZ, RZ, R26 ;  /* 0x000000ffff080224 */ /* 0x001fe400078e001a */
[----:B------:R-:W-:Y:S01]  /*12930*/  @P0 IMAD.MOV.U32 R9, RZ, RZ, R27 ;  /* 0x000000ffff090224 */ /* 0x000fe200078e001b */
[----:B------:R-:W-:Y:S01]  /*12940*/  PRMT R217, RZ, 0x7610, R217 ;  /* 0x00007610ffd97816 */ /* 0x000fe200000000d9 */
[----:B------:R-:W2:Y:S04]  /*12950*/  LDL R26, [R1+0x1044] ;  /* 0x00104400011a7983 */ /* 0x000ea80000100800 */
[----:B------:R3:W2:Y:S01]  /*12960*/  @P0 LDG.E.U8 R221, desc[UR44][R8.64] ;  /* 0x0000002c08dd0981 */ /* 0x0006a2000c1e1100 */
[----:B------:R-:W-:-:S02]  /*12970*/  ISETP.GT.AND P0, PT, R6, 0x1f, PT ;  /* 0x0000001f0600780c */ /* 0x000fc40003f04270 */
[----:B------:R-:W-:Y:S01]  /*12980*/  LOP3.LUT R10, R10, 0xffff, RZ, 0xc0, !PT ;  /* 0x0000ffff0a0a7812 */ /* 0x000fe200078ec0ff */
[----:B------:R-:W2:Y:S10]  /*12990*/  LDL R27, [R1+0x1030] ;  /* 0x00103000011b7983 */ /* 0x000eb40000100800 */
[----:B---3--:R-:W-:-:S02]  /*129a0*/  @P0 IMAD.MOV.U32 R8, RZ, RZ, R0 ;  /* 0x000000ffff080224 */ /* 0x008fc400078e0000 */
[----:B------:R-:W3:Y:S01]  /*129b0*/  LDL R0, [R1+0x106c] ;  /* 0x00106c0001007983 */ /* 0x000ee20000100800 */
[----:B------:R-:W-:-:S03]  /*129c0*/  @P0 IMAD.MOV.U32 R9, RZ, RZ, R2 ;  /* 0x000000ffff090224 */ /* 0x000fc600078e0002 */
[----:B------:R-:W3:Y:S01]  /*129d0*/  LDL R2, [R1+0x1068] ;  /* 0x0010680001027983 */ /* 0x000ee20000100800 */
[----:B------:R-:W-:-:S03]  /*129e0*/  LOP3.LUT R7, R7, 0xffff, RZ, 0xc0, !PT ;  /* 0x0000ffff07077812 */ /* 0x000fc600078ec0ff */
[----:B------:R0:W3:Y:S01]  /*129f0*/  @P0 LDG.E.U8 R215, desc[UR44][R8.64] ;  /* 0x0000002c08d70981 */ /* 0x0000e2000c1e1100 */
[----:B------:R-:W-:Y:S02]  /*12a00*/  PRMT R171, R175, 0x3340, R171 ;  /* 0x00003340afab7816 */ /* 0x000fe400000000ab */
[----:B------:R-:W-:Y:S02]  /*12a10*/  PRMT R13, R167, 0x3340, R13 ;  /* 0x00003340a70d7816 */ /* 0x000fe4000000000d */
[----:B------:R-:W-:Y:S02]  /*12a20*/  PRMT R7, R10, 0x3340, R7 ;  /* 0x000033400a077816 */ /* 0x000fe40000000007 */
[----:B------:R-:W-:Y:S02]  /*12a30*/  PRMT R216, RZ, 0x7610, R216 ;  /* 0x00007610ffd87816 */ /* 0x000fe400000000d8 */
[----:B------:R-:W-:Y:S02]  /*12a40*/  PRMT R10, R171, 0x5410, R13 ;  /* 0x00005410ab0a7816 */ /* 0x000fe4000000000d */
[----:B------:R-:W-:-:S02]  /*12a50*/  PRMT R214, RZ, 0x7610, R214 ;  /* 0x00007610ffd67816 */ /* 0x000fc400000000d6 */
[----:B------:R-:W-:Y:S02]  /*12a60*/  PRMT R11, R11, 0x5410, R7 ;  /* 0x000054100b0b7816 */ /* 0x000fe40000000007 */
[----:B------:R-:W3:Y:S01]  /*12a70*/  LDL R7, [R1+0xe6c] ;  /* 0x000e6c0001077983 */ /* 0x000ee20000100800 */
[----:B------:R-:W-:Y:S02]  /*12a80*/  LOP3.LUT R201, R201, 0xffff, RZ, 0xc0, !PT ;  /* 0x0000ffffc9c97812 */ /* 0x000fe400078ec0ff */
[----:B------:R-:W-:Y:S02]  /*12a90*/  LOP3.LUT R197, R197, 0xffff, RZ, 0xc0, !PT ;  /* 0x0000ffffc5c57812 */ /* 0x000fe400078ec0ff */
[----:B------:R-:W-:Y:S02]  /*12aa0*/  LOP3.LUT R195, R195, 0xffff, RZ, 0xc0, !PT ;  /* 0x0000ffffc3c37812 */ /* 0x000fe400078ec0ff */
[----:B------:R-:W-:Y:S02]  /*12ab0*/  LOP3.LUT R191, R191, 0xffff, RZ, 0xc0, !PT ;  /* 0x0000ffffbfbf7812 */ /* 0x000fe400078ec0ff */
[----:B------:R-:W-:-:S02]  /*12ac0*/  LOP3.LUT R188, R188, 0xffff, RZ, 0xc0, !PT ;  /* 0x0000ffffbcbc7812 */ /* 0x000fc400078ec0ff */
[----:B------:R-:W-:Y:S02]  /*12ad0*/  LOP3.LUT R184, R184, 0xffff, RZ, 0xc0, !PT ;  /* 0x0000ffffb8b87812 */ /* 0x000fe400078ec0ff */
[----:B------:R-:W-:Y:S02]  /*12ae0*/  LOP3.LUT R183, R183, 0xffff, RZ, 0xc0, !PT ;  /* 0x0000ffffb7b77812 */ /* 0x000fe400078ec0ff */
[----:B------:R-:W-:Y:S02]  /*12af0*/  LOP3.LUT R178, R178, 0xffff, RZ, 0xc0, !PT ;  /* 0x0000ffffb2b27812 */ /* 0x000fe400078ec0ff */
[----:B------:R-:W-:Y:S02]  /*12b00*/  PRMT R197, R201, 0x3340, R197 ;  /* 0x00003340c9c57816 */ /* 0x000fe400000000c5 */
[----:B------:R-:W-:Y:S02]  /*12b10*/  PRMT R191, R195, 0x3340, R191 ;  /* 0x00003340c3bf7816 */ /* 0x000fe400000000bf */
[----:B------:R-:W-:-:S02]  /*12b20*/  PRMT R184, R188, 0x3340, R184 ;  /* 0x00003340bcb87816 */ /* 0x000fc400000000b8 */
[----:B------:R-:W-:Y:S02]  /*12b30*/  PRMT R178, R183, 0x3340, R178 ;  /* 0x00003340b7b27816 */ /* 0x000fe400000000b2 */
        /* <DEDUP_REMOVED lines=16> */
[----:B------:R-:W-:-:S02]  /*12c40*/  PRMT R205, R208, 0x3340, R205 ;  /* 0x00003340d0cd7816 */ /* 0x000fc400000000cd */
[----:B------:R-:W-:Y:S02]  /*12c50*/  PRMT R189, R193, 0x3340, R189 ;  /* 0x00003340c1bd7816 */ /* 0x000fe400000000bd */
[----:B------:R-:W-:Y:S02]  /*12c60*/  PRMT R172, R176, 0x3340, R172 ;  /* 0x00003340b0ac7816 */ /* 0x000fe400000000ac */
[----:B------:R-:W-:Y:S02]  /*12c70*/  PRMT R158, R161, 0x3340, R158 ;  /* 0x00003340a19e7816 */ /* 0x000fe4000000009e */
        /* <DEDUP_REMOVED lines=16> */
[----:B------:R-:W-:Y:S02]  /*12d80*/  PRMT R206, R209, 0x3340, R206 ;  /* 0x00003340d1ce7816 */ /* 0x000fe400000000ce */
[----:B------:R-:W-:Y:S01]  /*12d90*/  PRMT R190, R194, 0x3340, R190 ;  /* 0x00003340c2be7816 */ /* 0x000fe200000000be */
[----:B0-----:R-:W-:Y:S02]  /*12da0*/  @P0 IMAD.MOV.U32 R8, RZ, RZ, R24 ;  /* 0x000000ffff080224 */ /* 0x001fe400078e0018 */
[----:B------:R-:W-:Y:S02]  /*12db0*/  @P0 IMAD.MOV.U32 R9, RZ, RZ, R25 ;  /* 0x000000ffff090224 */ /* 0x000fe400078e0019 */
[----:B------:R-:W3:Y:S04]  /*12dc0*/  LDL R25, [R1+0x1034] ;  /* 0x0010340001197983 */ /* 0x000ee80000100800 */
[----:B------:R4:W3:Y:S02]  /*12dd0*/  @P0 LDG.E.U8 R217, desc[UR44][R8.64] ;  /* 0x0000002c08d90981 */ /* 0x0008e4000c1e1100 */
[----:B----4-:R-:W-:-:S02]  /*12de0*/  @P0 IMAD.MOV.U32 R8, RZ, RZ, R3 ;  /* 0x000000ffff080224 */ /* 0x010fc400078e0003 */
[----:B--2---:R-:W-:Y:S02]  /*12df0*/  @P0 IMAD.MOV.U32 R9, RZ, RZ, R5 ;  /* 0x000000ffff090224 */ /* 0x004fe400078e0005 */
[----:B------:R-:W2:Y:S04]  /*12e00*/  LDL.LU R5, [R1+0xe90] ;  /* 0x000e900001057983 */ /* 0x000ea80000300800 */
[----:B------:R0:W4:Y:S04]  /*12e10*/  @P0 LDG.E.U8 R216, desc[UR44][R8.64] ;  /* 0x0000002c08d80981 */ /* 0x000128000c1e1100 */
[----:B------:R-:W4:Y:S01]  /*12e20*/  LDL.LU R3, [R1+0xe80] ;  /* 0x000e800001037983 */ /* 0x000f220000300800 */
[----:B0-----:R-:W-:Y:S01]  /*12e30*/  PRMT R8, R197, 0x5410, R191 ;  /* 0x00005410c5087816 */ /* 0x001fe200000000bf */
[----:B---3--:R-:W-:-:S02]  /*12e40*/  @P0 IMAD.MOV.U32 R12, RZ, RZ, R0 ;  /* 0x000000ffff0c0224 */ /* 0x008fc400078e0000 */
[----:B------:R-:W0:Y:S01]  /*12e50*/  S2R R0, SR_TID.X ;  /* 0x0000000000007919 */ /* 0x000e220000002100 */
[----:B------:R-:W-:Y:S02]  /*12e60*/  @P0 IMAD.MOV.U32 R13, RZ, RZ, R2 ;  /* 0x000000ffff0d0224 */ /* 0x000fe400078e0002 */
[----:B------:R-:W3:Y:S04]  /*12e70*/  LDL.LU R2, [R1+0xe70] ;  /* 0x000e700001027983 */ /* 0x000ee80000300800 */
[----:B------:R-:W3:Y:S01]  /*12e80*/  @P0 LDG.E.U8 R214, desc[UR44][R12.64] ;  /* 0x0000002c0cd60981 */ /* 0x000ee2000c1e1100 */
[----:B0-----:R-:W-:-:S04]  /*12e90*/  LOP3.LUT R0, R0, 0x1f, RZ, 0xc0, !PT ;  /* 0x0000001f00007812 */ /* 0x001fc800078ec0ff */
[----:B------:R-:W-:Y:S02]  /*12ea0*/  ISETP.GE.AND P0, PT, R0, R6, PT ;  /* 0x000000060000720c */ /* 0x000fe40003f06270 */
[----:B------:R-:W2:Y:S01]  /*12eb0*/  LDL.LU R0, [R1+0xe68] ;  /* 0x000e680001007983 */ /* 0x000ea20000300800 */
[----:B------:R-:W-:Y:S01]  /*12ec0*/  PRMT R9, R184, 0x5410, R178 ;  /* 0x00005410b8097816 */ /* 0x000fe200000000b2 */
[----:B------:R-:W-:Y:S01]  /*12ed0*/  BAR.SYNC.DEFER_BLOCKING 0x0 ;  /* 0x0000000000007b1d */ /* 0x000fe20000010000 */
[----:B------:R-:W-:Y:S02]  /*12ee0*/  PRMT R173, R177, 0x3340, R173 ;  /* 0x00003340b1ad7816 */ /* 0x000fe400000000ad */
[----:B------:R-:W-:Y:S02]  /*12ef0*/  PRMT R159, R162, 0x3340, R159 ;  /* 0x00003340a29f7816 */ /* 0x000fe4000000009f */
[----:B------:R-:W-:Y:S02]  /*12f00*/  LOP3.LUT R210, R210, 0xffff, RZ, 0xc0, !PT ;  /* 0x0000ffffd2d27812 */ /* 0x000fe400078ec0ff */
[----:B------:R-:W-:Y:S01]  /*12f10*/  LOP3.LUT R207, R207, 0xffff, RZ, 0xc0, !PT ;  /* 0x0000ffffcfcf7812 */ /* 0x000fe200078ec0ff */
[----:B------:R0:W-:Y:S02]  /*12f20*/  STS.128 [R14+UR4], R8 ;  /* 0x000000080e007988 */ /* 0x0001e40008000c04 */
[----:B0-----:R-:W-:-:S02]  /*12f30*/  PRMT R8, R202, 0x3340, R198 ;  /* 0x00003340ca087816 */ /* 0x001fc400000000c6 */
[----:B------:R-:W-:Y:S02]  /*12f40*/  PRMT R9, R185, 0x3340, R180 ;  /* 0x00003340b9097816 */ /* 0x000fe400000000b4 */
[----:B------:R-:W-:Y:S02]  /*12f50*/  PRMT R10, R168, 0x3340, R164 ;  /* 0x00003340a80a7816 */ /* 0x000fe400000000a4 */
[----:B------:R-:W-:Y:S02]  /*12f60*/  PRMT R11, R155, 0x3340, R152 ;  /* 0x000033409b0b7816 */ /* 0x000fe40000000098 */
[----:B------:R-:W-:Y:S02]  /*12f70*/  PRMT R8, R205, 0x5410, R8 ;  /* 0x00005410cd087816 */ /* 0x000fe40000000008 */
[----:B------:R-:W-:Y:S02]  /*12f80*/  PRMT R9, R189, 0x5410, R9 ;  /* 0x00005410bd097816 */ /* 0x000fe40000000009 */
[----:B------:R-:W-:-:S02]  /*12f90*/  PRMT R10, R172, 0x5410, R10 ;  /* 0x00005410ac0a7816 */ /* 0x000fc4000000000a */
[----:B------:R-:W-:-:S05]  /*12fa0*/  PRMT R11, R158, 0x5410, R11 ;  /* 0x000054109e0b7816 */ /* 0x000fca000000000b */
[----:B------:R0:W-:Y:S01]  /*12fb0*/  STS.128 [R14+UR4+0x1000], R8 ;  /* 0x001000080e007988 */ /* 0x0001e20008000c04 */
[----:B------:R-:W-:Y:S02]  /*12fc0*/  LOP3.LUT R204, R204, 0xffff, RZ, 0xc0, !PT ;  /* 0x0000ffffcccc7812 */ /* 0x000fe400078ec0ff */
[----:B------:R-:W-:Y:S02]  /*12fd0*/  LOP3.LUT R200, R200, 0xffff, RZ, 0xc0, !PT ;  /* 0x0000ffffc8c87812 */ /* 0x000fe400078ec0ff */
[----:B------:R-:W-:Y:S02]  /*12fe0*/  LOP3.LUT R196, R196, 0xffff, RZ, 0xc0, !PT ;  /* 0x0000ffffc4c47812 */ /* 0x000fe400078ec0ff */
[----:B------:R-:W-:Y:S02]  /*12ff0*/  LOP3.LUT R192, R192, 0xffff, RZ, 0xc0, !PT ;  /* 0x0000ffffc0c07812 */ /* 0x000fe400078ec0ff */
[----:B------:R-:W-:Y:S02]  /*13000*/  LOP3.LUT R187, R187, 0xffff, RZ, 0xc0, !PT ;  /* 0x0000ffffbbbb7812 */ /* 0x000fe400078ec0ff */
[----:B0-----:R-:W-:-:S02]  /*13010*/  PRMT R8, R203, 0x3340, R199 ;  /* 0x00003340cb087816 */ /* 0x001fc400000000c7 */
[----:B------:R-:W-:Y:S02]  /*13020*/  PRMT R9, R186, 0x3340, R181 ;  /* 0x00003340ba097816 */ /* 0x000fe400000000b5 */
[----:B------:R-:W-:Y:S02]  /*13030*/  PRMT R10, R169, 0x3340, R165 ;  /* 0x00003340a90a7816 */ /* 0x000fe400000000a5 */
[----:B------:R-:W-:Y:S02]  /*13040*/  PRMT R11, R156, 0x3340, R153 ;  /* 0x000033409c0b7816 */ /* 0x000fe40000000099 */
        /* <DEDUP_REMOVED lines=12> */
[----:B------:R-:W-:Y:S01]  /*13110*/  LOP3.LUT R154, R154, 0xffff, RZ, 0xc0, !PT ;  /* 0x0000ffff9a9a7812 */ /* 0x000fe200078ec0ff */
[----:B------:R0:W-:Y:S01]  /*13120*/  STS.128 [R14+UR4+0x2000], R8 ;  /* 0x002000080e007988 */ /* 0x0001e20008000c04 */
[----:B------:R-:W-:Y:S02]  /*13130*/  PRMT R207, R210, 0x3340, R207 ;  /* 0x00003340d2cf7816 */ /* 0x000fe400000000cf */
[----:B------:R-:W-:-:S02]  /*13140*/  PRMT R192, R196, 0x3340, R192 ;  /* 0x00003340c4c07816 */ /* 0x000fc400000000c0 */
[----:B------:R-:W-:Y:S02]  /*13150*/  PRMT R174, R179, 0x3340, R174 ;  /* 0x00003340b3ae7816 */ /* 0x000fe400000000ae */
[----:B------:R-:W-:Y:S02]  /*13160*/  PRMT R160, R163, 0x3340, R160 ;  /* 0x00003340a3a07816 */ /* 0x000fe400000000a0 */
[----:B0-----:R-:W-:Y:S02]  /*13170*/  PRMT R8, R204, 0x3340, R200 ;  /* 0x00003340cc087816 */ /* 0x001fe400000000c8 */
[----:B------:R-:W-:Y:S02]  /*13180*/  PRMT R9, R187, 0x3340, R182 ;  /* 0x00003340bb097816 */ /* 0x000fe400000000b6 */
[----:B------:R-:W-:Y:S02]  /*13190*/  PRMT R10, R170, 0x3340, R166 ;  /* 0x00003340aa0a7816 */ /* 0x000fe400000000a6 */
[----:B------:R-:W-:-:S02]  /*131a0*/  PRMT R11, R157, 0x3340, R154 ;  /* 0x000033409d0b7816 */ /* 0x000fc4000000009a */
[----:B------:R-:W-:Y:S02]  /*131b0*/  PRMT R8, R207, 0x5410, R8 ;  /* 0x00005410cf087816 */ /* 0x000fe40000000008 */
[----:B------:R-:W-:Y:S02]  /*131c0*/  PRMT R9, R192, 0x5410, R9 ;  /* 0x00005410c0097816 */ /* 0x000fe40000000009 */
[----:B------:R-:W-:Y:S02]  /*131d0*/  PRMT R10, R174, 0x5410, R10 ;  /* 0x00005410ae0a7816 */ /* 0x000fe4000000000a */
[----:B------:R-:W-:Y:S01]  /*131e0*/  PRMT R11, R160, 0x5410, R11 ;  /* 0x00005410a00b7816 */ /* 0x000fe2000000000b */
[----:B------:R-:W-:Y:S04]  /*131f0*/  STL [R1+0x20c8], R14 ;  /* 0x0020c80e01007387 */ /* 0x000fe80000100800 */
[----:B------:R0:W-:Y:S01]  /*13200*/  STS.128 [R14+UR4+0x3000], R8 ;  /* 0x003000080e007988 */ /* 0x0001e20008000c04 */
[----:B------:R-:W-:Y:S01]  /*13210*/  PRMT R213, RZ, 0x7610, R213 ;  /* 0x00007610ffd57816 */ /* 0x000fe200000000d5 */
[----:B------:R-:W-:-:S02]  /*13220*/  @!P0 IMAD.MOV.U32 R6, RZ, RZ, R7 ;  /* 0x000000ffff068224 */ /* 0x000fc400078e0007 */
[----:B------:R-:W4:Y:S04]  /*13230*/  LDL R24, [R1+0x1010] ;  /* 0x0010100001187983 */ /* 0x000f280000100800 */
[----:B0-----:R-:W3:Y:S01]  /*13240*/  LDL R9, [R1+0x1014] ;  /* 0x0010140001097983 */ /* 0x001ee20000100800 */
[----:B------:R-:W-:Y:S02]  /*13250*/  PRMT R212, RZ, 0x7610, R212 ;  /* 0x00007610ffd47816 */ /* 0x000fe400000000d4 */
[----:B------:R-:W-:Y:S02]  /*13260*/  PRMT R211, RZ, 0x7610, R211 ;  /* 0x00007610ffd37816 */ /* 0x000fe400000000d3 */
[----:B------:R-:W-:Y:S02]  /*13270*/  PRMT R210, RZ, 0x7610, R210 ;  /* 0x00007610ffd27816 */ /* 0x000fe400000000d2 */
[----:B------:R-:W-:-:S02]  /*13280*/  PRMT R209, RZ, 0x7610, R209 ;  /* 0x00007610ffd17816 */ /* 0x000fc400000000d1 */
[----:B------:R-:W-:Y:S01]  /*13290*/  PRMT R208, RZ, 0x7610, R208 ;  /* 0x00007610ffd07816 */ /* 0x000fe200000000d0 */
[----:B--2---:R-:W-:Y:S01]  /*132a0*/  @!P0 IMAD.MOV.U32 R7, RZ, RZ, R0 ;  /* 0x000000ffff078224 */ /* 0x004fe200078e0000 */
[----:B------:R0:W-:Y:S04]  /*132b0*/  STL [R1+0x20cc], R0 ;  /* 0x0020cc0001007387 */ /* 0x0001e80000100800 */
[----:B------:R1:W2:Y:S04]  /*132c0*/  @!P0 LDG.E.U8 R213, desc[UR44][R6.64] ;  /* 0x0000002c06d58981 */ /* 0x0002a8000c1e1100 */
[----:B0-----:R-:W2:Y:S04]  /*132d0*/  LDL.LU R0, [R1+0xe74] ;  /* 0x000e740001007983 */ /* 0x001ea80000300800 */
[----:B------:R-:W2:Y:S01]  /*132e0*/  LDL.LU R14, [R1+0xe98] ;  /* 0x000e9800010e7983 */ /* 0x000ea20000300800 */
[----:B-1----:R-:W-:-:S02]  /*132f0*/  @!P0 IMAD.MOV.U32 R6, RZ, RZ, R33 ;  /* 0x000000ffff068224 */ /* 0x002fc400078e0021 */
[----:B------:R-:W-:Y:S01]  /*13300*/  @!P0 IMAD.MOV.U32 R7, RZ, RZ, R34 ;  /* 0x000000ffff078224 */ /* 0x000fe200078e0022 */
[----:B------:R-:W2:Y:S04]  /*13310*/  LDL R11, [R1+0x1000] ;  /* 0x00100000010b7983 */ /* 0x000ea80000100800 */
[----:B------:R-:W2:Y:S04]  /*13320*/  LDL R10, [R1+0x1004] ;  /* 0x00100400010a7983 */ /* 0x000ea80000100800 */
[----:B------:R0:W2:Y:S04]  /*13330*/  @!P0 LDG.E.U8 R212, desc[UR44][R6.64] ;  /* 0x0000002c06d48981 */ /* 0x0000a8000c1e1100 */
[----:B------:R-:W2:Y:S04]  /*13340*/  LDL R8, [R1+0xff4] ;  /* 0x000ff40001087983 */ /* 0x000ea80000100800 */
[----:B------:R-:W2:Y:S01]  /*13350*/  LDL R35, [R1+0xfe0] ;  /* 0x000fe00001237983 */ /* 0x000ea20000100800 */
[----:B0-----:R-:W-:-:S03]  /*13360*/  @!P0 IMAD.MOV.U32 R6, RZ, RZ, R29 ;  /* 0x000000ffff068224 */ /* 0x001fc600078e001d */
[----:B------:R-:W2:Y:S01]  /*13370*/  LDL R29, [R1+0xff0] ;  /* 0x000ff000011d7983 */ /* 0x000ea20000100800 */
[----:B------:R-:W-:-:S03]  /*13380*/  @!P0 IMAD.MOV.U32 R7, RZ, RZ, R32 ;  /* 0x000000ffff078224 */ /* 0x000fc600078e0020 */
        /* <DEDUP_REMOVED lines=8> */
[----:B------:R0:W2:Y:S01]  /*13410*/  @!P0 LDG.E.U8 R210, desc[UR44][R6.64] ;  /* 0x0000002c06d28981 */ /* 0x0000a2000c1e1100 */
[----:B------:R-:W-:Y:S02]  /*13420*/  PRMT R207, RZ, 0x7610, R207 ;  /* 0x00007610ffcf7816 */ /* 0x000fe400000000cf */
[----:B------:R-:W-:Y:S01]  /*13430*/  PRMT R206, RZ, 0x7610, R206 ;  /* 0x00007610ffce7816 */ /* 0x000fe200000000ce */
[----:B------:R-:W2:Y:S01]  /*13440*/  LDL R37, [R1+0xf20] ;  /* 0x000f200001257983 */ /* 0x000ea20000100800 */
[----:B------:R-:W-:Y:S02]  /*13450*/  PRMT R205, RZ, 0x7610, R205 ;  /* 0x00007610ffcd7816 */ /* 0x000fe400000000cd */
[----:B------:R-:W-:Y:S01]  /*13460*/  PRMT R204, RZ, 0x7610, R204 ;  /* 0x00007610ffcc7816 */ /* 0x000fe200000000cc */
[----:B------:R-:W2:Y:S01]  /*13470*/  LDL R36, [R1+0xf10] ;  /* 0x000f100001247983 */ /* 0x000ea20000100800 */
[----:B0-----:R-:W-:-:S02]  /*13480*/  @!P0 IMAD.MOV.U32 R6, RZ, RZ, R25 ;  /* 0x000000ffff068224 */ /* 0x001fc400078e0019 */
[----:B------:R-:W-:Y:S01]  /*13490*/  @!P0 IMAD.MOV.U32 R7, RZ, RZ, R27 ;  /* 0x000000ffff078224 */ /* 0x000fe200078e001b */
[----:B------:R-:W2:Y:S04]  /*134a0*/  LDL R25, [R1+0xfc4] ;  /* 0x000fc40001197983 */ /* 0x000ea80000100800 */
[----:B------:R-:W2:Y:S04]  /*134b0*/  LDL R27, [R1+0xfc0] ;  /* 0x000fc000011b7983 */ /* 0x000ea80000100800 */
[----:B------:R0:W2:Y:S02]  /*134c0*/  @!P0 LDG.E.U8 R209, desc[UR44][R6.64] ;  /* 0x0000002c06d18981 */ /* 0x0000a4000c1e1100 */
[----:B0-----:R-:W-:-:S02]  /*134d0*/  @!P0 IMAD.MOV.U32 R6, RZ, RZ, R30 ;  /* 0x000000ffff068224 */ /* 0x001fc400078e001e */
[----:B------:R-:W-:Y:S01]  /*134e0*/  @!P0 IMAD.MOV.U32 R7, RZ, RZ, R31 ;  /* 0x000000ffff078224 */ /* 0x000fe200078e001f */
[----:B------:R-:W2:Y:S04]  /*134f0*/  LDL R30, [R1+0xfa4] ;  /* 0x000fa400011e7983 */ /* 0x000ea80000100800 */
[----:B------:R-:W2:Y:S04]  /*13500*/  LDL R31, [R1+0xfa0] ;  /* 0x000fa000011f7983 */ /* 0x000ea80000100800 */
[----:B------:R3:W2:Y:S02]  /*13510*/  @!P0 LDG.E.U8 R208, desc[UR44][R6.64] ;  /* 0x0000002c06d08981 */ /* 0x0006a4000c1e1100 */
[----:B---3--:R-:W-:-:S02]  /*13520*/  @!P0 IMAD.MOV.U32 R6, RZ, RZ, R9 ;  /* 0x000000ffff068224 */ /* 0x008fc400078e0009 */
[----:B------:R-:W3:Y:S01]  /*13530*/  LDL R9, [R1+0xf94] ;  /* 0x000f940001097983 */ /* 0x000ee20000100800 */
[----:B----4-:R-:W-:-:S03]  /*13540*/  @!P0 IMAD.MOV.U32 R7, RZ, RZ, R24 ;  /* 0x000000ffff078224 */ /* 0x010fc600078e0018 */
[----:B------:R-:W4:Y:S04]  /*13550*/  LDL R24, [R1+0xf90] ;  /* 0x000f900001187983 */ /* 0x000f280000100800 */
[----:B------:R2:W4:Y:S01]  /*13560*/  @!P0 LDG.E.U8 R207, desc[UR44][R6.64] ;  /* 0x0000002c06cf8981 */ /* 0x000522000c1e1100 */
[----:B------:R-:W-:Y:S02]  /*13570*/  PRMT R203, RZ, 0x7610, R203 ;  /* 0x00007610ffcb7816 */ /* 0x000fe400000000cb */
[----:B------:R-:W-:Y:S02]  /*13580*/  PRMT R202, RZ, 0x7610, R202 ;  /* 0x00007610ffca7816 */ /* 0x000fe400000000ca */
[----:B------:R-:W-:Y:S02]  /*13590*/  PRMT R201, RZ, 0x7610, R201 ;  /* 0x00007610ffc97816 */ /* 0x000fe400000000c9 */
[----:B------:R-:W-:Y:S01]  /*135a0*/  PRMT R200, RZ, 0x7610, R200 ;  /* 0x00007610ffc87816 */ /* 0x000fe200000000c8 */
[----:B--2---:R-:W-:-:S02]  /*135b0*/  @!P0 IMAD.MOV.U32 R7, RZ, RZ, R11 ;  /* 0x000000ffff078224 */ /* 0x004fc400078e000b */
[----:B------:R-:W2:Y:S01]  /*135c0*/  LDL R11, [R1+0xf80] ;  /* 0x000f8000010b7983 */ /* 0x000ea20000100800 */
[----:B------:R-:W-:-:S03]  /*135d0*/  @!P0 IMAD.MOV.U32 R6, RZ, RZ, R10 ;  /* 0x000000ffff068224 */ /* 0x000fc600078e000a */
[----:B------:R-:W2:Y:S04]  /*135e0*/  LDL R10, [R1+0xf84] ;  /* 0x000f8400010a7983 */ /* 0x000ea80000100800 */
[----:B------:R0:W2:Y:S02]  /*135f0*/  @!P0 LDG.E.U8 R206, desc[UR44][R6.64] ;  /* 0x0000002c06ce8981 */ /* 0x0000a4000c1e1100 */
[----:B0-----:R-:W-:Y:S02]  /*13600*/  @!P0 IMAD.MOV.U32 R6, RZ, RZ, R8 ;  /* 0x000000ffff068224 */ /* 0x001fe400078e0008 */
[----:B------:R-:W-:Y:S01]  /*13610*/  @!P0 IMAD.MOV.U32 R7, RZ, RZ, R29 ;  /* 0x000000ffff078224 */ /* 0x000fe200078e001d */
[----:B------:R-:W2:Y:S04]  /*13620*/  LDL R8, [R1+0xf74] ;  /* 0x000f740001087983 */ /* 0x000ea80000100800 */
[----:B------:R0:W2:Y:S04]  /*13630*/  @!P0 LDG.E.U8 R205, desc[UR44][R6.64] ;  /* 0x0000002c06cd8981 */ /* 0x0000a8000c1e1100 */
[----:B------:R-:W2:Y:S01]  /*13640*/  LDL R29, [R1+0xf70] ;  /* 0x000f7000011d7983 */ /* 0x000ea20000100800 */
[----:B0-----:R-:W-:-:S02]  /*13650*/  @!P0 IMAD.MOV.U32 R6, RZ, RZ, R34 ;  /* 0x000000ffff068224 */ /* 0x001fc400078e0022 */
[----:B------:R-:W-:Y:S01]  /*13660*/  @!P0 IMAD.MOV.U32 R7, RZ, RZ, R35 ;  /* 0x000000ffff078224 */ /* 0x000fe200078e0023 */
[----:B------:R-:W-:Y:S01]  /*13670*/  PRMT R199, RZ, 0x7610, R199 ;  /* 0x00007610ffc77816 */ /* 0x000fe200000000c7 */
[----:B------:R-:W2:Y:S04]  /*13680*/  LDL R35, [R1+0xf14] ;  /* 0x000f140001237983 */ /* 0x000ea80000100800 */
[----:B------:R0:W2:Y:S01]  /*13690*/  @!P0 LDG.E.U8 R204, desc[UR44][R6.64] ;  /* 0x0000002c06cc8981 */ /* 0x0000a2000c1e1100 */
[----:B------:R-:W-:Y:S02]  /*136a0*/  PRMT R198, RZ, 0x7610, R198 ;  /* 0x00007610ffc67816 */ /* 0x000fe400000000c6 */
[----:B------:R-:W-:Y:S01]  /*136b0*/  PRMT R197, RZ, 0x7610, R197 ;  /* 0x00007610ffc57816 */ /* 0x000fe200000000c5 */
[----:B------:R-:W2:Y:S01]  /*136c0*/  LDL R34, [R1+0xf00] ;  /* 0x000f000001227983 */ /* 0x000ea20000100800 */
[----:B0-----:R-:W-:-:S03]  /*136d0*/  @!P0 IMAD.MOV.U32 R6, RZ, RZ, R26 ;  /* 0x000000ffff068224 */ /* 0x001fc600078e001a */
        /* <DEDUP_REMOVED lines=19> */
[----:B---3--:R-:W-:-:S03]  /*13810*/  @!P0 IMAD.MOV.U32 R6, RZ, RZ, R9 ;  /* 0x000000ffff068224 */ /* 0x008fc600078e0009 */
[----:B------:R-:W3:Y:S01]  /*13820*/  LDL R9, [R1+0xf44] ;  /* 0x000f440001097983 */ /* 0x000ee20000100800 */
[----:B----4-:R-:W-:-:S03]  /*13830*/  @!P0 IMAD.MOV.U32 R7, RZ, RZ, R24 ;  /* 0x000000ffff078224 */ /* 0x010fc600078e0018 */
[----:B------:R-:W4:Y:S04]  /*13840*/  LDL R24, [R1+0xf40] ;  /* 0x000f400001187983 */ /* 0x000f280000100800 */
[----:B------:R2:W4:Y:S01]  /*13850*/  @!P0 LDG.E.U8 R199, desc[UR44][R6.64] ;  /* 0x0000002c06c78981 */ /* 0x000522000c1e1100 */
[----:B------:R-:W-:Y:S02]  /*13860*/  PRMT R196, RZ, 0x7610, R196 ;  /* 0x00007610ffc47816 */ /* 0x000fe400000000c4 */
[----:B------:R-:W-:Y:S01]  /*13870*/  PRMT R195, RZ, 0x7610, R195 ;  /* 0x00007610ffc37816 */ /* 0x000fe200000000c3 */
[----:B--2---:R-:W-:Y:S02]  /*13880*/  @!P0 IMAD.MOV.U32 R7, RZ, RZ, R11 ;  /* 0x000000ffff078224 */ /* 0x004fe400078e000b */
[----:B------:R-:W2:Y:S01]  /*13890*/  LDL R11, [R1+0xf30] ;  /* 0x000f3000010b7983 */ /* 0x000ea20000100800 */
[----:B------:R-:W-:-:S03]  /*138a0*/  @!P0 IMAD.MOV.U32 R6, RZ, RZ, R10 ;  /* 0x000000ffff068224 */ /* 0x000fc600078e000a */
[----:B------:R-:W2:Y:S04]  /*138b0*/  LDL R10, [R1+0xf34] ;  /* 0x000f3400010a7983 */ /* 0x000ea80000100800 */
[----:B------:R0:W2:Y:S02]  /*138c0*/  @!P0 LDG.E.U8 R198, desc[UR44][R6.64] ;  /* 0x0000002c06c68981 */ /* 0x0000a4000c1e1100 */
[----:B0-----:R-:W-:Y:S02]  /*138d0*/  @!P0 IMAD.MOV.U32 R6, RZ, RZ, R8 ;  /* 0x000000ffff068224 */ /* 0x001fe400078e0008 */
        /* <DEDUP_REMOVED lines=14> */
[----:B---3--:R-:W-:Y:S02]  /*139c0*/  @!P0 IMAD.MOV.U32 R6, RZ, RZ, R9 ;  /* 0x000000ffff068224 */ /* 0x008fe400078e0009 */
[----:B------:R-:W3:Y:S01]  /*139d0*/  LDL R9, [R1+0xeb4] ;  /* 0x000eb40001097983 */ /* 0x000ee20000100800 */
[----:B------:R-:W-:Y:S01]  /*139e0*/  PRMT R194, RZ, 0x7610, R194 ;  /* 0x00007610ffc27816 */ /* 0x000fe200000000c2 */
[----:B----4-:R-:W-:-:S02]  /*139f0*/  @!P0 IMAD.MOV.U32 R7, RZ, RZ, R24 ;  /* 0x000000ffff078224 */ /* 0x010fc400078e0018 */
[----:B------:R-:W4:Y:S01]  /*13a00*/  LDL R24, [R1+0xeb0] ;  /* 0x000eb00001187983 */ /* 0x000f220000100800 */
[----:B------:R-:W-:-:S03]  /*13a10*/  PRMT R193, RZ, 0x7610, R193 ;  /* 0x00007610ffc17816 */ /* 0x000fc600000000c1 */
[----:B------:R2:W4:Y:S01]  /*13a20*/  @!P0 LDG.E.U8 R194, desc[UR44][R6.64] ;  /* 0x0000002c06c28981 */ /* 0x000522000c1e1100 */
[----:B------:R-:W-:Y:S02]  /*13a30*/  PRMT R192, RZ, 0x7610, R192 ;  /* 0x00007610ffc07816 */ /* 0x000fe400000000c0 */
[----:B------:R-:W-:Y:S02]  /*13a40*/  PRMT R191, RZ, 0x7610, R191 ;  /* 0x00007610ffbf7816 */ /* 0x000fe400000000bf */
[----:B------:R-:W-:Y:S02]  /*13a50*/  PRMT R190, RZ, 0x7610, R190 ;  /* 0x00007610ffbe7816 */ /* 0x000fe400000000be */
[----:B------:R-:W-:Y:S02]  /*13a60*/  PRMT R189, RZ, 0x7610, R189 ;  /* 0x00007610ffbd7816 */ /* 0x000fe400000000bd */
[----:B------:R-:W-:Y:S02]  /*13a70*/  PRMT R188, RZ, 0x7610, R188 ;  /* 0x00007610ffbc7816 */ /* 0x000fe400000000bc */
[----:B------:R-:W-:-:S02]  /*13a80*/  PRMT R187, RZ, 0x7610, R187 ;  /* 0x00007610ffbb7816 */ /* 0x000fc400000000bb */
[----:B------:R-:W-:Y:S01]  /*13a90*/  PRMT R186, RZ, 0x7610, R186 ;  /* 0x00007610ffba7816 */ /* 0x000fe200000000ba */
[----:B--2---:R-:W-:Y:S02]  /*13aa0*/  @!P0 IMAD.MOV.U32 R7, RZ, RZ, R11 ;  /* 0x000000ffff078224 */ /* 0x004fe400078e000b */
[----:B------:R-:W2:Y:S01]  /*13ab0*/  LDL R11, [R1+0xea0] ;  /* 0x000ea000010b7983 */ /* 0x000ea20000100800 */
[----:B------:R-:W-:-:S03]  /*13ac0*/  @!P0 IMAD.MOV.U32 R6, RZ, RZ, R10 ;  /* 0x000000ffff068224 */ /* 0x000fc600078e000a */
[----:B------:R-:W2:Y:S04]  /*13ad0*/  LDL R10, [R1+0xea4] ;  /* 0x000ea400010a7983 */ /* 0x000ea80000100800 */
[----:B------:R0:W2:Y:S02]  /*13ae0*/  @!P0 LDG.E.U8 R193, desc[UR44][R6.64] ;  /* 0x0000002c06c18981 */ /* 0x0000a4000c1e1100 */
[----:B0-----:R-:W-:Y:S02]  /*13af0*/  @!P0 IMAD.MOV.U32 R7, RZ, RZ, R37 ;  /* 0x000000ffff078224 */ /* 0x001fe400078e0025 */
[----:B------:R-:W-:Y:S02]  /*13b00*/  @!P0 IMAD.MOV.U32 R6, RZ, RZ, R8 ;  /* 0x000000ffff068224 */ /* 0x000fe400078e0008 */
[----:B------:R-:W2:Y:S04]  /*13b10*/  LDL R8, [R1+0xe94] ;  /* 0x000e940001087983 */ /* 0x000ea80000100800 */
[----:B------:R0:W2:Y:S02]  /*13b20*/  @!P0 LDG.E.U8 R192, desc[UR44][R6.64] ;  /* 0x0000002c06c08981 */ /* 0x0000a4000c1e1100 */
[----:B0-----:R-:W-:-:S02]  /*13b30*/  @!P0 IMAD.MOV.U32 R6, RZ, RZ, R35 ;  /* 0x000000ffff068224 */ /* 0x001fc400078e0023 */
[----:B------:R-:W-:-:S05]  /*13b40*/  @!P0 IMAD.MOV.U32 R7, RZ, RZ, R36 ;  /* 0x000000ffff078224 */ /* 0x000fca00078e0024 */
[----:B------:R0:W2:Y:S02]  /*13b50*/  @!P0 LDG.E.U8 R191, desc[UR44][R6.64] ;  /* 0x0000002c06bf8981 */ /* 0x0000a4000c1e1100 */
[----:B0-----:R-:W-:Y:S02]  /*13b60*/  @!P0 IMAD.MOV.U32 R6, RZ, RZ, R26 ;  /* 0x000000ffff068224 */ /* 0x001fe400078e001a */
[----:B------:R-:W-:Y:S01]  /*13b70*/  @!P0 IMAD.MOV.U32 R7, RZ, RZ, R34 ;  /* 0x000000ffff078224 */ /* 0x000fe200078e0022 */
[----:B------:R-:W2:Y:S04]  /*13b80*/  LDL R26, [R1+0xe84] ;  /* 0x000e8400011a7983 */ /* 0x000ea80000100800 */
[----:B------:R0:W2:Y:S02]  /*13b90*/  @!P0 LDG.E.U8 R190, desc[UR44][R6.64] ;  /* 0x0000002c06be8981 */ /* 0x0000a4000c1e1100 */
[----:B0-----:R-:W-:-:S02]  /*13ba0*/  @!P0 IMAD.MOV.U32 R6, RZ, RZ, R32 ;  /* 0x000000ffff068224 */ /* 0x001fc400078e0020 */
[----:B------:R-:W-:-:S05]  /*13bb0*/  @!P0 IMAD.MOV.U32 R7, RZ, RZ, R33 ;  /* 0x000000ffff078224 */ /* 0x000fca00078e0021 */
[----:B------:R0:W2:Y:S02]  /*13bc0*/  @!P0 LDG.E.U8 R189, desc[UR44][R6.64] ;  /* 0x0000002c06bd8981 */ /* 0x0000a4000c1e1100 */
[----:B0-----:R-:W-:Y:S02]  /*13bd0*/  @!P0 IMAD.MOV.U32 R6, RZ, RZ, R30 ;  /* 0x000000ffff068224 */ /* 0x001fe400078e001e */
[----:B------:R-:W-:-:S05]  /*13be0*/  @!P0 IMAD.MOV.U32 R7, RZ, RZ, R31 ;  /* 0x000000ffff078224 */ /* 0x000fca00078e001f */
[----:B------:R0:W2:Y:S02]  /*13bf0*/  @!P0 LDG.E.U8 R188, desc[UR44][R6.64] ;  /* 0x0000002c06bc8981 */ /* 0x0000a4000c1e1100 */
[----:B0-----:R-:W-:Y:S02]  /*13c00*/  @!P0 IMAD.MOV.U32 R6, RZ, RZ, R28 ;  /* 0x000000ffff068224 */ /* 0x001fe400078e001c */
[----:B------:R-:W-:-:S05]  /*13c10*/  @!P0 IMAD.MOV.U32 R7, RZ, RZ, R29 ;  /* 0x000000ffff078224 */ /* 0x000fca00078e001d */
[----:B------:R0:W2:Y:S02]  /*13c20*/  @!P0 LDG.E.U8 R187, desc[UR44][R6.64] ;  /* 0x0000002c06bb8981 */ /* 0x0000a4000c1e1100 */
[----:B0-----:R-:W-:Y:S02]  /*13c30*/  @!P0 IMAD.MOV.U32 R6, RZ, RZ, R25 ;  /* 0x000000ffff068224 */ /* 0x001fe400078e0019 */
[----:B------:R-:W-:Y:S01]  /*13c40*/  @!P0 IMAD.MOV.U32 R7, RZ, RZ, R27 ;  /* 0x000000ffff078224 */ /* 0x000fe200078e001b */
[----:B------:R-:W-:Y:S01]  /*13c50*/  PRMT R185, RZ, 0x7610, R185 ;  /* 0x00007610ffb97816 */ /* 0x000fe200000000b9 */
[----:B------:R-:W2:Y:S04]  /*13c60*/  LDL R25, [R1+0x1058] ;  /* 0x0010580001197983 */ /* 0x000ea80000100800 */
[----:B------:R3:W2:Y:S02]  /*13c70*/  @!P0 LDG.E.U8 R186, desc[UR44][R6.64] ;  /* 0x0000002c06ba8981 */ /* 0x0006a4000c1e1100 */
[----:B---3--:R-:W-:-:S02]  /*13c80*/  @!P0 IMAD.MOV.U32 R6, RZ, RZ, R9 ;  /* 0x000000ffff068224 */ /* 0x008fc400078e0009 */
[----:B------:R-:W3:Y:S01]  /*13c90*/  LDL R9, [R1+0x105c] ;  /* 0x00105c0001097983 */ /* 0x000ee20000100800 */
[----:B----4-:R-:W-:Y:S01]  /*13ca0*/  @!P0 IMAD.MOV.U32 R7, RZ, RZ, R24 ;  /* 0x000000ffff078224 */ /* 0x010fe200078e0018 */
[----:B------:R-:W-:Y:S02]  /*13cb0*/  PRMT R184, RZ, 0x7610, R184 ;  /* 0x00007610ffb87816 */ /* 0x000fe400000000b8 */
[----:B------:R-:W4:Y:S04]  /*13cc0*/  LDL R24, [R1+0x1048] ;  /* 0x0010480001187983 */ /* 0x000f280000100800 */
[----:B------:R2:W4:Y:S01]  /*13cd0*/  @!P0 LDG.E.U8 R185, desc[UR44][R6.64] ;  /* 0x0000002c06b98981 */ /* 0x000522000c1e1100 */
        /* <DEDUP_REMOVED lines=11> */
[----:B------:R0:W-:Y:S04]  /*13d90*/  STL [R1+0x20d4], R5 ;  /* 0x0020d40501007387 */ /* 0x0001e80000100800 */
[----:B------:R1:W2:Y:S04]  /*13da0*/  @!P0 LDG.E.U8 R183, desc[UR44][R6.64] ;  /* 0x0000002c06b78981 */ /* 0x0002a8000c1e1100 */
[----:B0-----:R-:W2:Y:S04]  /*13db0*/  LDL.LU R5, [R1+0xea8] ;  /* 0x000ea80001057983 */ /* 0x001ea80000300800 */
[----:B------:R-:W2:Y:S04]  /*13dc0*/  LDL R30, [R1+0x1028] ;  /* 0x00102800011e7983 */ /* 0x000ea80000100800 */
[----:B------:R-:W2:Y:S04]  /*13dd0*/  LDL R29, [R1+0x102c] ;  /* 0x00102c00011d7983 */ /* 0x000ea80000100800 */
[----:B------:R-:W2:Y:S04]  /*13de0*/  LDL R28, [R1+0x1018] ;  /* 0x00101800011c7983 */ /* 0x000ea80000100800 */
[----:B------:R-:W2:Y:S01]  /*13df0*/  LDL R27, [R1+0x101c] ;  /* 0x00101c00011b7983 */ /* 0x000ea20000100800 */
[----:B-1----:R-:W-:-:S02]  /*13e00*/  @!P0 IMAD.MOV.U32 R7, RZ, RZ, R3 ;  /* 0x000000ffff078224 */ /* 0x002fc400078e0003 */
[----:B------:R-:W-:Y:S01]  /*13e10*/  @!P0 IMAD.MOV.U32 R6, RZ, RZ, R26 ;  /* 0x000000ffff068224 */ /* 0x000fe200078e001a */
[----:B------:R-:W2:Y:S04]  /*13e20*/  LDL R34, [R1+0x1008] ;  /* 0x0010080001227983 */ /* 0x000ea80000100800 */
[----:B------:R-:W2:Y:S04]  /*13e30*/  LDL R33, [R1+0x100c] ;  /* 0x00100c0001217983 */ /* 0x000ea80000100800 */
[----:B------:R0:W2:Y:S04]  /*13e40*/  @!P0 LDG.E.U8 R182, desc[UR44][R6.64] ;  /* 0x0000002c06b68981 */ /* 0x0000a8000c1e1100 */
[----:B------:R-:W2:Y:S04]  /*13e50*/  LDL R32, [R1+0xff8] ;  /* 0x000ff80001207983 */ /* 0x000ea80000100800 */
[----:B------:R-:W2:Y:S01]  /*13e60*/  LDL R26, [R1+0xffc] ;  /* 0x000ffc00011a7983 */ /* 0x000ea20000100800 */
[----:B0-----:R-:W-:-:S02]  /*13e70*/  @!P0 IMAD.MOV.U32 R6, RZ, RZ, R0 ;  /* 0x000000ffff068224 */ /* 0x001fc400078e0000 */
[----:B------:R-:W-:Y:S01]  /*13e80*/  @!P0 IMAD.MOV.U32 R7, RZ, RZ, R2 ;  /* 0x000000ffff078224 */ /* 0x000fe200078e0002 */
[----:B------:R-:W-:Y:S04]  /*13e90*/  STL [R1+0x20d0], R3 ;  /* 0x0020d00301007387 */ /* 0x000fe80000100800 */
[----:B------:R0:W-:Y:S04]  /*13ea0*/  STL [R1+0x20dc], R0 ;  /* 0x0020dc0001007387 */ /* 0x0001e80000100800 */
[----:B------:R3:W2:Y:S04]  /*13eb0*/  @!P0 LDG.E.U8 R181, desc[UR44][R6.64] ;  /* 0x0000002c06b58981 */ /* 0x0006a8000c1e1100 */
[----:B0-----:R-:W2:Y:S04]  /*13ec0*/  LDL.LU R0, [R1+0xeb8] ;  /* 0x000eb80001007983 */ /* 0x001ea80000300800 */
[----:B------:R0:W-:Y:S01]  /*13ed0*/  STL [R1+0x20d8], R2 ;  /* 0x0020d80201007387 */ /* 0x0001e20000100800 */
[----:B------:R-:W-:-:S02]  /*13ee0*/  PRMT R180, RZ, 0x7610, R180 ;  /* 0x00007610ffb47816 */ /* 0x000fc400000000b4 */
[----:B------:R-:W-:Y:S01]  /*13ef0*/  PRMT R179, RZ, 0x7610, R179 ;  /* 0x00007610ffb37816 */ /* 0x000fe200000000b3 */
[----:B------:R-:W2:Y:S01]  /*13f00*/  LDL R31, [R1+0xfb8] ;  /* 0x000fb800011f7983 */ /* 0x000ea20000100800 */
[----:B------:R-:W-:Y:S02]  /*13f10*/  PRMT R178, RZ, 0x7610, R178 ;  /* 0x00007610ffb27816 */ /* 0x000fe400000000b2 */
[----:B------:R-:W-:Y:S01]  /*13f20*/  PRMT R177, RZ, 0x7610, R177 ;  /* 0x00007610ffb17816 */ /* 0x000fe200000000b1 */
[----:B------:R-:W2:Y:S01]  /*13f30*/  LDL R3, [R1+0xf8c] ;  /* 0x000f8c0001037983 */ /* 0x000ea20000100800 */
[----:B------:R-:W-:-:S03]  /*13f40*/  PRMT R176, RZ, 0x7610, R176 ;  /* 0x00007610ffb07816 */ /* 0x000fc600000000b0 */
[----:B0-----:R-:W2:Y:S01]  /*13f50*/  LDL R2, [R1+0xf9c] ;  /* 0x000f9c0001027983 */ /* 0x001ea20000100800 */
[----:B------:R-:W-:Y:S02]  /*13f60*/  PRMT R175, RZ, 0x7610, R175 ;  /* 0x00007610ffaf7816 */ /* 0x000fe400000000af */
[----:B------:R-:W-:Y:S01]  /*13f70*/  PRMT R174, RZ, 0x7610, R174 ;  /* 0x00007610ffae7816 */ /* 0x000fe200000000ae */
[----:B------:R-:W2:Y:S01]  /*13f80*/  LDL R35, [R1+0xf48] ;  /* 0x000f480001237983 */ /* 0x000ea20000100800 */
[----:B---3--:R-:W-:-:S03]  /*13f90*/  @!P0 IMAD.MOV.U32 R6, RZ, RZ, R9 ;  /* 0x000000ffff068224 */ /* 0x008fc600078e0009 */
[----:B------:R-:W3:Y:S01]  /*13fa0*/  LDL R9, [R1+0xfec] ;  /* 0x000fec0001097983 */ /* 0x000ee20000100800 */
[----:B------:R-:W-:-:S03]  /*13fb0*/  @!P0 IMAD.MOV.U32 R7, RZ, RZ, R25 ;  /* 0x000000ffff078224 */ /* 0x000fc600078e0019 */
[----:B------:R-:W3:Y:S04]  /*13fc0*/  LDL R25, [R1+0xfe8] ;  /* 0x000fe80001197983 */ /* 0x000ee80000100800 */
[----:B------:R4:W3:Y:S02]  /*13fd0*/  @!P0 LDG.E.U8 R180, desc[UR44][R6.64] ;  /* 0x0000002c06b48981 */ /* 0x0008e4000c1e1100 */
[----:B----4-:R-:W-:Y:S02]  /*13fe0*/  @!P0 IMAD.MOV.U32 R7, RZ, RZ, R24 ;  /* 0x000000ffff078224 */ /* 0x010fe400078e0018 */
[----:B------:R-:W4:Y:S01]  /*13ff0*/  LDL R24, [R1+0xfd8] ;  /* 0x000fd80001187983 */ /* 0x000f220000100800 */
[----:B--2---:R-:W-:-:S03]  /*14000*/  @!P0 IMAD.MOV.U32 R6, RZ, RZ, R11 ;  /* 0x000000ffff068224 */ /* 0x004fc600078e000b */
        /* <DEDUP_REMOVED lines=18> */
[----:B------:R-:W-:Y:S01]  /*14130*/  @!P0 IMAD.MOV.U32 R7, RZ, RZ, R34 ;  /* 0x000000ffff078224 */ /* 0x000fe200078e0022 */
[----:B------:R-:W-:Y:S01]  /*14140*/  PRMT R173, RZ, 0x7610, R173 ;  /* 0x00007610ffad7816 */ /* 0x000fe200000000ad */
[----:B------:R-:W2:Y:S04]  /*14150*/  LDL R34, [R1+0xf38] ;  /* 0x000f380001227983 */ /* 0x000ea80000100800 */
[----:B------:R0:W2:Y:S01]  /*14160*/  @!P0 LDG.E.U8 R175, desc[UR44][R6.64] ;  /* 0x0000002c06af8981 */ /* 0x0000a2000c1e1100 */
[----:B------:R-:W-:-:S02]  /*14170*/  PRMT R172, RZ, 0x7610, R172 ;  /* 0x00007610ffac7816 */ /* 0x000fc400000000ac */
[----:B------:R-:W-:Y:S01]  /*14180*/  PRMT R171, RZ, 0x7610, R171 ;  /* 0x00007610ffab7816 */ /* 0x000fe200000000ab */
[----:B------:R-:W2:Y:S01]  /*14190*/  LDL R33, [R1+0xf3c] ;  /* 0x000f3c0001217983 */ /* 0x000ea20000100800 */
[----:B0-----:R-:W-:Y:S02]  /*141a0*/  @!P0 IMAD.MOV.U32 R6, RZ, RZ, R26 ;  /* 0x000000ffff068224 */ /* 0x001fe400078e001a */
[----:B------:R-:W-:Y:S01]  /*141b0*/  @!P0 IMAD.MOV.U32 R7, RZ, RZ, R32 ;  /* 0x000000ffff078224 */ /* 0x000fe200078e0020 */
[----:B------:R-:W2:Y:S04]  /*141c0*/  LDL R26, [R1+0xf88] ;  /* 0x000f8800011a7983 */ /* 0x000ea80000100800 */
[----:B------:R3:W2:Y:S01]  /*141d0*/  @!P0 LDG.E.U8 R174, desc[UR44][R6.64] ;  /* 0x0000002c06ae8981 */ /* 0x0006a2000c1e1100 */
[----:B------:R-:W-:-:S02]  /*141e0*/  PRMT R170, RZ, 0x7610, R170 ;  /* 0x00007610ffaa7816 */ /* 0x000fc400000000aa */
        /* <DEDUP_REMOVED lines=9> */
[----:B------:R-:W-:Y:S02]  /*14280*/  PRMT R168, RZ, 0x7610, R168 ;  /* 0x00007610ffa87816 */ /* 0x000fe400000000a8 */
[----:B------:R-:W-:Y:S01]  /*14290*/  PRMT R167, RZ, 0x7610, R167 ;  /* 0x00007610ffa77816 */ /* 0x000fe200000000a7 */
[----:B--2---:R-:W-:-:S02]  /*142a0*/  @!P0 IMAD.MOV.U32 R6, RZ, RZ, R11 ;  /* 0x000000ffff068224 */ /* 0x004fc400078e000b */
        /* <DEDUP_REMOVED lines=12> */
[----:B0-----:R-:W-:-:S03]  /*14370*/  @!P0 IMAD.MOV.U32 R7, RZ, RZ, R29 ;  /* 0x000000ffff078224 */ /* 0x001fc600078e001d */
        /* <DEDUP_REMOVED lines=11> */
[----:B------:R-:W-:Y:S01]  /*14430*/  @!P0 IMAD.MOV.U32 R7, RZ, RZ, R26 ;  /* 0x000000ffff078224 */ /* 0x000fe200078e001a */
[----:B------:R-:W-:-:S02]  /*14440*/  PRMT R166, RZ, 0x7610, R166 ;  /* 0x00007610ffa67816 */ /* 0x000fc400000000a6 */
[----:B------:R-:W2:Y:S04]  /*14450*/  LDL R26, [R1+0xee8] ;  /* 0x000ee800011a7983 */ /* 0x000ea80000100800 */
[----:B------:R3:W2:Y:S02]  /*14460*/  @!P0 LDG.E.U8 R167, desc[UR44][R6.64] ;  /* 0x0000002c06a78981 */ /* 0x0006a4000c1e1100 */
[----:B---3--:R-:W-:Y:S02]  /*14470*/  @!P0 IMAD.MOV.U32 R6, RZ, RZ, R9 ;  /* 0x000000ffff068224 */ /* 0x008fe400078e0009 */
[----:B------:R-:W3:Y:S01]  /*14480*/  LDL R9, [R1+0xf1c] ;  /* 0x000f1c0001097983 */ /* 0x000ee20000100800 */
[----:B------:R-:W-:-:S03]  /*14490*/  @!P0 IMAD.MOV.U32 R7, RZ, RZ, R25 ;  /* 0x000000ffff078224 */ /* 0x000fc600078e0019 */
[----:B------:R-:W3:Y:S01]  /*144a0*/  LDL R25, [R1+0xeec] ;  /* 0x000eec0001197983 */ /* 0x000ee20000100800 */
[----:B------:R-:W-:-:S03]  /*144b0*/  PRMT R165, RZ, 0x7610, R165 ;  /* 0x00007610ffa57816 */ /* 0x000fc600000000a5 */
[----:B------:R4:W3:Y:S01]  /*144c0*/  @!P0 LDG.E.U8 R166, desc[UR44][R6.64] ;  /* 0x0000002c06a68981 */ /* 0x0008e2000c1e1100 */
[----:B------:R-:W-:Y:S01]  /*144d0*/  PRMT R164, RZ, 0x7610, R164 ;  /* 0x00007610ffa47816 */ /* 0x000fe200000000a4 */
[----:B----4-:R-:W-:Y:S02]  /*144e0*/  @!P0 IMAD.MOV.U32 R7, RZ, RZ, R24 ;  /* 0x000000ffff078224 */ /* 0x010fe400078e0018 */
[----:B------:R-:W4:Y:S01]  /*144f0*/  LDL R24, [R1+0xed8] ;  /* 0x000ed80001187983 */ /* 0x000f220000100800 */
[----:B------:R-:W-:Y:S02]  /*14500*/  PRMT R163, RZ, 0x7610, R163 ;  /* 0x00007610ffa37816 */ /* 0x000fe400000000a3 */
        /* <DEDUP_REMOVED lines=11> */
[----:B------:R-:W-:Y:S02]  /*145c0*/  @!P0 IMAD.MOV.U32 R6, RZ, RZ, R2 ;  /* 0x000000ffff068224 */ /* 0x000fe400078e0002 */
[----:B------:R-:W2:Y:S04]  /*145d0*/  LDL R2, [R1+0xebc] ;  /* 0x000ebc0001027983 */ /* 0x000ea80000100800 */
[----:B------:R0:W2:Y:S04]  /*145e0*/  @!P0 LDG.E.U8 R163, desc[UR44][R6.64] ;  /* 0x0000002c06a38981 */ /* 0x0000a8000c1e1100 */
[----:B------:R-:W2:Y:S01]  /*145f0*/  LDL.LU R149, [R1+0xe34] ;  /* 0x000e340001957983 */ /* 0x000ea20000300800 */
[----:B0-----:R-:W-:-:S02]  /*14600*/  @!P0 IMAD.MOV.U32 R6, RZ, RZ, R33 ;  /* 0x000000ffff068224 */ /* 0x001fc400078e0021 */
[----:B------:R-:W-:-:S05]  /*14610*/  @!P0 IMAD.MOV.U32 R7, RZ, RZ, R34 ;  /* 0x000000ffff078224 */ /* 0x000fca00078e0022 */
[----:B------:R0:W2:Y:S02]  /*14620*/  @!P0 LDG.E.U8 R162, desc[UR44][R6.64] ;  /* 0x0000002c06a28981 */ /* 0x0000a4000c1e1100 */
[----:B0-----:R-:W-:Y:S02]  /*14630*/  @!P0 IMAD.MOV.U32 R6, RZ, RZ, R3 ;  /* 0x000000ffff068224 */ /* 0x001fe400078e0003 */
[----:B------:R-:W2:Y:S01]  /*14640*/  LDL R3, [R1+0xeac] ;  /* 0x000eac0001037983 */ /* 0x000ea20000100800 */
[----:B------:R-:W-:-:S03]  /*14650*/  @!P0 IMAD.MOV.U32 R7, RZ, RZ, R32 ;  /* 0x000000ffff078224 */ /* 0x000fc600078e0020 */
[----:B------:R-:W2:Y:S04]  /*14660*/  LDL.LU R150, [R1+0xe28] ;  /* 0x000e280001967983 */ /* 0x000ea80000300800 */
[----:B------:R-:W2:Y:S04]  /*14670*/  LDL.LU R151, [R1+0xe18] ;  /* 0x000e180001977983 */ /* 0x000ea80000300800 */
[----:B------:R3:W2:Y:S02]  /*14680*/  @!P0 LDG.E.U8 R161, desc[UR44][R6.64] ;  /* 0x0000002c06a18981 */ /* 0x0006a4000c1e1100 */
[----:B---3--:R-:W-:-:S02]  /*14690*/  @!P0 IMAD.MOV.U32 R6, RZ, RZ, R9 ;  /* 0x000000ffff068224 */ /* 0x008fc400078e0009 */
[----:B------:R-:W3:Y:S01]  /*146a0*/  LDL R9, [R1+0xe9c] ;  /* 0x000e9c0001097983 */ /* 0x000ee20000100800 */
[----:B------:R-:W-:Y:S01]  /*146b0*/  PRMT R160, RZ, 0x7610, R160 ;  /* 0x00007610ffa07816 */ /* 0x000fe200000000a0 */
[----:B------:R-:W-:Y:S01]  /*146c0*/  @!P0 IMAD.MOV.U32 R7, RZ, RZ, R31 ;  /* 0x000000ffff078224 */ /* 0x000fe200078e001f */
[----:B------:R-:W-:-:S04]  /*146d0*/  PRMT R159, RZ, 0x7610, R159 ;  /* 0x00007610ff9f7816 */ /* 0x000fc8000000009f */
[----:B------:R0:W3:Y:S01]  /*146e0*/  @!P0 LDG.E.U8 R160, desc[UR44][R6.64] ;  /* 0x0000002c06a08981 */ /* 0x0000e2000c1e1100 */
[----:B------:R-:W-:Y:S01]  /*146f0*/  PRMT R158, RZ, 0x7610, R158 ;  /* 0x00007610ff9e7816 */ /* 0x000fe2000000009e */
[----:B0-----:R-:W-:Y:S02]  /*14700*/  @!P0 IMAD.MOV.U32 R6, RZ, RZ, R29 ;  /* 0x000000ffff068224 */ /* 0x001fe400078e001d */
[----:B------:R-:W-:-:S05]  /*14710*/  @!P0 IMAD.MOV.U32 R7, RZ, RZ, R30 ;  /* 0x000000ffff078224 */ /* 0x000fca00078e001e */
        /* <DEDUP_REMOVED lines=10> */
[----:B----4-:R-:W-:Y:S01]  /*147c0*/  @!P0 IMAD.MOV.U32 R7, RZ, RZ, R24 ;  /* 0x000000ffff078224 */ /* 0x010fe200078e0018 */
[----:B------:R-:W-:Y:S02]  /*147d0*/  PRMT R154, RZ, 0x7610, R154 ;  /* 0x00007610ff9a7816 */ /* 0x000fe4000000009a */
[----:B------:R-:W-:Y:S02]  /*147e0*/  PRMT R153, RZ, 0x7610, R153 ;  /* 0x00007610ff997816 */ /* 0x000fe40000000099 */
[----:B------:R-:W-:Y:S02]  /*147f0*/  PRMT R152, RZ, 0x7610, R152 ;  /* 0x00007610ff987816 */ /* 0x000fe40000000098 */
[----:B------:R-:W-:Y:S02]  /*14800*/  LOP3.LUT R245, R245, 0xffff, RZ, 0xc0, !PT ;  /* 0x0000fffff5f57812 */ /* 0x000fe400078ec0ff */
[----:B------:R-:W-:Y:S01]  /*14810*/  LOP3.LUT R249, R249, 0xffff, RZ, 0xc0, !PT ;  /* 0x0000fffff9f97812 */ /* 0x000fe200078ec0ff */
[----:B--2---:R-:W-:-:S05]  /*14820*/  @!P0 IMAD.MOV.U32 R6, RZ, RZ, R11 ;  /* 0x000000ffff068224 */ /* 0x004fca00078e000b */
[----:B------:R0:W2:Y:S02]  /*14830*/  @!P0 LDG.E.U8 R156, desc[UR44][R6.64] ;  /* 0x0000002c069c8981 */ /* 0x0000a4000c1e1100 */
[----:B0-----:R-:W-:Y:S02]  /*14840*/  @!P0 IMAD.MOV.U32 R7, RZ, RZ, R10 ;  /* 0x000000ffff078224 */ /* 0x001fe400078e000a */
[----:B------:R-:W-:-:S05]  /*14850*/  @!P0 IMAD.MOV.U32 R6, RZ, RZ, R8 ;  /* 0x000000ffff068224 */ /* 0x000fca00078e0008 */
[----:B------:R0:W4:Y:S02]  /*14860*/  @!P0 LDG.E.U8 R155, desc[UR44][R6.64] ;  /* 0x0000002c069b8981 */ /* 0x000124000c1e1100 */
[----:B0-----:R-:W-:Y:S02]  /*14870*/  @!P0 IMAD.MOV.U32 R7, RZ, RZ, R0 ;  /* 0x000000ffff078224 */ /* 0x001fe400078e0000 */
[----:B------:R-:W-:-:S05]  /*14880*/  @!P0 IMAD.MOV.U32 R6, RZ, RZ, R2 ;  /* 0x000000ffff068224 */ /* 0x000fca00078e0002 */
[----:B------:R0:W4:Y:S02]  /*14890*/  @!P0 LDG.E.U8 R154, desc[UR44][R6.64] ;  /* 0x0000002c069a8981 */ /* 0x000124000c1e1100 */
[----:B0-----:R-:W-:Y:S02]  /*148a0*/  LOP3.LUT R7, R4, 0xffff, RZ, 0xc0, !PT ;  /* 0x0000ffff04077812 */ /* 0x001fe400078ec0ff */
[----:B------:R-:W-:Y:S01]  /*148b0*/  LOP3.LUT R6, R149, 0xffff, RZ, 0xc0, !PT ;  /* 0x0000ffff95067812 */ /* 0x000fe200078ec0ff */
[----:B------:R-:W2:Y:S03]  /*148c0*/  LDL.LU R4, [R1+0xe88] ;  /* 0x000e880001047983 */ /* 0x000ea60000300800 */
[----:B------:R-:W-:Y:S01]  /*148d0*/  PRMT R24, R7, 0x3340, R6 ;  /* 0x0000334007187816 */ /* 0x000fe20000000006 */
[----:B------:R-:W-:Y:S01]  /*148e0*/  @!P0 IMAD.MOV.U32 R7, RZ, RZ, R5 ;  /* 0x000000ffff078224 */ /* 0x000fe200078e0005 */
[----:B------:R-:W4:Y:S01]  /*148f0*/  LDL.LU R2, [R1+0xe8c] ;  /* 0x000e8c0001027983 */ /* 0x000f220000300800 */
[----:B------:R-:W-:-:S03]  /*14900*/  @!P0 IMAD.MOV.U32 R6, RZ, RZ, R3 ;  /* 0x000000ffff068224 */ /* 0x000fc600078e0003 */
[----:B------:R-:W4:Y:S04]  /*14910*/  LDL.LU R3, [R1+0xe7c] ;  /* 0x000e7c0001037983 */ /* 0x000f280000300800 */
[----:B------:R0:W4:Y:S04]  /*14920*/  @!P0 LDG.E.U8 R153, desc[UR44][R6.64] ;  /* 0x0000002c06998981 */ /* 0x000128000c1e1100 */
[----:B------:R-:W4:Y:S01]  /*14930*/  LDL R25, [R1+0x1450] ;  /* 0x0014500001197983 */ /* 0x000f220000100800 */
[----:B0-----:R-:W-:Y:S02]  /*14940*/  LOP3.LUT R7, R150, 0xffff, RZ, 0xc0, !PT ;  /* 0x0000ffff96077812 */ /* 0x001fe400078ec0ff */
[----:B------:R-:W-:-:S04]  /*14950*/  LOP3.LUT R6, R151, 0xffff, RZ, 0xc0, !PT ;  /* 0x0000ffff97067812 */ /* 0x000fc800078ec0ff */
[----:B------:R-:W-:Y:S01]  /*14960*/  PRMT R8, R7, 0x3340, R6 ;  /* 0x0000334007087816 */ /* 0x000fe20000000006 */
[----:B------:R-:W-:Y:S02]  /*14970*/  @!P0 IMAD.MOV.U32 R7, RZ, RZ, R14 ;  /* 0x000000ffff078224 */ /* 0x000fe400078e000e */
[----:B---3--:R-:W-:-:S05]  /*14980*/  @!P0 IMAD.MOV.U32 R6, RZ, RZ, R9 ;  /* 0x000000ffff068224 */ /* 0x008fca00078e0009 */
[----:B------:R0:W3:Y:S01]  /*14990*/  @!P0 LDG.E.U8 R152, desc[UR44][R6.64] ;  /* 0x0000002c06988981 */ /* 0x0000e2000c1e1100 */
[----:B------:R-:W-:Y:S02]  /*149a0*/  PRMT R9, R249, 0x3340, R245 ;  /* 0x00003340f9097816 */ /* 0x000fe400000000f5 */
[----:B0-----:R-:W-:Y:S02]  /*149b0*/  LOP3.LUT R6, R19, 0xffff, RZ, 0xc0, !PT ;  /* 0x0000ffff13067812 */ /* 0x001fe400078ec0ff */
[----:B------:R-:W3:Y:S04]  /*149c0*/  LDL.LU R19, [R1+0x237c] ;  /* 0x00237c0001137983 */ /* 0x000ee80000300800 */
[----:B------:R-:W3:Y:S04]  /*149d0*/  LDL.LU R151, [R1+0xe58] ;  /* 0x000e580001977983 */ /* 0x000ee80000300800 */
[----:B------:R-:W3:Y:S04]  /*149e0*/  LDL.LU R146, [R1+0xe4c] ;  /* 0x000e4c0001927983 */ /* 0x000ee80000300800 */
[----:B------:R-:W3:Y:S04]  /*149f0*/  LDL.LU R147, [R1+0xe3c] ;  /* 0x000e3c0001937983 */ /* 0x000ee80000300800 */
[----:B------:R-:W3:Y:S04]  /*14a00*/  LDL.LU R148, [R1+0xe2c] ;  /* 0x000e2c0001947983 */ /* 0x000ee80000300800 */
[----:B------:R-:W3:Y:S01]  /*14a10*/  LDL.LU R245, [R1+0xe78] ;  /* 0x000e780001f57983 */ /* 0x000ee20000300800 */
[----:B------:R-:W-:-:S02]  /*14a20*/  LOP3.LUT R252, R252, 0xffff, RZ, 0xc0, !PT ;  /* 0x0000fffffcfc7812 */ /* 0x000fc400078ec0ff */
[----:B------:R-:W-:Y:S01]  /*14a30*/  LOP3.LUT R242, R242, 0xffff, RZ, 0xc0, !PT ;  /* 0x0000fffff2f27812 */ /* 0x000fe200078ec0ff */
[----:B------:R-:W3:Y:S01]  /*14a40*/  LDL.LU R149, [R1+0xe5c] ;  /* 0x000e5c0001957983 */ /* 0x000ee20000300800 */
[----:B------:R-:W-:Y:S02]  /*14a50*/  LOP3.LUT R238, R238, 0xffff, RZ, 0xc0, !PT ;  /* 0x0000ffffeeee7812 */ /* 0x000fe400078ec0ff */
[----:B------:R-:W-:Y:S01]  /*14a60*/  LOP3.LUT R234, R234, 0xffff, RZ, 0xc0, !PT ;  /* 0x0000ffffeaea7812 */ /* 0x000fe200078ec0ff */
[----:B------:R-:W3:Y:S01]  /*14a70*/  LDL.LU R150, [R1+0xe50] ;  /* 0x000e500001967983 */ /* 0x000ee20000300800 */
[----:B------:R-:W-:Y:S02]  /*14a80*/  LOP3.LUT R230, R230, 0xffff, RZ, 0xc0, !PT ;  /* 0x0000ffffe6e67812 */ /* 0x000fe400078ec0ff */
[----:B------:R-:W-:Y:S02]  /*14a90*/  LOP3.LUT R226, R226, 0xffff, RZ, 0xc0, !PT ;  /* 0x0000ffffe2e27812 */ /* 0x000fe400078ec0ff */
[----:B------:R-:W-:-:S02]  /*14aa0*/  LOP3.LUT R222, R222, 0xffff, RZ, 0xc0, !PT ;  /* 0x0000ffffdede7812 */ /* 0x000fc400078ec0ff */
[----:B------:R-:W-:Y:S02]  /*14ab0*/  LOP3.LUT R218, R218, 0xffff, RZ, 0xc0, !PT ;  /* 0x0000ffffdada7812 */ /* 0x000fe400078ec0ff */
[----:B------:R-:W-:Y:S02]  /*14ac0*/  LOP3.LUT R215, R215, 0xffff, RZ, 0xc0, !PT ;  /* 0x0000ffffd7d77812 */ /* 0x000fe400078ec0ff */
[----:B------:R-:W-:Y:S02]  /*14ad0*/  PRMT R252, R6, 0x3340, R252 ;  /* 0x0000334006fc7816 */ /* 0x000fe400000000fc */
[----:B------:R-:W-:Y:S02]  /*14ae0*/  PRMT R13, RZ, 0x7610, R13 ;  /* 0x00007610ff0d7816 */ /* 0x000fe4000000000d */
[----:B------:R-:W-:Y:S02]  /*14af0*/  PRMT R238, R242, 0x3340, R238 ;  /* 0x00003340f2ee7816 */ /* 0x000fe400000000ee */
[----:B------:R-:W-:-:S02]  /*14b00*/  PRMT R10, R234, 0x3340, R230 ;  /* 0x00003340ea0a7816 */ /* 0x000fc400000000e6 */
[----:B------:R-:W-:Y:S02]  /*14b10*/  PRMT R222, R226, 0x3340, R222 ;  /* 0x00003340e2de7816 */ /* 0x000fe400000000de */
[----:B------:R-:W-:Y:S02]  /*14b20*/  PRMT R11, R218, 0x3340, R215 ;  /* 0x00003340da0b7816 */ /* 0x000fe400000000d7 */
[----:B------:R-:W-:Y:S02]  /*14b30*/  PRMT R12, RZ, 0x7610, R12 ;  /* 0x00007610ff0c7816 */ /* 0x000fe4000000000c */
[----:B------:R-:W-:Y:S02]  /*14b40*/  PRMT R8, R24, 0x5410, R8 ;  /* 0x0000541018087816 */ /* 0x000fe40000000008 */
[----:B------:R-:W-:Y:S02]  /*14b50*/  PRMT R9, R252, 0x5410, R9 ;  /* 0x00005410fc097816 */ /* 0x000fe40000000009 */
[----:B------:R-:W-:-:S02]  /*14b60*/  PRMT R10, R238, 0x5410, R10 ;  /* 0x00005410ee0a7816 */ /* 0x000fc4000000000a */
[----:B------:R-:W-:Y:S01]  /*14b70*/  PRMT R11, R222, 0x5410, R11 ;  /* 0x00005410de0b7816 */ /* 0x000fe2000000000b */
[----:B--2---:R-:W-:Y:S02]  /*14b80*/  @!P0 IMAD.MOV.U32 R7, RZ, RZ, R4 ;  /* 0x000000ffff078224 */ /* 0x004fe400078e0004 */
[----:B----4-:R-:W-:-:S05]  /*14b90*/  @!P0 IMAD.MOV.U32 R6, RZ, RZ, R2 ;  /* 0x000000ffff068224 */ /* 0x010fca00078e0002 */
[----:B------:R0:W2:Y:S02]  /*14ba0*/  @!P0 LDG.E.U8 R13, desc[UR44][R6.64] ;  /* 0x0000002c060d8981 */ /* 0x0000a4000c1e1100 */
[----:B0-----:R-:W-:Y:S02]  /*14bb0*/  @!P0 IMAD.MOV.U32 R6, RZ, RZ, R3 ;  /* 0x000000ffff068224 */ /* 0x001fe400078e0003 */
[----:B------:R3:W-:Y:S02]  /*14bc0*/  STS.128 [R25+UR4], R8 ;  /* 0x0000000819007988 */ /* 0x0007e40008000c04 */
[----:B---3--:R-:W-:Y:S02]  /*14bd0*/  LOP3.LUT R9, R151, 0xffff, RZ, 0xc0, !PT ;  /* 0x0000ffff97097812 */ /* 0x008fe400078ec0ff */
[----:B------:R-:W3:Y:S01]  /*14be0*/  LDL.LU R151, [R1+0xe40] ;  /* 0x000e400001977983 */ /* 0x000ee20000300800 */
[----:B------:R-:W-:Y:S01]  /*14bf0*/  LOP3.LUT R8, R146, 0xffff, RZ, 0xc0, !PT ;  /* 0x0000ffff92087812 */ /* 0x000fe200078ec0ff */
[----:B------:R-:W-:-:S03]  /*14c00*/  @!P0 IMAD.MOV.U32 R7, RZ, RZ, R245 ;  /* 0x000000ffff078224 */ /* 0x000fc600078e00f5 */
[----:B------:R-:W-:Y:S02]  /*14c10*/  PRMT R215, R9, 0x3340, R8 ;  /* 0x0000334009d77816 */ /* 0x000fe40000000008 */
[----:B------:R0:W4:Y:S02]  /*14c20*/  @!P0 LDG.E.U8 R12, desc[UR44][R6.64] ;  /* 0x0000002c060c8981 */ /* 0x000124000c1e1100 */
[----:B0-----:R-:W-:Y:S02]  /*14c30*/  LOP3.LUT R7, R147, 0xffff, RZ, 0xc0, !PT ;  /* 0x0000ffff93077812 */ /* 0x001fe400078ec0ff */
[----:B------:R-:W-:-:S04]  /*14c40*/  LOP3.LUT R6, R148, 0xffff, RZ, 0xc0, !PT ;  /* 0x0000ffff94067812 */ /* 0x000fc800078ec0ff */
[----:B------:R-:W-:Y:S02]  /*14c50*/  PRMT R8, R7, 0x3340, R6 ;  /* 0x0000334007087816 */ /* 0x000fe40000000006 */
[----:B------:R-:W-:Y:S02]  /*14c60*/  LOP3.LUT R7, R17, 0xffff, RZ, 0xc0, !PT ;  /* 0x0000ffff11077812 */ /* 0x000fe400078ec0ff */
[----:B------:R-:W2:Y:S01]  /*14c70*/  LDL.LU R17, [R1+0x2378] ;  /* 0x0023780001117983 */ /* 0x000ea20000300800 */
[----:B------:R-:W-:Y:S02]  /*14c80*/  LOP3.LUT R6, R20, 0xffff, RZ, 0xc0, !PT ;  /* 0x0000ffff14067812 */ /* 0x000fe400078ec0ff */
[----:B------:R-:W-:Y:S01]  /*14c90*/  LOP3.LUT R251, R251, 0xffff, RZ, 0xc0, !PT ;  /* 0x0000fffffbfb7812 */ /* 0x000fe200078ec0ff */
[----:B------:R-:W4:Y:S01]  /*14ca0*/  LDL.LU R20, [R1+0x2374] ;  /* 0x0023740001147983 */ /* 0x000f220000300800 */
        /* <DEDUP_REMOVED lines=10> */
[----:B------:R-:W-:Y:S02]  /*14d50*/  PRMT R9, R251, 0x3340, R247 ;  /* 0x00003340fb097816 */ /* 0x000fe400000000f7 */
[----:B------:R-:W-:Y:S02]  /*14d60*/  PRMT R239, R243, 0x3340, R239 ;  /* 0x00003340f3ef7816 */ /* 0x000fe400000000ef */
[----:B------:R-:W-:Y:S02]  /*14d70*/  PRMT R10, R235, 0x3340, R231 ;  /* 0x00003340eb0a7816 */ /* 0x000fe400000000e7 */
[----:B------:R-:W-:-:S02]  /*14d80*/  PRMT R223, R227, 0x3340, R223 ;  /* 0x00003340e3df7816 */ /* 0x000fc400000000df */
[----:B------:R-:W-:Y:S02]  /*14d90*/  PRMT R11, R219, 0x3340, R217 ;  /* 0x00003340db0b7816 */ /* 0x000fe400000000d9 */
[----:B------:R-:W-:Y:S02]  /*14da0*/  PRMT R8, R215, 0x5410, R8 ;  /* 0x00005410d7087816 */ /* 0x000fe40000000008 */
[----:B------:R-:W-:Y:S02]  /*14db0*/  PRMT R9, R6, 0x5410, R9 ;  /* 0x0000541006097816 */ /* 0x000fe40000000009 */
[----:B------:R-:W-:Y:S02]  /*14dc0*/  PRMT R10, R239, 0x5410, R10 ;  /* 0x00005410ef0a7816 */ /* 0x000fe4000000000a */
[----:B------:R-:W-:-:S05]  /*14dd0*/  PRMT R11, R223, 0x5410, R11 ;  /* 0x00005410df0b7816 */ /* 0x000fca000000000b */
[----:B------:R0:W-:Y:S02]  /*14de0*/  STS.128 [R25+UR4+0x1000], R8 ;  /* 0x0010000819007988 */ /* 0x0001e40008000c04 */
[----:B0-----:R-:W-:Y:S02]  /*14df0*/  LOP3.LUT R9, R149, 0xffff, RZ, 0xc0, !PT ;  /* 0x0000ffff95097812 */ /* 0x001fe400078ec0ff */
[----:B------:R-:W-:-:S04]  /*14e00*/  LOP3.LUT R8, R150, 0xffff, RZ, 0xc0, !PT ;  /* 0x0000ffff96087812 */ /* 0x000fc800078ec0ff */
[----:B------:R-:W-:Y:S02]  /*14e10*/  PRMT R215, R9, 0x3340, R8 ;  /* 0x0000334009d77816 */ /* 0x000fe40000000008 */
[----:B------:R-:W-:Y:S02]  /*14e20*/  LOP3.LUT R8, R18, 0xffff, RZ, 0xc0, !PT ;  /* 0x0000ffff12087812 */ /* 0x000fe400078ec0ff */
[----:B--2---:R-:W-:Y:S02]  /*14e30*/  LOP3.LUT R6, R17, 0xffff, RZ, 0xc0, !PT ;  /* 0x0000ffff11067812 */ /* 0x004fe400078ec0ff */
[----:B------:R-:W2:Y:S04]  /*14e40*/  LDL.LU R17, [R1+0x2370] ;  /* 0x0023700001117983 */ /* 0x000ea80000300800 */
[----:B------:R-:W2:Y:S01]  /*14e50*/  LDL.LU R18, [R1+0x236c] ;  /* 0x00236c0001127983 */ /* 0x000ea20000300800 */
[----:B---3--:R-:W-:Y:S01]  /*14e60*/  LOP3.LUT R7, R151, 0xffff, RZ, 0xc0, !PT ;  /* 0x0000ffff97077812 */ /* 0x008fe200078ec0ff */
[----:B------:R-:W0:Y:S03]  /*14e70*/  S2R R24, SR_TID.X ;  /* 0x0000000000187919 */ /* 0x000e260000002100 */
[----:B------:R-:W-:-:S02]  /*14e80*/  PRMT R9, R7, 0x3340, R6 ;  /* 0x0000334007097816 */ /* 0x000fc40000000006 */
[----:B------:R-:W-:Y:S02]  /*14e90*/  LOP3.LUT R7, R16, 0xffff, RZ, 0xc0, !PT ;  /* 0x0000ffff10077812 */ /* 0x000fe400078ec0ff */
[----:B------:R-:W-:Y:S01]  /*14ea0*/  LOP3.LUT R6, R15, 0xffff, RZ, 0xc0, !PT ;  /* 0x0000ffff0f067812 */ /* 0x000fe200078ec0ff */
[----:B------:R-:W3:Y:S01]  /*14eb0*/  LDL.LU R16, [R1+0x2368] ;  /* 0x0023680001107983 */ /* 0x000ee20000300800 */
[----:B------:R-:W-:Y:S02]  /*14ec0*/  LOP3.LUT R248, R248, 0xffff, RZ, 0xc0, !PT ;  /* 0x0000fffff8f87812 */ /* 0x000fe400078ec0ff */
[----:B------:R-:W-:Y:S01]  /*14ed0*/  LOP3.LUT R244, R244, 0xffff, RZ, 0xc0, !PT ;  /* 0x0000fffff4f47812 */ /* 0x000fe200078ec0ff */
[----:B------:R-:W3:Y:S01]  /*14ee0*/  LDL.LU R15, [R1+0x2364] ;  /* 0x00236400010f7983 */ /* 0x000ee20000300800 */
        /* <DEDUP_REMOVED lines=17> */
[----:B----4-:R-:W-:-:S03]  /*15000*/  LOP3.LUT R7, R20, 0xffff, RZ, 0xc0, !PT ;  /* 0x0000ffff14077812 */ /* 0x010fc600078ec0ff */
[----:B------:R1:W-:Y:S01]  /*15010*/  STS.128 [R25+UR4+0x2000], R8 ;  /* 0x0020000819007988 */ /* 0x0003e20008000c04 */
        /* <DEDUP_REMOVED lines=10> */
[----:B------:R-:W-:Y:S02]  /*150c0*/  PRMT R241, R246, 0x3340, R241 ;  /* 0x00003340f6f17816 */ /* 0x000fe400000000f1 */
[----:B-1----:R-:W-:-:S02]  /*150d0*/  PRMT R10, R237, 0x3340, R233 ;  /* 0x00003340ed0a7816 */ /* 0x002fc400000000e9 */
[----:B------:R-:W-:Y:S02]  /*150e0*/  PRMT R225, R229, 0x3340, R225 ;  /* 0x00003340e5e17816 */ /* 0x000fe400000000e1 */
[----:B------:R-:W-:Y:S02]  /*150f0*/  PRMT R11, R221, 0x3340, R214 ;  /* 0x00003340dd0b7816 */ /* 0x000fe400000000d6 */
[----:B------:R-:W-:Y:S02]  /*15100*/  PRMT R10, R241, 0x5410, R10 ;  /* 0x00005410f10a7816 */ /* 0x000fe4000000000a */
[----:B------:R-:W-:Y:S02]  /*15110*/  PRMT R11, R225, 0x5410, R11 ;  /* 0x00005410e10b7816 */ /* 0x000fe4000000000b */
[----:B0-----:R-:W-:Y:S02]  /*15120*/  LOP3.LUT R24, R24, 0x7f, RZ, 0xc0, !PT ;  /* 0x0000007f18187812 */ /* 0x001fe400078ec0ff */
[----:B--2---:R-:W-:-:S02]  /*15130*/  LOP3.LUT R8, R17, 0xffff, RZ, 0xc0, !PT ;  /* 0x0000ffff11087812 */ /* 0x004fc400078ec0ff */
[----:B------:R-:W-:Y:S02]  /*15140*/  LOP3.LUT R9, R18, 0xffff, RZ, 0xc0, !PT ;  /* 0x0000ffff12097812 */ /* 0x000fe400078ec0ff */
[----:B------:R-:W2:Y:S02]  /*15150*/  LDL.LU R18, [R1+0x2360] ;  /* 0x0023600001127983 */ /* 0x000ea40000300800 */
[----:B------:R-:W-:Y:S02]  /*15160*/  PRMT R215, R9, 0x3340, R8 ;  /* 0x0000334009d77816 */ /* 0x000fe40000000008 */
[----:B------:R-:W-:Y:S01]  /*15170*/  PRMT R9, R7, 0x3340, R6 ;  /* 0x0000334007097816 */ /* 0x000fe20000000006 */
[----:B------:R-:W4:Y:S01]  /*15180*/  LDL.LU R17, [R1+0x235c] ;  /* 0x00235c0001117983 */ /* 0x000f220000300800 */
[----:B------:R-:W-:Y:S02]  /*15190*/  LOP3.LUT R8, R22, 0xffff, RZ, 0xc0, !PT ;  /* 0x0000ffff16087812 */ /* 0x000fe400078ec0ff */
[----:B------:R-:W-:Y:S01]  /*151a0*/  LOP3.LUT R7, R21, 0xffff, RZ, 0xc0, !PT ;  /* 0x0000ffff15077812 */ /* 0x000fe200078ec0ff */
[----:B------:R-:W3:Y:S01]  /*151b0*/  LDL.LU R20, [R1+0x2358] ;  /* 0x0023580001147983 */ /* 0x000ee20000300800 */
[----:B------:R-:W-:-:S02]  /*151c0*/  LOP3.LUT R6, R23, 0xffff, RZ, 0xc0, !PT ;  /* 0x0000ffff17067812 */ /* 0x000fc400078ec0ff */
[----:B------:R-:W-:Y:S01]  /*151d0*/  PRMT R7, R8, 0x3340, R7 ;  /* 0x0000334008077816 */ /* 0x000fe20000000007 */
[----:B------:R-:W4:Y:S01]  /*151e0*/  LDL.LU R19, [R1+0x2354] ;  /* 0x0023540001137983 */ /* 0x000f220000300800 */
[----:B------:R-:W-:Y:S02]  /*151f0*/  PRMT R6, R6, 0x3340, R250 ;  /* 0x0000334006067816 */ /* 0x000fe400000000fa */
[----:B------:R-:W-:Y:S01]  /*15200*/  PRMT R8, R215, 0x5410, R9 ;  /* 0x00005410d7087816 */ /* 0x000fe20000000009 */
[----:B------:R-:W2:Y:S01]  /*15210*/  LDL.LU R22, [R1+0x2350] ;  /* 0x0023500001167983 */ /* 0x000ea20000300800 */
[----:B------:R-:W-:-:S03]  /*15220*/  PRMT R9, R7, 0x5410, R6 ;  /* 0x0000541007097816 */ /* 0x000fc60000000006 */
[----:B------:R-:W4:Y:S04]  /*15230*/  LDL.LU R21, [R1+0x234c] ;  /* 0x00234c0001157983 */ /* 0x000f280000300800 */
[----:B------:R-:W-:Y:S04]  /*15240*/  STS.128 [R25+UR4+0x3000], R8 ;  /* 0x0030000819007988 */ /* 0x000fe80008000c04 */
[----:B------:R-:W-:Y:S04]  /*15250*/  STS.U8 [R24+UR4+0x4000], R212 ;  /* 0x004000d418007988 */ /* 0x000fe80008000004 */
[----:B------:R-:W-:Y:S04]  /*15260*/  STS.U8 [R24+UR4+0x4100], R211 ;  /* 0x004100d318007988 */ /* 0x000fe80008000004 */
[----:B------:R-:W-:Y:S04]  /*15270*/  STS.U8 [R24+UR4+0x4200], R210 ;  /* 0x004200d218007988 */ /* 0x000fe80008000004 */
[----:B------:R-:W-:Y:S04]  /*15280*/  STS.U8 [R24+UR4+0x4300], R209 ;  /* 0x004300d118007988 */ /* 0x000fe80008000004 */
[----:B------:R-:W-:Y:S04]  /*15290*/  STS.U8 [R24+UR4+0x4400], R208 ;  /* 0x004400d018007988 */ /* 0x000fe80008000004 */
[----:B------:R-:W-:Y:S04]  /*152a0*/  STS.U8 [R24+UR4+0x4500], R207 ;  /* 0x004500cf18007988 */ /* 0x000fe80008000004 */
[----:B------:R-:W-:Y:S04]  /*152b0*/  STS.U8 [R24+UR4+0x4600], R206 ;  /* 0x004600ce18007988 */ /* 0x000fe80008000004 */
[----:B------:R-:W-:Y:S04]  /*152c0*/  STS.U8 [R24+UR4+0x4700], R205 ;  /* 0x004700cd18007988 */ /* 0x000fe80008000004 */
[----:B------:R-:W4:Y:S04]  /*152d0*/  LDL.LU R23, [R1+0x2348] ;  /* 0x0023480001177983 */ /* 0x000f280000300800 */
[----:B------:R-:W-:Y:S04]  /*152e0*/  STS.U8 [R24+UR4+0x4800], R204 ;  /* 0x004800cc18007988 */ /* 0x000fe80008000004 */
[----:B------:R-:W-:Y:S04]  /*152f0*/  STS.U8 [R24+UR4+0x4900], R203 ;  /* 0x004900cb18007988 */ /* 0x000fe80008000004 */
[----:B------:R-:W4:Y:S04]  /*15300*/  LDL R6, [R1+0x144c] ;  /* 0x00144c0001067983 */ /* 0x000f280000100800 */
[----:B------:R-:W-:Y:S04]  /*15310*/  STS.U8 [R24+UR4+0x4a00], R202 ;  /* 0x004a00ca18007988 */ /* 0x000fe80008000004 */
[----:B------:R-:W4:Y:S04]  /*15320*/  LDL.LU R232, [R1+0x1444] ;  /* 0x0014440001e87983 */ /* 0x000f280000300800 */
        /* <DEDUP_REMOVED lines=33> */
[----:B------:R-:W4:Y:S01]  /*15540*/  LDL.LU R226, [R1+0x13ec] ;  /* 0x0013ec0001e27983 */ /* 0x000f220000300800 */
[----:B------:R-:W-:-:S03]  /*15550*/  LOP3.LUT R7, R24, 0x10, RZ, 0x3c, !PT ;  /* 0x0000001018077812 */ /* 0x000fc600078e3cff */
[----:B------:R-:W-:Y:S04]  /*15560*/  STS.U8 [R24+UR4+0x5c00], R184 ;  /* 0x005c00b818007988 */ /* 0x000fe80008000004 */
[----:B------:R-:W4:Y:S04]  /*15570*/  LDL.LU R234, [R1+0x1410] ;  /* 0x0014100001ea7983 */ /* 0x000f280000300800 */
[----:B------:R-:W-:Y:S04]  /*15580*/  STS.U8 [R24+UR4+0x5d00], R183 ;  /* 0x005d00b718007988 */ /* 0x000fe80008000004 */
[----:B------:R-:W4:Y:S04]  /*15590*/  LDL.LU R230, [R1+0x13e4] ;  /* 0x0013e40001e67983 */ /* 0x000f280000300800 */
[----:B------:R-:W-:Y:S04]  /*155a0*/  STS.U8 [R24+UR4+0x5e00], R182 ;  /* 0x005e00b618007988 */ /* 0x000fe80008000004 */
[----:B------:R-:W4:Y:S04]  /*155b0*/  LDL.LU R242, [R1+0x1408] ;  /* 0x0014080001f27983 */ /* 0x000f280000300800 */
[----:B------:R0:W-:Y:S04]  /*155c0*/  STS.U8 [R24+UR4+0x5f00], R181 ;  /* 0x005f00b518007988 */ /* 0x0001e80008000004 */
[----:B------:R-:W4:Y:S04]  /*155d0*/  LDL.LU R249, [R1+0x13dc] ;  /* 0x0013dc0001f97983 */ /* 0x000f280000300800 */
[----:B0-----:R-:W3:Y:S04]  /*155e0*/  LDL.LU.64 R24, [R1+0xc00] ;  /* 0x000c000001187983 */ /* 0x001ee80000300a00 */
[----:B------:R-:W3:Y:S04]  /*155f0*/  LDL.LU.64 R26, [R1+0xc08] ;  /* 0x000c0800011a7983 */ /* 0x000ee80000300a00 */
        /* <DEDUP_REMOVED lines=93> */
[----:B------:R-:W-:Y:S01]  /*15bd0*/  STS.U8 [R7+UR4+0x5e80], R12 ;  /* 0x005e800c07007988 */ /* 0x000fe20008000004 */
[----:B------:R0:W-:Y:S06]  /*15be0*/  MEMBAR.ALL.CTA ;  /* 0x0000000000007992 */ /* 0x0001ec0000008000 */
[----:B0-----:R-:W0:Y:S02]  /*15bf0*/  FENCE.VIEW.ASYNC.S ;  /* 0x00000000000073c6 */ /* 0x001e240000000000 */
[----:B0-----:R-:W-:Y:S06]  /*15c00*/  BAR.SYNC.DEFER_BLOCKING 0x0 ;  /* 0x0000000000007b1d */ /* 0x001fec0000010000 */
[----:B------:R-:W-:Y:S01]  /*15c10*/  UMOV UR13, 0xc0000010 ;  /* 0xc0000010000d7882 */ /* 0x000fe20000000000 */
[----:B---3--:R-:W-:-:S06]  /*15c20*/  WARPGROUP.ARRIVE ;  /* 0x00000000000079c5 */ /* 0x008fcc0000000000 */
[----:B------:R-:W-:Y:S01]  /*15c30*/  QGMMA.64x256x32.F32.E4M3.E4M3 R24, gdesc[UR12], R24, gsb0 ;  /* 0x03e000000c1879f3 */ /* 0x000fe20008000818 */
[----:B--2---:R-:W-:Y:S02]  /*15c40*/  IADD3 R22, P4, R22, UR40, RZ ;  /* 0x0000002816167c10 */ /* 0x004fe4000ff9e0ff */
[----:B------:R-:W-:Y:S02]  /*15c50*/  IADD3 R20, P5, R20, UR40, RZ ;  /* 0x0000002814147c10 */ /* 0x000fe4000ffbe0ff */
[----:B------:R-:W-:Y:S02]  /*15c60*/  IADD3 R18, P6, R18, UR40, RZ ;  /* 0x0000002812127c10 */ /* 0x000fe4000ffde0ff */
[----:B------:R-:W-:Y:S02]  /*15c70*/  IADD3 R16, P1, R16, UR40, RZ ;  /* 0x0000002810107c10 */ /* 0x000fe4000ff3e0ff */
[----:B----4-:R-:W-:Y:S02]  /*15c80*/  IADD3 R232, P2, R232, UR40, RZ ;  /* 0x00000028e8e87c10 */ /* 0x010fe4000ff5e0ff */
[----:B------:R-:W-:-:S02]  /*15c90*/  IADD3 R244, P3, R244, UR40, RZ ;  /* 0x00000028f4f47c10 */ /* 0x000fc4000ff7e0ff */
[----:B------:R-:W-:Y:S02]  /*15ca0*/  IADD3.X R21, R21, UR7, RZ, P4, !PT ;  /* 0x0000000715157c10 */ /* 0x000fe4000a7fe4ff */
[----:B------:R-:W-:Y:S02]  /*15cb0*/  IADD3 R248, P4, R248, UR40, RZ ;  /* 0x00000028f8f87c10 */ /* 0x000fe4000ff9e0ff */
[----:B------:R-:W-:Y:S02]  /*15cc0*/  IADD3.X R19, R19, UR7, RZ, P5, !PT ;  /* 0x0000000713137c10 */ /* 0x000fe4000affe4ff */
[----:B------:R-:W-:Y:S02]  /*15cd0*/  IADD3 R223, P5, R223, UR40, RZ ;  /* 0x00000028dfdf7c10 */ /* 0x000fe4000ffbe0ff */
[----:B------:R-:W-:Y:S01]  /*15ce0*/  IADD3.X R17, R17, UR7, RZ, P6, !PT ;  /* 0x0000000711117c10 */ /* 0x000fe2000b7fe4ff */
[----:B------:R0:W-:Y:S01]  /*15cf0*/  STL [R1+0x1444], R232 ;  /* 0x001444e801007387 */ /* 0x0001e20000100800 */
[----:B------:R-:W-:-:S02]  /*15d00*/  IADD3 R239, P6, R239, UR40, RZ ;  /* 0x00000028efef7c10 */ /* 0x000fc4000ffde0ff */
[----:B------:R-:W-:Y:S01]  /*15d10*/  IADD3.X R15, R15, UR7, RZ, P1, !PT ;  /* 0x000000070f0f7c10 */ /* 0x000fe20008ffe4ff */
[----:B------:R1:W-:Y:S01]  /*15d20*/  STL [R1+0x143c], R244 ;  /* 0x00143cf401007387 */ /* 0x0003e20000100800 */
[----:B------:R-:W-:Y:S02]  /*15d30*/  IADD3 R219, P1, R219, UR40, RZ ;  /* 0x00000028dbdb7c10 */ /* 0x000fe4000ff3e0ff */
[----:B------:R-:W-:Y:S01]  /*15d40*/  IADD3.X R217, R217, UR7, RZ, P2, !PT ;  /* 0x00000007d9d97c10 */ /* 0x000fe200097fe4ff */
[----:B------:R2:W-:Y:S01]  /*15d50*/  STL [R1+0x1434], R248 ;  /* 0x001434f801007387 */ /* 0x0005e20000100800 */
[----:B------:R-:W-:Y:S02]  /*15d60*/  IADD3 R227, P2, R227, UR40, RZ ;  /* 0x00000028e3e37c10 */ /* 0x000fe4000ff5e0ff */
[----:B------:R-:W-:Y:S01]  /*15d70*/  IADD3.X R235, R235, UR7, RZ, P3, !PT ;  /* 0x00000007ebeb7c10 */ /* 0x000fe20009ffe4ff */
[----:B------:R3:W-:Y:S01]  /*15d80*/  STL [R1+0x142c], R223 ;  /* 0x00142cdf01007387 */ /* 0x0007e20000100800 */
[----:B------:R-:W-:-:S02]  /*15d90*/  IADD3 R231, P3, R231, UR40, RZ ;  /* 0x00000028e7e77c10 */ /* 0x000fc4000ff7e0ff */
[----:B------:R-:W-:Y:S01]  /*15da0*/  IADD3.X R243, R243, UR7, RZ, P4, !PT ;  /* 0x00000007f3f37c10 */ /* 0x000fe2000a7fe4ff */
[----:B------:R4:W-:Y:S01]  /*15db0*/  STL [R1+0x1424], R239 ;  /* 0x001424ef01007387 */ /* 0x0009e20000100800 */
[----:B------:R-:W-:-:S03]  /*15dc0*/  IADD3 R251, P4, R251, UR40, RZ ;  /* 0x00000028fbfb7c10 */ /* 0x000fc6000ff9e0ff */
[----:B------:R4:W-:Y:S01]  /*15dd0*/  STL [R1+0x141c], R219 ;  /* 0x00141cdb01007387 */ /* 0x0009e20000100800 */
[----:B------:R-:W-:-:S03]  /*15de0*/  IADD3.X R247, R247, UR7, RZ, P5, !PT ;  /* 0x00000007f7f77c10 */ /* 0x000fc6000affe4ff */
        /* <DEDUP_REMOVED lines=18> */
[----:B------:R4:W-:Y:S04]  /*15f10*/  STL [R1+0x13f4], R252 ;  /* 0x0013f4fc01007387 */ /* 0x0009e80000100800 */
[----:B------:R4:W-:Y:S04]  /*15f20*/  STL [R1+0x1418], R218 ;  /* 0x001418da01007387 */ /* 0x0009e80000100800 */
[----:B------:R4:W-:Y:S04]  /*15f30*/  STL [R1+0x13ec], R226 ;  /* 0x0013ece201007387 */ /* 0x0009e80000100800 */
[----:B------:R4:W-:Y:S04]  /*15f40*/  STL [R1+0x1410], R234 ;  /* 0x001410ea01007387 */ /* 0x0009e80000100800 */
[----:B------:R4:W-:Y:S04]  /*15f50*/  STL [R1+0x13e4], R230 ;  /* 0x0013e4e601007387 */ /* 0x0009e80000100800 */
[----:B------:R4:W-:Y:S04]  /*15f60*/  STL [R1+0x1408], R242 ;  /* 0x001408f201007387 */ /* 0x0009e80000100800 */
[----:B------:R4:W-:Y:S04]  /*15f70*/  STL [R1+0x13dc], R249 ;  /* 0x0013dcf901007387 */ /* 0x0009e80000100800 */
[----:B------:R-:W4:Y:S04]  /*15f80*/  LDL.LU R240, [R1+0x1400] ;  /* 0x0014000001f07983 */ /* 0x000f280000300800 */
[----:B------:R-:W4:Y:S04]  /*15f90*/  LDL.LU R220, [R1+0x13d4] ;  /* 0x0013d40001dc7983 */ /* 0x000f280000300800 */
[----:B------:R-:W4:Y:S01]  /*15fa0*/  LDL.LU R216, [R1+0x13f8] ;  /* 0x0013f80001d87983 */ /* 0x000f220000300800 */
[----:B------:R-:W-:-:S03]  /*15fb0*/  WARPGROUP.DEPBAR.LE gsb0, 0x0 ;  /* 0x00008000000079c5 */ /* 0x000fc60000010000 */
[----:B------:R4:W-:Y:S04]  /*15fc0*/  STL.64 [R1+0xc00], R24 ;  /* 0x000c001801007387 */ /* 0x0009e80000100a00 */
        /* <DEDUP_REMOVED lines=63> */
[----:B------:R-:W4:Y:S04]  /*163c0*/  LDL.LU R228, [R1+0x13cc] ;  /* 0x0013cc0001e47983 */ /* 0x000f280000300800 */
[----:B------:R-:W4:Y:S04]  /*163d0*/  LDL.LU R236, [R1+0x13f0] ;  /* 0x0013f00001ec7983 */ /* 0x000f280000300800 */
[----:B0-----:R-:W4:Y:S04]  /*163e0*/  LDL.LU R232, [R1+0x13c4] ;  /* 0x0013c40001e87983 */ /* 0x001f280000300800 */
[----:B-1----:R-:W4:Y:S04]  /*163f0*/  LDL.LU R244, [R1+0x13e8] ;  /* 0x0013e80001f47983 */ /* 0x002f280000300800 */
[----:B--2---:R-:W2:Y:S04]  /*16400*/  LDL.LU R248, [R1+0x13bc] ;  /* 0x0013bc0001f87983 */ /* 0x004ea80000300800 */
[----:B---3--:R-:W3:Y:S04]  /*16410*/  LDL.LU R223, [R1+0x13e0] ;  /* 0x0013e00001df7983 */ /* 0x008ee80000300800 */
[----:B----4-:R-:W4:Y:S04]  /*16420*/  LDL.LU R239, [R1+0x13b4] ;  /* 0x0013b40001ef7983 */ /* 0x010f280000300800 */
[----:B------:R-:W4:Y:S04]  /*16430*/  LDL.LU R219, [R1+0x13d8] ;  /* 0x0013d80001db7983 */ /* 0x000f280000300800 */
        /* <DEDUP_REMOVED lines=16> */
[----:B------:R-:W4:Y:S04]  /*16540*/  LDL.LU.64 R24, [R1+0xa00] ;  /* 0x000a000001187983 */ /* 0x000f280000300a00 */
        /* <DEDUP_REMOVED lines=62> */
[----:B------:R-:W4:Y:S01]  /*16930*/  LDL.LU.64 R150, [R1+0xbf8] ;  /* 0x000bf80001967983 */ /* 0x000f220000300a00 */
[----:B------:R-:W-:Y:S01]  /*16940*/  UMOV UR10, UR14 ;  /* 0x0000000e000a7c82 */ /* 0x000fe20008000000 */
[----:B------:R-:W-:Y:S01]  /*16950*/  UMOV UR11, UR15 ;  /* 0x0000000f000b7c82 */ /* 0x000fe20008000000 */
[----:B------:R-:W-:-:S02]  /*16960*/  IADD3.X R240, R240, UR7, RZ, P4, !PT ;  /* 0x00000007f0f07c10 */ /* 0x000fc4000a7fe4ff */
[----:B------:R-:W-:Y:S02]  /*16970*/  IADD3 R220, P4, R220, UR40, RZ ;  /* 0x00000028dcdc7c10 */ /* 0x000fe4000ff9e0ff */
[----:B------:R-:W-:Y:S02]  /*16980*/  IADD3.X R216, R216, UR7, RZ, P5, !PT ;  /* 0x00000007d8d87c10 */ /* 0x000fe4000affe4ff */
[----:B------:R-:W-:Y:S01]  /*16990*/  IADD3 R228, P5, R228, UR40, RZ ;  /* 0x00000028e4e47c10 */ /* 0x000fe2000ffbe0ff */
[----:B------:R0:W-:Y:S01]  /*169a0*/  STL [R1+0x1400], R240 ;  /* 0x001400f001007387 */ /* 0x0001e20000100800 */
[----:B------:R-:W-:Y:S02]  /*169b0*/  IADD3.X R236, R236, UR7, RZ, P6, !PT ;  /* 0x00000007ecec7c10 */ /* 0x000fe4000b7fe4ff */
[----:B------:R-:W-:Y:S01]  /*169c0*/  IADD3 R232, P6, R232, UR40, RZ ;  /* 0x00000028e8e87c10 */ /* 0x000fe2000ffde0ff */
[----:B------:R1:W-:Y:S01]  /*169d0*/  STL [R1+0x13d4], R220 ;  /* 0x0013d4dc01007387 */ /* 0x0003e20000100800 */
[----:B------:R-:W-:-:S02]  /*169e0*/  IADD3.X R244, R244, UR7, RZ, P1, !PT ;  /* 0x00000007f4f47c10 */ /* 0x000fc40008ffe4ff */
[----:B--2---:R-:W-:Y:S01]  /*169f0*/  IADD3 R248, P1, R248, UR40, RZ ;  /* 0x00000028f8f87c10 */ /* 0x004fe2000ff3e0ff */
[----:B------:R2:W-:Y:S01]  /*16a00*/  STL [R1+0x13f8], R216 ;  /* 0x0013f8d801007387 */ /* 0x0005e20000100800 */
[----:B---3--:R-:W-:Y:S02]  /*16a10*/  IADD3.X R223, R223, UR7, RZ, P2, !PT ;  /* 0x00000007dfdf7c10 */ /* 0x008fe400097fe4ff */
[----:B----4-:R-:W-:Y:S01]  /*16a20*/  IADD3 R239, P2, R239, UR40, RZ ;  /* 0x00000028efef7c10 */ /* 0x010fe2000ff5e0ff */
        /* <DEDUP_REMOVED lines=34> */
[----:B------:R4:W-:Y:S04]  /*16c50*/  STL [R1+0x13b0], R252 ;  /* 0x0013b0fc01007387 */ /* 0x0009e80000100800 */
[----:B------:R4:W-:Y:S04]  /*16c60*/  STL [R1+0x1384], R218 ;  /* 0x001384da01007387 */ /* 0x0009e80000100800 */
[----:B------:R4:W-:Y:S04]  /*16c70*/  STL [R1+0x13a8], R226 ;  /* 0x0013a8e201007387 */ /* 0x0009e80000100800 */
[----:B------:R4:W-:Y:S04]  /*16c80*/  STL [R1+0x137c], R234 ;  /* 0x00137cea01007387 */ /* 0x0009e80000100800 */
[----:B------:R4:W-:Y:S04]  /*16c90*/  STL [R1+0x13a0], R230 ;  /* 0x0013a0e601007387 */ /* 0x0009e80000100800 */
[----:B0-----:R-:W4:Y:S04]  /*16ca0*/  LDL.LU R240, [R1+0x136c] ;  /* 0x00136c0001f07983 */ /* 0x001f280000300800 */
[----:B------:R0:W-:Y:S04]  /*16cb0*/  STL [R1+0x1374], R242 ;  /* 0x001374f201007387 */ /* 0x0001e80000100800 */
[----:B-1----:R-:W4:Y:S04]  /*16cc0*/  LDL.LU R220, [R1+0x1390] ;  /* 0x0013900001dc7983 */ /* 0x002f280000300800 */
[----:B------:R1:W-:Y:S04]  /*16cd0*/  STL [R1+0x1398], R249 ;  /* 0x001398f901007387 */ /* 0x0003e80000100800 */
[----:B--2---:R-:W2:Y:S01]  /*16ce0*/  LDL.LU R216, [R1+0x1364] ;  /* 0x0013640001d87983 */ /* 0x004ea20000300800 */
[----:B------:R-:W-:-:S06]  /*16cf0*/  WARPGROUP.ARRIVE ;  /* 0x00000000000079c5 */ /* 0x000fcc0000000000 */
[----:B------:R-:W-:Y:S03]  /*16d00*/  QGMMA.64x256x32.F32.E4M3.E4M3 R24, gdesc[UR8], R24, gsb0 ;  /* 0x03e00000081879f3 */ /* 0x000fe60008000818 */
[----:B------:R-:W-:Y:S02]  /*16d10*/  WARPGROUP.DEPBAR.LE gsb0, 0x0 ;  /* 0x00008000000079c5 */ /* 0x000fe40000010000 */
        /* <DEDUP_REMOVED lines=86> */
[----:B0-----:R-:W4:Y:S04]  /*17280*/  LDL.LU R242, [R1+0x1330] ;  /* 0x0013300001f27983 */ /* 0x001f280000300800 */
[----:B-1----:R-:W4:Y:S04]  /*17290*/  LDL.LU R249, [R1+0x1304] ;  /* 0x0013040001f97983 */ /* 0x002f280000300800 */
        /* <DEDUP_REMOVED lines=14> */
[----:B--2---:R-:W2:Y:S04]  /*17380*/  LDL.LU.64 R52, [R1+0x870] ;  /* 0x0008700001347983 */ /* 0x004ea80000300a00 */
[----:B------:R-:W2:Y:S04]  /*17390*/  LDL.LU.64 R54, [R1+0x878] ;  /* 0x0008780001367983 */ /* 0x000ea80000300a00 */
        /* <DEDUP_REMOVED lines=47> */
[----:B------:R-:W2:Y:S01]  /*17690*/  LDL.LU.64 R150, [R1+0x9f8] ;  /* 0x0009f80001967983 */ /* 0x000ea20000300a00 */
[----:B------:R-:W-:Y:S01]  /*176a0*/  UMOV UR18, UR14 ;  /* 0x0000000e00127c82 */ /* 0x000fe20008000000 */
[----:B------:R-:W-:Y:S01]  /*176b0*/  UMOV UR19, UR15 ;  /* 0x0000000f00137c82 */ /* 0x000fe20008000000 */
[----:B------:R-:W-:-:S02]  /*176c0*/  IADD3 R240, P5, R240, UR40, RZ ;  /* 0x00000028f0f07c10 */ /* 0x000fc4000ffbe0ff */
[----:B------:R-:W-:Y:S02]  /*176d0*/  IADD3.X R220, R220, UR7, RZ, P6, !PT ;  /* 0x00000007dcdc7c10 */ /* 0x000fe4000b7fe4ff */
[----:B------:R-:W-:Y:S02]  /*176e0*/  IADD3 R216, P6, R216, UR40, RZ ;  /* 0x00000028d8d87c10 */ /* 0x000fe4000ffde0ff */
[----:B---3--:R-:W-:Y:S01]  /*176f0*/  IADD3.X R228, R228, UR7, RZ, P1, !PT ;  /* 0x00000007e4e47c10 */ /* 0x008fe20008ffe4ff */
[----:B------:R0:W-:Y:S01]  /*17700*/  STL [R1+0x136c], R240 ;  /* 0x00136cf001007387 */ /* 0x0001e20000100800 */
[----:B----4-:R-:W-:Y:S02]  /*17710*/  IADD3 R236, P1, R236, UR40, RZ ;  /* 0x00000028ecec7c10 */ /* 0x010fe4000ff3e0ff */
        /* <DEDUP_REMOVED lines=50> */
[----:B---3--:R-:W3:Y:S01]  /*17a40*/  LDL.LU R216, [R1+0x1320] ;  /* 0x0013200001d87983 */ /* 0x008ee20000300800 */
[----:B--2---:R-:W-:-:S06]  /*17a50*/  WARPGROUP.ARRIVE ;  /* 0x00000000000079c5 */ /* 0x004fcc0000000000 */
        /* <DEDUP_REMOVED lines=104> */
[----:B---3--:R-:W2:Y:S04]  /*180e0*/  LDL.LU.64 R52, [R1+0x670] ;  /* 0x0006700001347983 */ /* 0x008ea80000300a00 */
        /* <DEDUP_REMOVED lines=51> */
[----:B------:R-:W-:-:S02]  /*18420*/  IADD3.X R240, R240, UR7, RZ, P1, !PT ;  /* 0x00000007f0f07c10 */ /* 0x000fc40008ffe4ff */
[----:B------:R-:W-:Y:S02]  /*18430*/  IADD3 R220, P1, R220, UR40, RZ ;  /* 0x00000028dcdc7c10 */ /* 0x000fe4000ff3e0ff */
[----:B------:R-:W-:Y:S02]  /*18440*/  IADD3.X R216, R216, UR7, RZ, P2, !PT ;  /* 0x00000007d8d87c10 */ /* 0x000fe400097fe4ff */
[----:B----4-:R-:W-:Y:S01]  /*18450*/  IADD3 R228, P2, R228, UR40, RZ ;  /* 0x00000028e4e47c10 */ /* 0x010fe2000ff5e0ff */
[----:B------:R0:W-:Y:S01]  /*18460*/  STL [R1+0x1328], R240 ;  /* 0x001328f001007387 */ /* 0x0001e20000100800 */
[----:B------:R-:W-:Y:S02]  /*18470*/  IADD3.X R236, R236, UR7, RZ, P3, !PT ;  /* 0x00000007ecec7c10 */ /* 0x000fe40009ffe4ff */
[----:B------:R-:W-:Y:S01]  /*18480*/  IADD3 R232, P3, R232, UR40, RZ ;  /* 0x00000028e8e87c10 */ /* 0x000fe2000ff7e0ff */
[----:B------:R1:W-:Y:S01]  /*18490*/  STL [R1+0x12fc], R220 ;  /* 0x0012fcdc01007387 */ /* 0x0003e20000100800 */
[----:B------:R-:W-:-:S02]  /*184a0*/  IADD3.X R244, R244, UR7, RZ, P4, !PT ;  /* 0x00000007f4f47c10 */ /* 0x000fc4000a7fe4ff */
[----:B------:R-:W-:Y:S01]  /*184b0*/  IADD3 R248, P4, R248, UR40, RZ ;  /* 0x00000028f8f87c10 */ /* 0x000fe2000ff9e0ff */
[----:B------:R3:W-:Y:S01]  /*184c0*/  STL [R1+0x1320], R216 ;  /* 0x001320d801007387 */ /* 0x0007e20000100800 */
[----:B------:R-:W-:Y:S02]  /*184d0*/  IADD3.X R223, R223, UR7, RZ, P5, !PT ;  /* 0x00000007dfdf7c10 */ /* 0x000fe4000affe4ff */
[----:B------:R-:W-:Y:S01]  /*184e0*/  IADD3 R239, P5, R239, UR40, RZ ;  /* 0x00000028efef7c10 */ /* 0x000fe2000ffbe0ff */
        /* <DEDUP_REMOVED lines=204> */
[----:B----4-:R-:W-:Y:S01]  /*191b0*/  IADD3.X R228, R228, UR7, RZ, P4, !PT ;  /* 0x00000007e4e47c10 */ /* 0x010fe2000a7fe4ff */
[----:B------:R0:W-:Y:S01]  /*191c0*/  STL [R1+0x1294], R240 ;  /* 0x001294f001007387 */ /* 0x0001e20000100800 */
        /* <DEDUP_REMOVED lines=357> */
[----:B--2---:R-:W2:Y:S04]  /*1a820*/  LDL.LU.64 R24, [R1] ;  /* 0x0000000001187983 */ /* 0x004ea80000300a00 */
        /* <DEDUP_REMOVED lines=69> */
[----:B------:R-:W-:Y:S01]  /*1ac80*/  STL [R1+0x11bc], R240 ;  /* 0x0011bcf001007387 */ /* 0x000fe20000100800 */
[----:B------:R-:W-:Y:S02]  /*1ac90*/  IADD3 R236, P1, R236, UR40, RZ ;  /* 0x00000028ecec7c10 */ /* 0x000fe4000ff3e0ff */
[----:B------:R-:W-:Y:S01]  /*1aca0*/  IADD3.X R232, R232, UR7, RZ, P2, !PT ;  /* 0x00000007e8e87c10 */ /* 0x000fe200097fe4ff */
[----:B------:R-:W-:Y:S01]  /*1acb0*/  STL [R1+0x11e0], R220 ;  /* 0x0011e0dc01007387 */ /* 0x000fe20000100800 */
[----:B------:R-:W-:-:S02]  /*1acc0*/  IADD3 R244, P2, R244, UR40, RZ ;  /* 0x00000028f4f47c10 */ /* 0x000fc4000ff5e0ff */
[----:B------:R-:W-:Y:S01]  /*1acd0*/  IADD3.X R248, R248, UR7, RZ, P3, !PT ;  /* 0x00000007f8f87c10 */ /* 0x000fe20009ffe4ff */
[----:B------:R-:W-:Y:S01]  /*1ace0*/  STL [R1+0x11b4], R216 ;  /* 0x0011b4d801007387 */ /* 0x000fe20000100800 */
[----:B------:R-:W-:Y:S02]  /*1acf0*/  IADD3 R223, P3, R223, UR40, RZ ;  /* 0x00000028dfdf7c10 */ /* 0x000fe4000ff7e0ff */
[----:B------:R-:W-:Y:S01]  /*1ad00*/  IADD3.X R239, R239, UR7, RZ, P4, !PT ;  /* 0x00000007efef7c10 */ /* 0x000fe2000a7fe4ff */
[----:B------:R-:W-:Y:S01]  /*1ad10*/  STL [R1+0x11d8], R228 ;  /* 0x0011d8e401007387 */ /* 0x000fe20000100800 */
[----:B------:R-:W-:-:S03]  /*1ad20*/  IADD3 R219, P4, R219, UR40, RZ ;  /* 0x00000028dbdb7c10 */ /* 0x000fc6000ff9e0ff */
[----:B------:R-:W-:Y:S01]  /*1ad30*/  STL [R1+0x11ac], R236 ;  /* 0x0011acec01007387 */ /* 0x000fe20000100800 */
[----:B------:R-:W-:-:S03]  /*1ad40*/  IADD3.X R217, R217, UR7, RZ, P5, !PT ;  /* 0x00000007d9d97c10 */ /* 0x000fc6000affe4ff */
        /* <DEDUP_REMOVED lines=30> */
[----:B------:R-:W-:Y:S04]  /*1af30*/  STL [R1+0x116c], R252 ;  /* 0x00116cfc01007387 */ /* 0x000fe80000100800 */
[----:B------:R-:W-:Y:S04]  /*1af40*/  STL [R1+0x1190], R218 ;  /* 0x001190da01007387 */ /* 0x000fe80000100800 */
[----:B------:R-:W-:Y:S04]  /*1af50*/  STL [R1+0x1164], R226 ;  /* 0x001164e201007387 */ /* 0x000fe80000100800 */
[----:B------:R-:W-:Y:S04]  /*1af60*/  STL [R1+0x1188], R234 ;  /* 0x001188ea01007387 */ /* 0x000fe80000100800 */
[----:B------:R-:W-:Y:S01]  /*1af70*/  STL [R1+0x115c], R230 ;  /* 0x00115ce601007387 */ /* 0x000fe20000100800 */
[----:B--2---:R-:W-:-:S06]  /*1af80*/  WARPGROUP.ARRIVE ;  /* 0x00000000000079c5 */ /* 0x004fcc0000000000 */
[----:B------:R-:W-:Y:S03]  /*1af90*/  QGMMA.64x256x32.F32.E4M3.E4M3 R24, gdesc[UR32], R24, gsb0 ;  /* 0x03e00000201879f3 */ /* 0x000fe60008000818 */
[----:B------:R-:W-:Y:S02]  /*1afa0*/  WARPGROUP.DEPBAR.LE gsb0, 0x0 ;  /* 0x00008000000079c5 */ /* 0x000fe40000010000 */
[----:B------:R-:W-:Y:S04]  /*1afb0*/  STL.64 [R1], R24 ;  /* 0x0000001801007387 */ /* 0x000fe80000100a00 */
[----:B------:R-:W-:Y:S04]  /*1afc0*/  STL [R1+0x1180], R242 ;  /* 0x001180f201007387 */ /* 0x000fe80000100800 */
[----:B------:R-:W-:Y:S04]  /*1afd0*/  STL.64 [R1+0x8], R26 ;  /* 0x0000081a01007387 */ /* 0x000fe80000100a00 */
[----:B------:R-:W-:Y:S04]  /*1afe0*/  STL [R1+0x1154], R249 ;  /* 0x001154f901007387 */ /* 0x000fe80000100800 */
        /* <DEDUP_REMOVED lines=61> */
[----:B------:R0:W-:Y:S04]  /*1b3c0*/  STL.64 [R1+0x1f8], R150 ;  /* 0x0001f89601007387 */ /* 0x0001e80000100a00 */
[----:B0-----:R-:W2:Y:S04]  /*1b3d0*/  LDL.LU.64 R150, [R1+0x2340] ;  /* 0x0023400001967983 */ /* 0x001ea80000300a00 */
[----:B------:R-:W3:Y:S04]  /*1b3e0*/  LDL.LU.64 R148, [R1+0x2338] ;  /* 0x0023380001947983 */ /* 0x000ee80000300a00 */
[----:B------:R-:W4:Y:S04]  /*1b3f0*/  LDL.LU.64 R146, [R1+0x2330] ;  /* 0x0023300001927983 */ /* 0x000f280000300a00 */
[----:B------:R-:W2:Y:S04]  /*1b400*/  LDL.LU.64 R144, [R1+0x2328] ;  /* 0x0023280001907983 */ /* 0x000ea80000300a00 */
[----:B------:R-:W3:Y:S04]  /*1b410*/  LDL.LU.64 R142, [R1+0x2320] ;  /* 0x00232000018e7983 */ /* 0x000ee80000300a00 */
[----:B------:R-:W4:Y:S04]  /*1b420*/  LDL.LU.64 R140, [R1+0x2318] ;  /* 0x00231800018c7983 */ /* 0x000f280000300a00 */
[----:B------:R-:W2:Y:S04]  /*1b430*/  LDL.LU.64 R138, [R1+0x2310] ;  /* 0x00231000018a7983 */ /* 0x000ea80000300a00 */
[----:B------:R-:W3:Y:S04]  /*1b440*/  LDL.LU.64 R136, [R1+0x2308] ;  /* 0x0023080001887983 */ /* 0x000ee80000300a00 */
[----:B------:R-:W4:Y:S04]  /*1b450*/  LDL.LU.64 R134, [R1+0x2300] ;  /* 0x0023000001867983 */ /* 0x000f280000300a00 */
        /* <DEDUP_REMOVED lines=55> */
[----:B---3--:R-:W-:-:S02]  /*1b7d0*/  IADD3.X R136, R136, UR7, RZ, P6, !PT ;  /* 0x0000000788887c10 */ /* 0x008fc4000b7fe4ff */
[----:B----4-:R-:W-:Y:S02]  /*1b7e0*/  IADD3.X R134, R134, UR7, RZ, P5, !PT ;  /* 0x0000000786867c10 */ /* 0x010fe4000affe4ff */
[----:B--2---:R-:W-:Y:S02]  /*1b7f0*/  IADD3.X R132, R132, UR7, RZ, P4, !PT ;  /* 0x0000000784847c10 */ /* 0x004fe4000a7fe4ff */
[----:B------:R-:W-:Y:S02]  /*1b800*/  IADD3.X R130, R130, UR7, RZ, P3, !PT ;  /* 0x0000000782827c10 */ /* 0x000fe40009ffe4ff */
[----:B------:R-:W-:Y:S02]  /*1b810*/  IADD3.X R128, R128, UR7, RZ, P2, !PT ;  /* 0x0000000780807c10 */ /* 0x000fe400097fe4ff */
[----:B------:R-:W-:Y:S02]  /*1b820*/  IADD3.X R126, R126, UR7, RZ, P1, !PT ;  /* 0x000000077e7e7c10 */ /* 0x000fe40008ffe4ff */
[----:B------:R-:W-:-:S02]  /*1b830*/  IADD3 R127, P1, R127, UR40, RZ ;  /* 0x000000287f7f7c10 */ /* 0x000fc4000ff3e0ff */
[----:B------:R-:W-:Y:S01]  /*1b840*/  IADD3 R129, P2, R129, UR40, RZ ;  /* 0x0000002881817c10 */ /* 0x000fe2000ff5e0ff */
[----:B------:R0:W-:Y:S01]  /*1b850*/  STL [R1+0x1178], R126 ;  /* 0x0011787e01007387 */ /* 0x0001e20000100800 */
[----:B------:R-:W-:-:S03]  /*1b860*/  IADD3 R131, P3, R131, UR40, RZ ;  /* 0x0000002883837c10 */ /* 0x000fc6000ff7e0ff */
[----:B0-----:R-:W2:Y:S04]  /*1b870*/  LDL.LU R126, [R1+0x2144] ;  /* 0x00214400017e7983 */ /* 0x001ea80000300800 */
[----:B------:R0:W-:Y:S01]  /*1b880*/  STL [R1+0x114c], R127 ;  /* 0x00114c7f01007387 */ /* 0x0001e20000100800 */
[----:B------:R-:W-:-:S03]  /*1b890*/  IADD3 R133, P4, R133, UR40, RZ ;  /* 0x0000002885857c10 */ /* 0x000fc6000ff9e0ff */
[----:B0-----:R-:W2:Y:S04]  /*1b8a0*/  LDL.LU R127, [R1+0x2140] ;  /* 0x00214000017f7983 */ /* 0x001ea80000300800 */
[----:B------:R0:W-:Y:S01]  /*1b8b0*/  STL [R1+0x1170], R128 ;  /* 0x0011708001007387 */ /* 0x0001e20000100800 */
[----:B------:R-:W-:-:S03]  /*1b8c0*/  IADD3 R135, P5, R135, UR40, RZ ;  /* 0x0000002887877c10 */ /* 0x000fc6000ffbe0ff */
[----:B0-----:R-:W2:Y:S04]  /*1b8d0*/  LDL.LU R128, [R1+0x213c] ;  /* 0x00213c0001807983 */ /* 0x001ea80000300800 */
[----:B------:R0:W-:Y:S04]  /*1b8e0*/  STL [R1+0x1144], R129 ;  /* 0x0011448101007387 */ /* 0x0001e80000100800 */
[----:B0-----:R-:W2:Y:S04]  /*1b8f0*/  LDL.LU R129, [R1+0x2138] ;  /* 0x0021380001817983 */ /* 0x001ea80000300800 */
[----:B------:R0:W-:Y:S01]  /*1b900*/  STL [R1+0x1168], R130 ;  /* 0x0011688201007387 */ /* 0x0001e20000100800 */
[----:B------:R-:W-:-:S03]  /*1b910*/  IADD3 R137, P6, R137, UR40, RZ ;  /* 0x0000002889897c10 */ /* 0x000fc6000ffde0ff */
[----:B0-----:R-:W2:Y:S04]  /*1b920*/  LDL.LU R130, [R1+0x2134] ;  /* 0x0021340001827983 */ /* 0x001ea80000300800 */
[----:B------:R0:W-:Y:S01]  /*1b930*/  STL [R1+0x113c], R131 ;  /* 0x00113c8301007387 */ /* 0x0001e20000100800 */
[----:B------:R-:W-:-:S03]  /*1b940*/  IADD3.X R138, R138, UR7, RZ, P1, !PT ;  /* 0x000000078a8a7c10 */ /* 0x000fc60008ffe4ff */
        /* <DEDUP_REMOVED lines=34> */
[----:B------:R0:W-:Y:S04]  /*1bb70*/  STL [R1+0x110c], R143 ;  /* 0x00110c8f01007387 */ /* 0x0001e80000100800 */
[----:B0-----:R-:W2:Y:S04]  /*1bb80*/  LDL.LU R143, [R1+0x2100] ;  /* 0x00210000018f7983 */ /* 0x001ea80000300800 */
[----:B------:R0:W-:Y:S04]  /*1bb90*/  STL [R1+0x1130], R144 ;  /* 0x0011309001007387 */ /* 0x0001e80000100800 */
[----:B0-----:R-:W2:Y:S04]  /*1bba0*/  LDL.LU R144, [R1+0x20fc] ;  /* 0x0020fc0001907983 */ /* 0x001ea80000300800 */
[----:B------:R0:W-:Y:S01]  /*1bbb0*/  STL [R1+0x1104], R145 ;  /* 0x0011049101007387 */ /* 0x0001e20000100800 */
[----:B------:R-:W-:-:S03]  /*1bbc0*/  IADD3.X R150, R150, UR7, RZ, P1, !PT ;  /* 0x0000000796967c10 */ /* 0x000fc60008ffe4ff */
[----:B0-----:R-:W2:Y:S04]  /*1bbd0*/  LDL.LU R145, [R1+0x20f8] ;  /* 0x0020f80001917983 */ /* 0x001ea80000300800 */
[----:B------:R0:W-:Y:S04]  /*1bbe0*/  STL [R1+0x1128], R146 ;  /* 0x0011289201007387 */ /* 0x0001e80000100800 */
[----:B0-----:R-:W2:Y:S04]  /*1bbf0*/  LDL.LU R146, [R1+0x20f4] ;  /* 0x0020f40001927983 */ /* 0x001ea80000300800 */
[----:B------:R-:W3:Y:S04]  /*1bc00*/  LDL.LU R230, [R1+0x1110] ;  /* 0x0011100001e67983 */ /* 0x000ee80000300800 */
[----:B------:R0:W-:Y:S04]  /*1bc10*/  STL [R1+0x10fc], R147 ;  /* 0x0010fc9301007387 */ /* 0x0001e80000100800 */
[----:B0-----:R-:W2:Y:S04]  /*1bc20*/  LDL.LU R147, [R1+0x20f0] ;  /* 0x0020f00001937983 */ /* 0x001ea80000300800 */
[----:B------:R0:W-:Y:S04]  /*1bc30*/  STL [R1+0x1120], R148 ;  /* 0x0011209401007387 */ /* 0x0001e80000100800 */
[----:B0-----:R-:W2:Y:S04]  /*1bc40*/  LDL.LU R148, [R1+0x20ec] ;  /* 0x0020ec0001947983 */ /* 0x001ea80000300800 */
[----:B------:R0:W-:Y:S04]  /*1bc50*/  STL [R1+0x10f4], R149 ;  /* 0x0010f49501007387 */ /* 0x0001e80000100800 */
[----:B0-----:R-:W2:Y:S04]  /*1bc60*/  LDL.LU R149, [R1+0x20e8] ;  /* 0x0020e80001957983 */ /* 0x001ea80000300800 */
[----:B------:R-:W4:Y:S04]  /*1bc70*/  LDL.LU R240, [R1+0x10e4] ;  /* 0x0010e40001f07983 */ /* 0x000f280000300800 */
[----:B------:R-:W2:Y:S04]  /*1bc80*/  LDL.LU R242, [R1+0x1108] ;  /* 0x0011080001f27983 */ /* 0x000ea80000300800 */
[----:B------:R0:W-:Y:S04]  /*1bc90*/  STL [R1+0x1118], R150 ;  /* 0x0011189601007387 */ /* 0x0001e80000100800 */
[----:B0-----:R-:W2:Y:S04]  /*1bca0*/  LDL.LU R150, [R1+0x20e4] ;  /* 0x0020e40001967983 */ /* 0x001ea80000300800 */
[----:B------:R-:W2:Y:S04]  /*1bcb0*/  LDL.LU R220, [R1+0x10dc] ;  /* 0x0010dc0001dc7983 */ /* 0x000ea80000300800 */
[----:B------:R-:W2:Y:S01]  /*1bcc0*/  LDL.LU R249, [R1+0x1100] ;  /* 0x0011000001f97983 */ /* 0x000ea20000300800 */
[----:B------:R-:W-:-:S05]  /*1bcd0*/  IADD3 R151, P1, R151, UR40, RZ ;  /* 0x0000002897977c10 */ /* 0x000fca000ff3e0ff */
[----:B------:R0:W-:Y:S04]  /*1bce0*/  STL [R1+0x10ec], R151 ;  /* 0x0010ec9701007387 */ /* 0x0001e80000100800 */
[----:B0-----:R-:W2:Y:S04]  /*1bcf0*/  LDL.LU R151, [R1+0x20e0] ;  /* 0x0020e00001977983 */ /* 0x001ea80000300800 */
[----:B------:R-:W2:Y:S04]  /*1bd00*/  LDL.LU R216, [R1+0x10d4] ;  /* 0x0010d40001d87983 */ /* 0x000ea80000300800 */
        /* <DEDUP_REMOVED lines=20> */
[----:B------:R-:W2:Y:S01]  /*1be50*/  LDL.LU R226, [R1+0x10a8] ;  /* 0x0010a80001e27983 */ /* 0x000ea20000300800 */
[----:B---3--:R-:W-:-:S05]  /*1be60*/  IADD3.X R230, R230, UR7, RZ, P2, !PT ;  /* 0x00000007e6e67c10 */ /* 0x008fca00097fe4ff */
[----:B------:R0:W-:Y:S04]  /*1be70*/  STL [R1+0x1110], R230 ;  /* 0x001110e601007387 */ /* 0x0001e80000100800 */
[----:B0-----:R-:W3:Y:S01]  /*1be80*/  LDL.LU R230, [R1+0x107c] ;  /* 0x00107c0001e67983 */ /* 0x001ee20000300800 */
[----:B----4-:R-:W-:Y:S02]  /*1be90*/  IADD3 R240, P2, R240, UR40, RZ ;  /* 0x00000028f0f07c10 */ /* 0x010fe4000ff5e0ff */
[----:B--2---:R-:W-:-:S05]  /*1bea0*/  IADD3.X R242, R242, UR7, RZ, P3, !PT ;  /* 0x00000007f2f27c10 */ /* 0x004fca0009ffe4ff */
[----:B------:R0:W-:Y:S04]  /*1beb0*/  STL [R1+0x1108], R242 ;  /* 0x001108f201007387 */ /* 0x0001e80000100800 */
[----:B0-----:R-:W2:Y:S01]  /*1bec0*/  LDL.LU R242, [R1+0x10a0] ;  /* 0x0010a00001f27983 */ /* 0x001ea20000300800 */
[----:B------:R-:W-:-:S03]  /*1bed0*/  IADD3.X R249, R249, UR7, RZ, P4, !PT ;  /* 0x00000007f9f97c10 */ /* 0x000fc6000a7fe4ff */
[----:B------:R-:W-:Y:S04]  /*1bee0*/  STL [R1+0x10e4], R240 ;  /* 0x0010e4f001007387 */ /* 0x000fe80000100800 */
[----:B------:R0:W-:Y:S04]  /*1bef0*/  STL [R1+0x1100], R249 ;  /* 0x001100f901007387 */ /* 0x0001e80000100800 */
[----:B0-----:R-:W4:Y:S01]  /*1bf00*/  LDL.LU R249, [R1+0x1074] ;  /* 0x0010740001f97983 */ /* 0x001f220000300800 */
[----:B------:R-:W-:Y:S02]  /*1bf10*/  IADD3 R220, P3, R220, UR40, RZ ;  /* 0x00000028dcdc7c10 */ /* 0x000fe4000ff7e0ff */
        /* <DEDUP_REMOVED lines=36> */
[----:B------:R-:W-:Y:S02]  /*1c160*/  IADD3 R252, P1, R252, UR40, RZ ;  /* 0x00000028fcfc7c10 */ /* 0x000fe4000ff3e0ff */
[----:B------:R-:W-:Y:S01]  /*1c170*/  IADD3.X R218, R218, UR7, RZ, P2, !PT ;  /* 0x00000007dada7c10 */ /* 0x000fe200097fe4ff */
[----:B------:R-:W-:Y:S01]  /*1c180*/  STL [R1+0x10b8], R238 ;  /* 0x0010b8ee01007387 */ /* 0x000fe20000100800 */
[----:B------:R-:W-:-:S03]  /*1c190*/  IADD3 R234, P2, R234, UR40, RZ ;  /* 0x00000028eaea7c10 */ /* 0x000fc6000ff5e0ff */
[----:B------:R0:W-:Y:S01]  /*1c1a0*/  STL [R1+0x10b0], R218 ;  /* 0x0010b0da01007387 */ /* 0x0001e20000100800 */
[----:B------:R-:W-:-:S03]  /*1c1b0*/  IADD3.X R226, R226, UR7, RZ, P3, !PT ;  /* 0x00000007e2e27c10 */ /* 0x000fc60009ffe4ff */
[----:B------:R-:W-:Y:S04]  /*1c1c0*/  STL [R1+0x108c], R252 ;  /* 0x00108cfc01007387 */ /* 0x000fe80000100800 */
[----:B0-----:R-:W4:Y:S04]  /*1c1d0*/  LDL.LU R218, [R1+0x1098] ;  /* 0x0010980001da7983 */ /* 0x001f280000300800 */
[----:B------:R0:W-:Y:S04]  /*1c1e0*/  STL [R1+0x1084], R234 ;  /* 0x001084ea01007387 */ /* 0x0001e80000100800 */
[----:B0-----:R-:W4:Y:S04]  /*1c1f0*/  LDL.LU R234, [R1+0x106c] ;  /* 0x00106c0001ea7983 */ /* 0x001f280000300800 */
[----:B------:R-:W4:Y:S01]  /*1c200*/  LDL.LU R240, [R1+0x1090] ;  /* 0x0010900001f07983 */ /* 0x000f220000300800 */
[----:B---3--:R-:W-:-:S05]  /*1c210*/  IADD3 R230, P3, R230, UR40, RZ ;  /* 0x00000028e6e67c10 */ /* 0x008fca000ff7e0ff */
[----:B------:R0:W-:Y:S04]  /*1c220*/  STL [R1+0x107c], R230 ;  /* 0x00107ce601007387 */ /* 0x0001e80000100800 */
[----:B------:R-:W-:Y:S04]  /*1c230*/  STL [R1+0x10a8], R226 ;  /* 0x0010a8e201007387 */ /* 0x000fe80000100800 */
[----:B0-----:R-:W3:Y:S04]  /*1c240*/  LDL.LU R230, [R1+0x1064] ;  /* 0x0010640001e67983 */ /* 0x001ee80000300800 */
[----:B------:R-:W3:Y:S01]  /*1c250*/  LDL.LU R220, [R1+0x1088] ;  /* 0x0010880001dc7983 */ /* 0x000ee20000300800 */
[----:B--2---:R-:W-:-:S05]  /*1c260*/  IADD3.X R242, R242, UR7, RZ, P4, !PT ;  /* 0x00000007f2f27c10 */ /* 0x004fca000a7fe4ff */
[----:B------:R0:W-:Y:S04]  /*1c270*/  STL [R1+0x10a0], R242 ;  /* 0x0010a0f201007387 */ /* 0x0001e80000100800 */
[----:B0-----:R-:W2:Y:S04]  /*1c280*/  LDL.LU R242, [R1+0x105c] ;  /* 0x00105c0001f27983 */ /* 0x001ea80000300800 */
[----:B------:R-:W2:Y:S01]  /*1c290*/  LDL.LU R216, [R1+0x1080] ;  /* 0x0010800001d87983 */ /* 0x000ea20000300800 */
[----:B----4-:R-:W-:-:S03]  /*1c2a0*/  IADD3 R249, P4, R249, UR40, RZ ;  /* 0x00000028f9f97c10 */ /* 0x010fc6000ff9e0ff */
[----:B------:R-:W4:Y:S04]  /*1c2b0*/  LDL.LU R228, [R1+0x1054] ;  /* 0x0010540001e47983 */ /* 0x000f280000300800 */
[----:B------:R-:W4:Y:S04]  /*1c2c0*/  LDL.LU R236, [R1+0x1078] ;  /* 0x0010780001ec7983 */ /* 0x000f280000300800 */
[----:B------:R0:W-:Y:S04]  /*1c2d0*/  STL [R1+0x1074], R249 ;  /* 0x001074f901007387 */ /* 0x0001e80000100800 */
        /* <DEDUP_REMOVED lines=17> */
[----:B0-----:R-:W4:Y:S01]  /*1c3f0*/  LDL.LU R249, [R1+0x1030] ;  /* 0x0010300001f97983 */ /* 0x001f220000300800 */
[----:B------:R-:W-:-:S05]  /*1c400*/  IADD3.X R218, R218, UR7, RZ, P5, !PT ;  /* 0x00000007dada7c10 */ /* 0x000fca000affe4ff */
[----:B------:R0:W-:Y:S01]  /*1c410*/  STL [R1+0x1098], R218 ;  /* 0x001098da01007387 */ /* 0x0001e20000100800 */
[----:B------:R-:W-:-:S03]  /*1c420*/  IADD3 R234, P5, R234, UR40, RZ ;  /* 0x00000028eaea7c10 */ /* 0x000fc6000ffbe0ff */
[----:B0-----:R-:W4:Y:S01]  /*1c430*/  LDL.LU R218, [R1+0x1004] ;  /* 0x0010040001da7983 */ /* 0x001f220000300800 */
[----:B------:R-:W-:-:S03]  /*1c440*/  IADD3.X R240, R240, UR7, RZ, P6, !PT ;  /* 0x00000007f0f07c10 */ /* 0x000fc6000b7fe4ff */
[----:B------:R0:W-:Y:S04]  /*1c450*/  STL [R1+0x106c], R234 ;  /* 0x00106cea01007387 */ /* 0x0001e80000100800 */
[----:B0-----:R-:W4:Y:S01]  /*1c460*/  LDL.LU R234, [R1+0x1028] ;  /* 0x0010280001ea7983 */ /* 0x001f220000300800 */
[----:B---3--:R-:W-:Y:S02]  /*1c470*/  IADD3 R230, P6, R230, UR5, RZ ;  /* 0x00000005e6e67c10 */ /* 0x008fe4000ffde0ff */
[----:B------:R-:W-:-:S03]  /*1c480*/  IADD3.X R220, R220, UR7, RZ, P1, !PT ;  /* 0x00000007dcdc7c10 */ /* 0x000fc60008ffe4ff */
[----:B------:R0:W-:Y:S04]  /*1c490*/  STL [R1+0x1064], R230 ;  /* 0x001064e601007387 */ /* 0x0001e80000100800 */
[----:B0-----:R-:W3:Y:S04]  /*1c4a0*/  LDL.LU R230, [R1+0xffc] ;  /* 0x000ffc0001e67983 */ /* 0x001ee80000300800 */
[----:B------:R-:W-:Y:S01]  /*1c4b0*/  STL [R1+0x1090], R240 ;  /* 0x001090f001007387 */ /* 0x000fe20000100800 */
[----:B--2---:R-:W-:Y:S02]  /*1c4c0*/  IADD3 R242, P1, R242, UR5, RZ ;  /* 0x00000005f2f27c10 */ /* 0x004fe4000ff3e0ff */
[----:B------:R-:W-:-:S03]  /*1c4d0*/  IADD3.X R216, R216, UR7, RZ, P2, !PT ;  /* 0x00000007d8d87c10 */ /* 0x000fc600097fe4ff */
[----:B------:R0:W-:Y:S01]  /*1c4e0*/  STL [R1+0x105c], R242 ;  /* 0x00105cf201007387 */ /* 0x0001e20000100800 */
[----:B----4-:R-:W-:Y:S02]  /*1c4f0*/  IADD3 R228, P2, R228, UR5, RZ ;  /* 0x00000005e4e47c10 */ /* 0x010fe4000ff5e0ff */
[----:B------:R-:W-:Y:S01]  /*1c500*/  IADD3.X R236, R236, UR7, RZ, P3, !PT ;  /* 0x00000007ecec7c10 */ /* 0x000fe20009ffe4ff */
[----:B0-----:R-:W2:Y:S04]  /*1c510*/  LDL.LU R242, [R1+0x1020] ;  /* 0x0010200001f27983 */ /* 0x001ea80000300800 */
        /* <DEDUP_REMOVED lines=33> */
[----:B------:R-:W-:Y:S01]  /*1c730*/  STL [R1+0x101c], R247 ;  /* 0x00101cf701007387 */ /* 0x000fe20000100800 */
[----:B------:R-:W-:-:S03]  /*1c740*/  IADD3.X R249, R249, UR6, RZ, P6, !PT ;  /* 0x00000006f9f97c10 */ /* 0x000fc6000b7fe4ff */
[----:B------:R-:W-:Y:S04]  /*1c750*/  STL [R1+0x1040], R222 ;  /* 0x001040de01007387 */ /* 0x000fe80000100800 */
[----:B------:R-:W-:Y:S04]  /*1c760*/  STL [R1+0x1014], R238 ;  /* 0x001014ee01007387 */ /* 0x000fe80000100800 */
[----:B------:R0:W-:Y:S04]  /*1c770*/  STL [R1+0x100c], R226 ;  /* 0x00100ce201007387 */ /* 0x0001e80000100800 */
[----:B------:R-:W-:Y:S04]  /*1c780*/  STL [R1+0x1038], R252 ;  /* 0x001038fc01007387 */ /* 0x000fe80000100800 */
[----:B0-----:R-:W4:Y:S04]  /*1c790*/  LDL.LU R226, [R1+0xff4] ;  /* 0x000ff40001e27983 */ /* 0x001f280000300800 */
[----:B------:R0:W-:Y:S04]  /*1c7a0*/  STL [R1+0x1030], R249 ;  /* 0x001030f901007387 */ /* 0x0001e80000100800 */
[----:B0-----:R-:W4:Y:S01]  /*1c7b0*/  LDL.LU R249, [R1+0x1018] ;  /* 0x0010180001f97983 */ /* 0x001f220000300800 */
[----:B------:R-:W-:-:S03]  /*1c7c0*/  IADD3 R218, P6, R218, UR5, RZ ;  /* 0x00000005dada7c10 */ /* 0x000fc6000ffde0ff */
[----:B------:R-:W4:Y:S01]  /*1c7d0*/  LDL.LU R240, [R1+0xfec] ;  /* 0x000fec0001f07983 */ /* 0x000f220000300800 */
[----:B------:R-:W-:-:S05]  /*1c7e0*/  IADD3.X R234, R234, UR6, RZ, P1, !PT ;  /* 0x00000006eaea7c10 */ /* 0x000fca0008ffe4ff */
[----:B------:R0:W-:Y:S04]  /*1c7f0*/  STL [R1+0x1028], R234 ;  /* 0x001028ea01007387 */ /* 0x0001e80000100800 */
[----:B------:R-:W-:Y:S04]  /*1c800*/  STL [R1+0x1004], R218 ;  /* 0x001004da01007387 */ /* 0x000fe80000100800 */
[----:B0-----:R-:W4:Y:S04]  /*1c810*/  LDL.LU R234, [R1+0x1010] ;  /* 0x0010100001ea7983 */ /* 0x001f280000300800 */
[----:B------:R-:W4:Y:S01]  /*1c820*/  LDL.LU R220, [R1+0xfe4] ;  /* 0x000fe40001dc7983 */ /* 0x000f220000300800 */
[----:B---3--:R-:W-:-:S05]  /*1c830*/  IADD3 R230, P1, R230, UR5, RZ ;  /* 0x00000005e6e67c10 */ /* 0x008fca000ff3e0ff */
[----:B------:R0:W-:Y:S04]  /*1c840*/  STL [R1+0xffc], R230 ;  /* 0x000ffce601007387 */ /* 0x0001e80000100800 */
[----:B0-----:R-:W3:Y:S04]  /*1c850*/  LDL.LU R230, [R1+0x1008] ;  /* 0x0010080001e67983 */ /* 0x001ee80000300800 */
[----:B------:R-:W3:Y:S04]  /*1c860*/  LDL.LU R216, [R1+0xfdc] ;  /* 0x000fdc0001d87983 */ /* 0x000ee80000300800 */
[----:B------:R-:W3:Y:S04]  /*1c870*/  LDL.LU R228, [R1+0x1000] ;  /* 0x0010000001e47983 */ /* 0x000ee80000300800 */
[----:B------:R-:W3:Y:S01]  /*1c880*/  LDL.LU R236, [R1+0xfd4] ;  /* 0x000fd40001ec7983 */ /* 0x000ee20000300800 */
[----:B--2---:R-:W-:-:S05]  /*1c890*/  IADD3.X R242, R242, UR6, RZ, P2, !PT ;  /* 0x00000006f2f27c10 */ /* 0x004fca00097fe4ff */
[----:B------:R0:W-:Y:S04]  /*1c8a0*/  STL [R1+0x1020], R242 ;  /* 0x001020f201007387 */ /* 0x0001e80000100800 */
        /* <DEDUP_REMOVED lines=17> */
[----:B0-----:R-:W2:Y:S01]  /*1c9c0*/  LDL.LU R242, [R1+0xf8c] ;  /* 0x000f8c0001f27983 */ /* 0x001ea20000300800 */
[----:B----4-:R-:W-:-:S05]  /*1c9d0*/  IADD3 R226, P2, R226, UR5, RZ ;  /* 0x00000005e2e27c10 */ /* 0x010fca000ff5e0ff */
[----:B------:R0:W-:Y:S01]  /*1c9e0*/  STL [R1+0xff4], R226 ;  /* 0x000ff4e201007387 */ /* 0x0001e20000100800 */
[----:B------:R-:W-:-:S03]  /*1c9f0*/  IADD3.X R249, R249, UR6, RZ, P3, !PT ;  /* 0x00000006f9f97c10 */ /* 0x000fc60009ffe4ff */
[----:B0-----:R-:W4:Y:S04]  /*1ca00*/  LDL.LU R226, [R1+0xfb0] ;  /* 0x000fb00001e27983 */ /* 0x001f280000300800 */
[----:B------:R0:W-:Y:S04]  /*1ca10*/  STL [R1+0x1018], R249 ;  /* 0x001018f901007387 */ /* 0x0001e80000100800 */
[----:B0-----:R-:W4:Y:S01]  /*1ca20*/  LDL.LU R249, [R1+0xf84] ;  /* 0x000f840001f97983 */ /* 0x001f220000300800 */
[----:B------:R-:W-:Y:S02]  /*1ca30*/  IADD3 R240, P3, R240, UR5, RZ ;  /* 0x00000005f0f07c10 */ /* 0x000fe4000ff7e0ff */
[----:B------:R-:W-:-:S02]  /*1ca40*/  IADD3.X R234, R234, UR6, RZ, P4, !PT ;  /* 0x00000006eaea7c10 */ /* 0x000fc4000a7fe4ff */
[----:B------:R-:W-:-:S03]  /*1ca50*/  IADD3 R220, P4, R220, UR5, RZ ;  /* 0x00000005dcdc7c10 */ /* 0x000fc6000ff9e0ff */
[----:B------:R0:W-:Y:S04]  /*1ca60*/  STL [R1+0x1010], R234 ;  /* 0x001010ea01007387 */ /* 0x0001e80000100800 */
[----:B0-----:R-:W4:Y:S04]  /*1ca70*/  LDL.LU R234, [R1+0xfa8] ;  /* 0x000fa80001ea7983 */ /* 0x001f280000300800 */
[----:B------:R-:W-:Y:S01]  /*1ca80*/  STL [R1+0xfec], R240 ;  /* 0x000fecf001007387 */ /* 0x000fe20000100800 */
[----:B---3--:R-:W-:Y:S02]  /*1ca90*/  IADD3.X R230, R230, UR6, RZ, P5, !PT ;  /* 0x00000006e6e67c10 */ /* 0x008fe4000affe4ff */
[----:B------:R-:W-:-:S03]  /*1caa0*/  IADD3 R216, P5, R216, UR5, RZ ;  /* 0x00000005d8d87c10 */ /* 0x000fc6000ffbe0ff */
[----:B------:R0:W-:Y:S01]  /*1cab0*/  STL [R1+0x1008], R230 ;  /* 0x001008e601007387 */ /* 0x0001e20000100800 */
[----:B------:R-:W-:Y:S02]  /*1cac0*/  IADD3.X R228, R228, UR6, RZ, P6, !PT ;  /* 0x00000006e4e47c10 */ /* 0x000fe4000b7fe4ff */
[----:B------:R-:W-:Y:S01]  /*1cad0*/  IADD3 R236, P6, R236, UR5, RZ ;  /* 0x00000005ecec7c10 */ /* 0x000fe2000ffde0ff */
[----:B0-----:R-:W3:Y:S04]  /*1cae0*/  LDL.LU R230, [R1+0xf7c] ;  /* 0x000f7c0001e67983 */ /* 0x001ee80000300800 */
[----:B------:R-:W-:Y:S04]  /*1caf0*/  STL [R1+0xfe4], R220 ;  /* 0x000fe4dc01007387 */ /* 0x000fe80000100800 */
[----:B------:R-:W-:Y:S04]  /*1cb00*/  STL [R1+0xfdc], R216 ;  /* 0x000fdcd801007387 */ /* 0x000fe80000100800 */
[----:B------:R-:W-:Y:S04]  /*1cb10*/  STL [R1+0x1000], R228 ;  /* 0x001000e401007387 */ /* 0x000fe80000100800 */
[----:B------:R-:W-:Y:S01]  /*1cb20*/  STL [R1+0xfd4], R236 ;  /* 0x000fd4ec01007387 */ /* 0x000fe20000100800 */
[----:B--2---:R-:W-:-:S02]  /*1cb30*/  IADD3.X R232, R232, UR6, RZ, P1, !PT ;  /* 0x00000006e8e87c10 */ /* 0x004fc40008ffe4ff */
        /* <DEDUP_REMOVED lines=32> */
[----:B------:R0:W-:Y:S04]  /*1cd40*/  STL [R1+0xfb8], R218 ;  /* 0x000fb8da01007387 */ /* 0x0001e80000100800 */
[----:B------:R-:W-:Y:S04]  /*1cd50*/  STL [R1+0xf94], R252 ;  /* 0x000f94fc01007387 */ /* 0x000fe80000100800 */
[----:B0-----:R-:W2:Y:S04]  /*1cd60*/  LDL.LU R218, [R1+0xfa0] ;  /* 0x000fa00001da7983 */ /* 0x001ea80000300800 */
[----:B------:R0:W-:Y:S04]  /*1cd70*/  STL [R1+0xf8c], R242 ;  /* 0x000f8cf201007387 */ /* 0x0001e80000100800 */
[----:B0-----:R-:W2:Y:S04]  /*1cd80*/  LDL.LU R242, [R1+0xf74] ;  /* 0x000f740001f27983 */ /* 0x001ea80000300800 */
[----:B------:R-:W2:Y:S01]  /*1cd90*/  LDL.LU R240, [R1+0xf98] ;  /* 0x000f980001f07983 */ /* 0x000ea20000300800 */
[----:B----4-:R-:W-:-:S02]  /*1cda0*/  IADD3.X R226, R226, UR6, RZ, P4, !PT ;  /* 0x00000006e2e27c10 */ /* 0x010fc4000a7fe4ff */
[----:B------:R-:W-:-:S05]  /*1cdb0*/  IADD3 R249, P4, R249, UR5, RZ ;  /* 0x00000005f9f97c10 */ /* 0x000fca000ff9e0ff */
[----:B------:R0:W-:Y:S04]  /*1cdc0*/  STL [R1+0xf84], R249 ;  /* 0x000f84f901007387 */ /* 0x0001e80000100800 */
[----:B------:R1:W-:Y:S04]  /*1cdd0*/  STL [R1+0xfb0], R226 ;  /* 0x000fb0e201007387 */ /* 0x0003e80000100800 */
[----:B0-----:R-:W4:Y:S04]  /*1cde0*/  LDL.LU R249, [R1+0xf6c] ;  /* 0x000f6c0001f97983 */ /* 0x001f280000300800 */
[----:B------:R-:W4:Y:S04]  /*1cdf0*/  LDL.LU R220, [R1+0xf90] ;  /* 0x000f900001dc7983 */ /* 0x000f280000300800 */
[----:B-1----:R-:W4:Y:S01]  /*1ce00*/  LDL.LU R226, [R1+0xf64] ;  /* 0x000f640001e27983 */ /* 0x002f220000300800 */
[----:B------:R-:W-:-:S05]  /*1ce10*/  IADD3.X R234, R234, UR6, RZ, P5, !PT ;  /* 0x00000006eaea7c10 */ /* 0x000fca000affe4ff */
[----:B------:R0:W-:Y:S04]  /*1ce20*/  STL [R1+0xfa8], R234 ;  /* 0x000fa8ea01007387 */ /* 0x0001e80000100800 */
[----:B------:R-:W4:Y:S04]  /*1ce30*/  LDL.LU R216, [R1+0xf88] ;  /* 0x000f880001d87983 */ /* 0x000f280000300800 */
[----:B------:R-:W4:Y:S04]  /*1ce40*/  LDL.LU R228, [R1+0xf5c] ;  /* 0x000f5c0001e47983 */ /* 0x000f280000300800 */
[----:B------:R-:W4:Y:S01]  /*1ce50*/  LDL.LU R236, [R1+0xf80] ;  /* 0x000f800001ec7983 */ /* 0x000f220000300800 */
[----:B---3--:R-:W-:-:S05]  /*1ce60*/  IADD3 R230, P5, R230, UR5, RZ ;  /* 0x00000005e6e67c10 */ /* 0x008fca000ffbe0ff */
[----:B------:R1:W-:Y:S04]  /*1ce70*/  STL [R1+0xf7c], R230 ;  /* 0x000f7ce601007387 */ /* 0x0003e80000100800 */
[----:B------:R-:W3:Y:S04]  /*1ce80*/  LDL.LU R232, [R1+0xf54] ;  /* 0x000f540001e87983 */ /* 0x000ee80000300800 */
        /* <DEDUP_REMOVED lines=15> */
[----:B0-----:R-:W3:Y:S04]  /*1cf80*/  LDL.LU R234, [R1+0xf14] ;  /* 0x000f140001ea7983 */ /* 0x001ee80000300800 */
[----:B-1----:R-:W3:Y:S01]  /*1cf90*/  LDL.LU R230, [R1+0xf38] ;  /* 0x000f380001e67983 */ /* 0x002ee20000300800 */
[----:B--2---:R-:W-:-:S05]  /*1cfa0*/  IADD3.X R218, R218, UR6, RZ, P6, !PT ;  /* 0x00000006dada7c10 */ /* 0x004fca000b7fe4ff */
[----:B------:R0:W-:Y:S01]  /*1cfb0*/  STL [R1+0xfa0], R218 ;  /* 0x000fa0da01007387 */ /* 0x0001e20000100800 */
[----:B------:R-:W-:-:S03]  /*1cfc0*/  IADD3 R242, P6, R242, UR5, RZ ;  /* 0x00000005f2f27c10 */ /* 0x000fc6000ffde0ff */
[----:B0-----:R-:W2:Y:S01]  /*1cfd0*/  LDL.LU R218, [R1+0xf0c] ;  /* 0x000f0c0001da7983 */ /* 0x001ea20000300800 */
[----:B------:R-:W-:-:S03]  /*1cfe0*/  IADD3.X R240, R240, UR6, RZ, P1, !PT ;  /* 0x00000006f0f07c10 */ /* 0x000fc60008ffe4ff */
[----:B------:R0:W-:Y:S04]  /*1cff0*/  STL [R1+0xf74], R242 ;  /* 0x000f74f201007387 */ /* 0x0001e80000100800 */
[----:B0-----:R-:W2:Y:S01]  /*1d000*/  LDL.LU R242, [R1+0xf30] ;  /* 0x000f300001f27983 */ /* 0x001ea20000300800 */
[----:B----4-:R-:W-:Y:S02]  /*1d010*/  IADD3 R249, P1, R249, UR5, RZ ;  /* 0x00000005f9f97c10 */ /* 0x010fe4000ff3e0ff */
[----:B------:R-:W-:-:S03]  /*1d020*/  IADD3.X R220, R220, UR6, RZ, P2, !PT ;  /* 0x00000006dcdc7c10 */ /* 0x000fc600097fe4ff */
[----:B------:R0:W-:Y:S01]  /*1d030*/  STL [R1+0xf6c], R249 ;  /* 0x000f6cf901007387 */ /* 0x0001e20000100800 */
[----:B------:R-:W-:-:S03]  /*1d040*/  IADD3 R226, P2, R226, UR5, RZ ;  /* 0x00000005e2e27c10 */ /* 0x000fc6000ff5e0ff */
[----:B0-----:R-:W4:Y:S04]  /*1d050*/  LDL.LU R249, [R1+0xf04] ;  /* 0x000f040001f97983 */ /* 0x001f280000300800 */
[----:B------:R-:W-:Y:S04]  /*1d060*/  STL [R1+0xf98], R240 ;  /* 0x000f98f001007387 */ /* 0x000fe80000100800 */
[----:B------:R0:W-:Y:S04]  /*1d070*/  STL [R1+0xf64], R226 ;  /* 0x000f64e201007387 */ /* 0x0001e80000100800 */
[----:B0-----:R-:W4:Y:S01]  /*1d080*/  LDL.LU R226, [R1+0xf28] ;  /* 0x000f280001e27983 */ /* 0x001f220000300800 */
[----:B------:R-:W-:-:S02]  /*1d090*/  IADD3.X R216, R216, UR6, RZ, P3, !PT ;  /* 0x00000006d8d87c10 */ /* 0x000fc40009ffe4ff */
[----:B------:R-:W-:Y:S02]  /*1d0a0*/  IADD3 R228, P3, R228, UR5, RZ ;  /* 0x00000005e4e47c10 */ /* 0x000fe4000ff7e0ff */
[----:B------:R-:W-:Y:S01]  /*1d0b0*/  IADD3.X R236, R236, UR6, RZ, P4, !PT ;  /* 0x00000006ecec7c10 */ /* 0x000fe2000a7fe4ff */
[----:B------:R-:W-:Y:S04]  /*1d0c0*/  STL [R1+0xf90], R220 ;  /* 0x000f90dc01007387 */ /* 0x000fe80000100800 */
[----:B------:R-:W-:Y:S04]  /*1d0d0*/  STL [R1+0xf88], R216 ;  /* 0x000f88d801007387 */ /* 0x000fe80000100800 */
[----:B------:R-:W-:Y:S04]  /*1d0e0*/  STL [R1+0xf5c], R228 ;  /* 0x000f5ce401007387 */ /* 0x000fe80000100800 */
[----:B------:R-:W-:Y:S01]  /*1d0f0*/  STL [R1+0xf80], R236 ;  /* 0x000f80ec01007387 */ /* 0x000fe20000100800 */
[----:B---3--:R-:W-:-:S02]  /*1d100*/  IADD3 R232, P4, R232, UR5, RZ ;  /* 0x00000005e8e87c10 */ /* 0x008fc4000ff9e0ff */
        /* <DEDUP_REMOVED lines=32> */
[----:B------:R0:W-:Y:S04]  /*1d310*/  STL [R1+0xf14], R234 ;  /* 0x000f14ea01007387 */ /* 0x0001e80000100800 */
[----:B------:R-:W-:Y:S04]  /*1d320*/  STL [R1+0xf40], R252 ;  /* 0x000f40fc01007387 */ /* 0x000fe80000100800 */
[----:B0-----:R-:W3:Y:S04]  /*1d330*/  LDL.LU R234, [R1+0xefc] ;  /* 0x000efc0001ea7983 */ /* 0x001ee80000300800 */
[----:B------:R0:W-:Y:S04]  /*1d340*/  STL [R1+0xf38], R230 ;  /* 0x000f38e601007387 */ /* 0x0001e80000100800 */
[----:B0-----:R-:W3:Y:S04]  /*1d350*/  LDL.LU R230, [R1+0xf20] ;  /* 0x000f200001e67983 */ /* 0x001ee80000300800 */
[----:B------:R-:W3:Y:S01]  /*1d360*/  LDL.LU R240, [R1+0xef4] ;  /* 0x000ef40001f07983 */ /* 0x000ee20000300800 */
[----:B--2---:R-:W-:-:S02]  /*1d370*/  IADD3 R218, P1, R218, UR5, RZ ;  /* 0x00000005dada7c10 */ /* 0x004fc4000ff3e0ff */
[----:B------:R-:W-:-:S05]  /*1d380*/  IADD3.X R242, R242, UR6, RZ, P2, !PT ;  /* 0x00000006f2f27c10 */ /* 0x000fca00097fe4ff */
[----:B------:R0:W-:Y:S04]  /*1d390*/  STL [R1+0xf30], R242 ;  /* 0x000f30f201007387 */ /* 0x0001e80000100800 */
[----:B------:R-:W-:Y:S04]  /*1d3a0*/  STL [R1+0xf0c], R218 ;  /* 0x000f0cda01007387 */ /* 0x000fe80000100800 */
[----:B0-----:R-:W2:Y:S04]  /*1d3b0*/  LDL.LU R242, [R1+0xf18] ;  /* 0x000f180001f27983 */ /* 0x001ea80000300800 */
[----:B------:R-:W2:Y:S01]  /*1d3c0*/  LDL.LU R220, [R1+0xeec] ;  /* 0x000eec0001dc7983 */ /* 0x000ea20000300800 */
[----:B----4-:R-:W-:-:S05]  /*1d3d0*/  IADD3 R249, P2, R249, UR5, RZ ;  /* 0x00000005f9f97c10 */ /* 0x010fca000ff5e0ff */
[----:B------:R0:W-:Y:S04]  /*1d3e0*/  STL [R1+0xf04], R249 ;  /* 0x000f04f901007387 */ /* 0x0001e80000100800 */
[----:B0-----:R-:W4:Y:S01]  /*1d3f0*/  LDL.LU R249, [R1+0xf10] ;  /* 0x000f100001f97983 */ /* 0x001f220000300800 */
[----:B------:R-:W-:-:S03]  /*1d400*/  IADD3.X R226, R226, UR6, RZ, P3, !PT ;  /* 0x00000006e2e27c10 */ /* 0x000fc60009ffe4ff */
[----:B------:R-:W4:Y:S04]  /*1d410*/  LDL.LU R216, [R1+0xee4] ;  /* 0x000ee40001d87983 */ /* 0x000f280000300800 */
        /* <DEDUP_REMOVED lines=21> */
[----:B---3--:R-:W-:-:S05]  /*1d570*/  IADD3 R234, P3, R234, UR5, RZ ;  /* 0x00000005eaea7c10 */ /* 0x008fca000ff7e0ff */
[----:B------:R0:W-:Y:S01]  /*1d580*/  STL [R1+0xefc], R234 ;  /* 0x000efcea01007387 */ /* 0x0001e20000100800 */
[----:B------:R-:W-:-:S03]  /*1d590*/  IADD3.X R230, R230, UR6, RZ, P4, !PT ;  /* 0x00000006e6e67c10 */ /* 0x000fc6000a7fe4ff */
[----:B0-----:R-:W3:Y:S01]  /*1d5a0*/  LDL.LU R234, [R1+0xeb0] ;  /* 0x000eb00001ea7983 */ /* 0x001ee20000300800 */
[----:B------:R-:W-:-:S03]  /*1d5b0*/  IADD3 R240, P4, R240, UR5, RZ ;  /* 0x00000005f0f07c10 */ /* 0x000fc6000ff9e0ff */
[----:B------:R0:W-:Y:S04]  /*1d5c0*/  STL [R1+0xf20], R230 ;  /* 0x000f20e601007387 */ /* 0x0001e80000100800 */
[----:B0-----:R-:W3:Y:S01]  /*1d5d0*/  LDL.LU R230, [R1+0xe84] ;  /* 0x000e840001e67983 */ /* 0x001ee20000300800 */
[----:B--2---:R-:W-:Y:S02]  /*1d5e0*/  IADD3.X R242, R242, UR6, RZ, P5, !PT ;  /* 0x00000006f2f27c10 */ /* 0x004fe4000affe4ff */
[----:B------:R-:W-:-:S03]  /*1d5f0*/  IADD3 R220, P5, R220, UR5, RZ ;  /* 0x00000005dcdc7c10 */ /* 0x000fc6000ffbe0ff */
[----:B------:R0:W-:Y:S04]  /*1d600*/  STL [R1+0xf18], R242 ;  /* 0x000f18f201007387 */ /* 0x0001e80000100800 */
[----:B0-----:R-:W2:Y:S04]  /*1d610*/  LDL.LU R242, [R1+0xea0] ;  /* 0x000ea00001f27983 */ /* 0x001ea80000300800 */
[----:B------:R-:W-:Y:S01]  /*1d620*/  STL [R1+0xef4], R240 ;  /* 0x000ef4f001007387 */ /* 0x000fe20000100800 */
[----:B----4-:R-:W-:Y:S02]  /*1d630*/  IADD3.X R249, R249, UR6, RZ, P6, !PT ;  /* 0x00000006f9f97c10 */ /* 0x010fe4000b7fe4ff */
[----:B------:R-:W-:-:S03]  /*1d640*/  IADD3 R216, P6, R216, UR5, RZ ;  /* 0x00000005d8d87c10 */ /* 0x000fc6000ffde0ff */
[----:B------:R0:W-:Y:S01]  /*1d650*/  STL [R1+0xf10], R249 ;  /* 0x000f10f901007387 */ /* 0x0001e20000100800 */
[----:B------:R-:W-:Y:S02]  /*1d660*/  IADD3.X R228, R228, UR6, RZ, P1, !PT ;  /* 0x00000006e4e47c10 */ /* 0x000fe40008ffe4ff */
[----:B------:R-:W-:Y:S01]  /*1d670*/  IADD3 R236, P1, R236, UR5, RZ ;  /* 0x00000005ecec7c10 */ /* 0x000fe2000ff3e0ff */
[----:B0-----:R-:W4:Y:S04]  /*1d680*/  LDL.LU R249, [R1+0xe6c] ;  /* 0x000e6c0001f97983 */ /* 0x001f280000300800 */
        /* <DEDUP_REMOVED lines=30> */
[----:B------:R-:W-:-:S03]  /*1d870*/  IADD3.X R238, R238, UR6, RZ, P3, !PT ;  /* 0x00000006eeee7c10 */ /* 0x000fc60009ffe4ff */
[----:B------:R-:W-:Y:S01]  /*1d880*/  STL [R1+0xeac], R251 ;  /* 0x000eacfb01007387 */ /* 0x000fe20000100800 */
[----:B------:R-:W-:-:S03]  /*1d890*/  IADD3 R252, P3, R252, UR5, RZ ;  /* 0x00000005fcfc7c10 */ /* 0x000fc6000ff7e0ff */
[----:B------:R-:W-:Y:S01]  /*1d8a0*/  STL [R1+0xed0], R247 ;  /* 0x000ed0f701007387 */ /* 0x000fe20000100800 */
[----:B------:R-:W-:-:S03]  /*1d8b0*/  IADD3.X R218, R218, UR6, RZ, P4, !PT ;  /* 0x00000006dada7c10 */ /* 0x000fc6000a7fe4ff */
[----:B------:R-:W-:Y:S04]  /*1d8c0*/  STL [R1+0xea4], R222 ;  /* 0x000ea4de01007387 */ /* 0x000fe80000100800 */
[----:B------:R-:W-:Y:S04]  /*1d8d0*/  STL [R1+0xec8], R238 ;  /* 0x000ec8ee01007387 */ /* 0x000fe80000100800 */
[----:B------:R-:W-:Y:S04]  /*1d8e0*/  STL [R1+0xe9c], R252 ;  /* 0x000e9cfc01007387 */ /* 0x000fe80000100800 */
[----:B------:R0:W-:Y:S04]  /*1d8f0*/  STL [R1+0xeb8], R0 ;  /* 0x000eb80001007387 */ /* 0x0001e80000100800 */
[----:B------:R-:W-:Y:S04]  /*1d900*/  STL [R1+0xec0], R218 ;  /* 0x000ec0da01007387 */ /* 0x000fe80000100800 */
[----:B0-----:R-:W4:Y:S01]  /*1d910*/  LDL.LU R0, [R1+0x20dc] ;  /* 0x0020dc0001007983 */ /* 0x001f220000300800 */
[----:B------:R-:W-:-:S02]  /*1d920*/  IADD3 R226, P4, R226, UR5, RZ ;  /* 0x00000005e2e27c10 */ /* 0x000fc4000ff9e0ff */
[----:B------:R-:W-:Y:S02]  /*1d930*/  IADD3 R2, P5, R2, UR5, RZ ;  /* 0x0000000502027c10 */ /* 0x000fe4000ffbe0ff */
[----:B------:R-:W-:Y:S01]  /*1d940*/  IADD3.X R5, R5, UR6, RZ, P1, !PT ;  /* 0x0000000605057c10 */ /* 0x000fe20008ffe4ff */
[----:B------:R-:W-:Y:S01]  /*1d950*/  STL [R1+0xe94], R226 ;  /* 0x000e94e201007387 */ /* 0x000fe20000100800 */
[----:B------:R-:W-:-:S03]  /*1d960*/  IADD3 R3, P1, R3, UR5, RZ ;  /* 0x0000000503037c10 */ /* 0x000fc6000ff3e0ff */
[----:B------:R0:W-:Y:S04]  /*1d970*/  STL [R1+0xe8c], R2 ;  /* 0x000e8c0201007387 */ /* 0x0001e80000100800 */
[----:B0-----:R-:W4:Y:S04]  /*1d980*/  LDL.LU R2, [R1+0x20d8] ;  /* 0x0020d80001027983 */ /* 0x001f280000300800 */
[----:B------:R0:W-:Y:S01]  /*1d990*/  STL [R1+0xea8], R5 ;  /* 0x000ea80501007387 */ /* 0x0001e20000100800 */
[----:B---3--:R-:W-:-:S05]  /*1d9a0*/  IADD3.X R234, R234, UR6, RZ, P6, !PT ;  /* 0x00000006eaea7c10 */ /* 0x008fca000b7fe4ff */
[----:B------:R-:W-:Y:S04]  /*1d9b0*/  STL [R1+0xeb0], R234 ;  /* 0x000eb0ea01007387 */ /* 0x000fe80000100800 */
[----:B0-----:R-:W3:Y:S01]  /*1d9c0*/  LDL.LU R5, [R1+0x20d4] ;  /* 0x0020d40001057983 */ /* 0x001ee20000300800 */
[----:B------:R-:W-:-:S05]  /*1d9d0*/  IADD3 R230, P6, R230, UR5, RZ ;  /* 0x00000005e6e67c10 */ /* 0x000fca000ffde0ff */
[----:B------:R-:W-:Y:S04]  /*1d9e0*/  STL [R1+0xe84], R230 ;  /* 0x000e84e601007387 */ /* 0x000fe80000100800 */
[----:B------:R0:W-:Y:S04]  /*1d9f0*/  STL [R1+0xe7c], R3 ;  /* 0x000e7c0301007387 */ /* 0x0001e80000100800 */
[----:B0-----:R-:W3:Y:S01]  /*1da00*/  LDL.LU R3, [R1+0x20d0] ;  /* 0x0020d00001037983 */ /* 0x001ee20000300800 */
[----:B--2---:R-:W-:Y:S02]  /*1da10*/  IADD3.X R242, R242, UR6, RZ, P2, !PT ;  /* 0x00000006f2f27c10 */ /* 0x004fe400097fe4ff */
[----:B----4-:R-:W-:-:S05]  /*1da20*/  IADD3 R0, P2, R0, UR5, RZ ;  /* 0x0000000500007c10 */ /* 0x010fca000ff5e0ff */
[----:B------:R0:W-:Y:S04]  /*1da30*/  STL [R1+0xe74], R0 ;  /* 0x000e740001007387 */ /* 0x0001e80000100800 */
[----:B0-----:R-:W2:Y:S01]  /*1da40*/  LDL.LU R0, [R1+0x20cc] ;  /* 0x0020cc0001007983 */ /* 0x001ea20000300800 */
[----:B------:R-:W-:Y:S02]  /*1da50*/  IADD3.X R14, R14, UR6, RZ, P3, !PT ;  /* 0x000000060e0e7c10 */ /* 0x000fe40009ffe4ff */
[----:B------:R-:W-:Y:S01]  /*1da60*/  IADD3 R249, P3, R249, UR5, RZ ;  /* 0x00000005f9f97c10 */ /* 0x000fe2000ff7e0ff */
[----:B------:R-:W-:Y:S01]  /*1da70*/  STL [R1+0xea0], R242 ;  /* 0x000ea0f201007387 */ /* 0x000fe20000100800 */
[----:B------:R-:W-:-:S03]  /*1da80*/  IADD3.X R4, R4, UR6, RZ, P5, !PT ;  /* 0x0000000604047c10 */ /* 0x000fc6000affe4ff */
[----:B------:R0:W-:Y:S01]  /*1da90*/  STL [R1+0xe98], R14 ;  /* 0x000e980e01007387 */ /* 0x0001e20000100800 */
[----:B------:R-:W-:Y:S02]  /*1daa0*/  IADD3.X R2, R2, UR6, RZ, P2, !PT ;  /* 0x0000000602027c10 */ /* 0x000fe400097fe4ff */
[----:B------:R-:W-:Y:S01]  /*1dab0*/  IADD3.X R245, R245, UR6, RZ, P1, !PT ;  /* 0x00000006f5f57c10 */ /* 0x000fe20008ffe4ff */
[----:B0-----:R0:W5:Y:S01]  /*1dac0*/  LDL.LU R14, [R1+0x20c8] ;  /* 0x0020c800010e7983 */ /* 0x0011620000300800 */
[----:B---3--:R-:W-:-:S05]  /*1dad0*/  IADD3.X R5, R5, UR6, RZ, P4, !PT ;  /* 0x0000000605057c10 */ /* 0x008fca000a7fe4ff */
[----:B------:R1:W-:Y:S04]  /*1dae0*/  STL [R1+0xe90], R5 ;  /* 0x000e900501007387 */ /* 0x0003e80000100800 */
[----:B-1----:R0:W5:Y:S04]  /*1daf0*/  LDL.LU R5, [R1+0x20c4] ;  /* 0x0020c40001057983 */ /* 0x0021680000300800 */
[----:B------:R-:W-:Y:S01]  /*1db00*/  STL [R1+0xe6c], R249 ;  /* 0x000e6cf901007387 */ /* 0x000fe20000100800 */
[----:B------:R-:W-:-:S03]  /*1db10*/  IADD3.X R3, R3, UR6, RZ, P6, !PT ;  /* 0x0000000603037c10 */ /* 0x000fc6000b7fe4ff */
[----:B------:R1:W-:Y:S04]  /*1db20*/  STL [R1+0xe88], R4 ;  /* 0x000e880401007387 */ /* 0x0003e80000100800 */
[----:B-1----:R0:W5:Y:S04]  /*1db30*/  LDL.LU R4, [R1+0x20c0] ;  /* 0x0020c00001047983 */ /* 0x0021680000300800 */
[----:B------:R1:W-:Y:S04]  /*1db40*/  STL [R1+0xe80], R3 ;  /* 0x000e800301007387 */ /* 0x0003e80000100800 */
[----:B-1----:R0:W5:Y:S04]  /*1db50*/  LDL.LU R3, [R1+0x20bc] ;  /* 0x0020bc0001037983 */ /* 0x0021680000300800 */
[----:B------:R1:W-:Y:S04]  /*1db60*/  STL [R1+0xe70], R2 ;  /* 0x000e700201007387 */ /* 0x0003e80000100800 */
[----:B-1----:R0:W5:Y:S04]  /*1db70*/  LDL.LU R2, [R1+0x20b8] ;  /* 0x0020b80001027983 */ /* 0x0021680000300800 */
[----:B------:R-:W-:Y:S01]  /*1db80*/  STL [R1+0xe78], R245 ;  /* 0x000e78f501007387 */ /* 0x000fe20000100800 */
[----:B------:R-:W-:Y:S01]  /*1db90*/  WARPGROUP.ARRIVE ;  /* 0x00000000000079c5 */ /* 0x000fe20000000000 */
[----:B------:R-:W-:Y:S01]  /*1dba0*/  UMOV UR38, UR14 ;  /* 0x0000000e00267c82 */ /* 0x000fe20008000000 */
[----:B------:R-:W-:-:S04]  /*1dbb0*/  UMOV UR39, UR15 ;  /* 0x0000000f00277c82 */ /* 0x000fc80008000000 */
[----:B------:R-:W-:Y:S01]  /*1dbc0*/  QGMMA.64x256x32.F32.E4M3.E4M3 R24, gdesc[UR36], R24, gsb0 ;  /* 0x03e00000241879f3 */ /* 0x000fe20008000818 */
[----:B--2---:R-:W-:-:S05]  /*1dbd0*/  IADD3.X R0, R0, UR6, RZ, P3, !PT ;  /* 0x0000000600007c10 */ /* 0x004fca0009ffe4ff */
[----:B------:R1:W-:Y:S04]  /*1dbe0*/  STL [R1+0xe68], R0 ;  /* 0x000e680001007387 */ /* 0x0003e80000100800 */
[----:B-1----:R0:W5:Y:S01]  /*1dbf0*/  LDL.LU R0, [R1+0x20b4] ;  /* 0x0020b40001007983 */ /* 0x0021620000300800 */
[----:B------:R-:W-:-:S05]  /*1dc00*/  VIADD R23, R23, 0x1 ;  /* 0x0000000117177836 */ /* 0x000fca0000000000 */
[----:B------:R-:W-:Y:S01]  /*1dc10*/  ISETP.NE.U32.AND P0, PT, R23, R6, PT ;  /* 0x000000061700720c */ /* 0x000fe20003f05070 */
[----:B------:R-:W-:-:S12]  /*1dc20*/  WARPGROUP.DEPBAR.LE gsb0, 0x0 ;  /* 0x00008000000079c5 */ /* 0x000fd80000010000 */
[----:B0-----:R-:W-:Y:S05]  /*1dc30*/  @P0 BRA `(.L_x_1) ;  /* 0xffffff1000400947 */ /* 0x001fea000383ffff */
.L_x_0:
[----:B------:R-:W3:Y:S01]  /*1dc40*/  LDL.LU R173, [R1+0xc10] ;  /* 0x000c100001ad7983 */ /* 0x000ee20000300800 */
[----:B------:R-:W-:Y:S01]  /*1dc50*/  ULDC.64 UR6, c[0x0][0x228] ;  /* 0x00008a0000067ab9 */ /* 0x000fe20000000a00 */
[----:B------:R-:W-:Y:S01]  /*1dc60*/  ULDC.64 UR8, c[0x0][0x228] ;  /* 0x00008a0000087ab9 */ /* 0x000fe20000000a00 */
[----:B------:R-:W-:Y:S01]  /*1dc70*/  ULDC UR5, c[0x0][0x248] ;  /* 0x0000920000057ab9 */ /* 0x000fe20000000800 */
[----:B------:R-:W4:Y:S01]  /*1dc80*/  LDL.LU R172, [R1+0xc14] ;  /* 0x000c140001ac7983 */ /* 0x000f220000300800 */
[----:B------:R-:W-:Y:S01]  /*1dc90*/  ULDC.64 UR12, c[0x0][0x220] ;  /* 0x00008800000c7ab9 */ /* 0x000fe20000000a00 */
[----:B------:R-:W-:Y:S01]  /*1dca0*/  ULDC.64 UR10, c[0x0][0x220] ;  /* 0x00008800000a7ab9 */ /* 0x000fe20000000a00 */
[----:B------:R-:W-:Y:S01]  /*1dcb0*/  ULDC.64 UR22, c[0x0][0x228] ;  /* 0x00008a0000167ab9 */ /* 0x000fe20000000a00 */
[----:B------:R-:W2:Y:S01]  /*1dcc0*/  LDL.LU R171, [R1+0xc18] ;  /* 0x000c180001ab7983 */ /* 0x000ea20000300800 */
[----:B------:R-:W-:Y:S01]  /*1dcd0*/  ULDC.64 UR14, c[0x0][0x228] ;  /* 0x00008a00000e7ab9 */ /* 0x000fe20000000a00 */
[----:B------:R-:W-:Y:S01]  /*1dce0*/  ULDC UR28, c[0x0][0x228] ;  /* 0x00008a00001c7ab9 */ /* 0x000fe20000000800 */
[----:B------:R-:W-:Y:S01]  /*1dcf0*/  ULDC UR60, c[0x0][0x228] ;  /* 0x00008a00003c7ab9 */ /* 0x000fe20000000800 */
[----:B------:R-:W2:Y:S01]  /*1dd00*/  LDL.LU R170, [R1+0xc1c] ;  /* 0x000c1c0001aa7983 */ /* 0x000ea20000300800 */
[----:B------:R-:W-:Y:S01]  /*1dd10*/  ULDC UR61, c[0x0][0x228] ;  /* 0x00008a00003d7ab9 */ /* 0x000fe20000000800 */
        /* <DEDUP_REMOVED lines=64> */
[----:B------:R-:W3:Y:S04]  /*1e120*/  LDL.LU R175, [R1+0xc00] ;  /* 0x000c000001af7983 */ /* 0x000ee80000300800 */
[----:B------:R-:W3:Y:S04]  /*1e130*/  LDL.LU R174, [R1+0xc04] ;  /* 0x000c040001ae7983 */ /* 0x000ee80000300800 */
        /* <DEDUP_REMOVED lines=61> */
[----:B-----5:R3:W-:Y:S04]  /*1e510*/  STL [R1+0x217c], R0 ;  /* 0x00217c0001007387 */ /* 0x0207e80000100800 */
        /* <DEDUP_REMOVED lines=12> */
[----:B------:R-:W-:Y:S01]  /*1e5e0*/  STL [R1+0x20c8], R236 ;  /* 0x0020c8ec01007387 */ /* 0x000fe20000100800 */
[----:B---3--:R-:W-:-:S03]  /*1e5f0*/  F2FP.SATFINITE.E4M3.F32.PACK_AB_MERGE_C R0, R174, R175, RZ ;  /* 0x000000afae00723e */ /* 0x008fc600048070ff */
[----:B------:R-:W-:Y:S04]  /*1e600*/  STL [R1+0x20c4], R235 ;  /* 0x0020c4eb01007387 */ /* 0x000fe80000100800 */
[----:B------:R-:W-:Y:S04]  /*1e610*/  STL [R1+0x20c0], R234 ;  /* 0x0020c0ea01007387 */ /* 0x000fe80000100800 */
[----:B------:R-:W-:Y:S04]  /*1e620*/  STL [R1+0x20bc], R233 ;  /* 0x0020bce901007387 */ /* 0x000fe80000100800 */
[----:B------:R-:W-:Y:S04]  /*1e630*/  STL [R1+0x20b8], R232 ;  /* 0x0020b8e801007387 */ /* 0x000fe80000100800 */
[----:B------:R-:W-:Y:S04]  /*1e640*/  STL [R1+0x20b4], R220 ;  /* 0x0020b4dc01007387 */ /* 0x000fe80000100800 */
[----:B------:R0:W-:Y:S04]  /*1e650*/  STL [R1+0xe58], R0 ;  /* 0x000e580001007387 */ /* 0x0001e80000100800 */
[----:B------:R-:W0:Y:S04]  /*1e660*/  LDL.LU R175, [R1+0xc08] ;  /* 0x000c080001af7983 */ /* 0x000e280000300800 */
[----:B------:R-:W0:Y:S01]  /*1e670*/  LDL.LU R174, [R1+0xc0c] ;  /* 0x000c0c0001ae7983 */ /* 0x000e220000300800 */
[----:B------:R-:W-:-:S02]  /*1e680*/  IMAD.MOV.U32 R205, RZ, RZ, R173 ;  /* 0x000000ffffcd7224 */ /* 0x000fc400078e00ad */
[----:B----4-:R-:W-:Y:S02]  /*1e690*/  IMAD.MOV.U32 R204, RZ, RZ, R172 ;  /* 0x000000ffffcc7224 */ /* 0x010fe400078e00ac */
[----:B--2---:R-:W-:Y:S02]  /*1e6a0*/  IMAD.MOV.U32 R203, RZ, RZ, R171 ;  /* 0x000000ffffcb7224 */ /* 0x004fe400078e00ab */
[----:B------:R-:W-:Y:S02]  /*1e6b0*/  IMAD.MOV.U32 R202, RZ, RZ, R170 ;  /* 0x000000ffffca7224 */ /* 0x000fe400078e00aa */
[----:B------:R-:W-:Y:S02]  /*1e6c0*/  IMAD.MOV.U32 R201, RZ, RZ, R169 ;  /* 0x000000ffffc97224 */ /* 0x000fe400078e00a9 */
[----:B------:R-:W-:Y:S02]  /*1e6d0*/  IMAD.MOV.U32 R200, RZ, RZ, R168 ;  /* 0x000000ffffc87224 */ /* 0x000fe400078e00a8 */
[----:B------:R-:W-:-:S02]  /*1e6e0*/  IMAD.MOV.U32 R199, RZ, RZ, R167 ;  /* 0x000000ffffc77224 */ /* 0x000fc400078e00a7 */
[----:B------:R-:W-:Y:S02]  /*1e6f0*/  IMAD.MOV.U32 R198, RZ, RZ, R166 ;  /* 0x000000ffffc67224 */ /* 0x000fe400078e00a6 */
[----:B------:R-:W-:Y:S02]  /*1e700*/  IMAD.MOV.U32 R197, RZ, RZ, R165 ;  /* 0x000000ffffc57224 */ /* 0x000fe400078e00a5 */
        /* <DEDUP_REMOVED lines=20> */
[----:B------:R-:W-:Y:S01]  /*1e850*/  IMAD.MOV.U32 R176, RZ, RZ, R6 ;  /* 0x000000ffffb07224 */ /* 0x000fe200078e0006 */
[----:B0-----:R-:W-:-:S05]  /*1e860*/  F2FP.SATFINITE.E4M3.F32.PACK_AB_MERGE_C R0, R174, R175, RZ ;  /* 0x000000afae00723e */ /* 0x001fca00048070ff */
[----:B------:R0:W-:Y:S04]  /*1e870*/  STL [R1+0xe54], R0 ;  /* 0x000e540001007387 */ /* 0x0001e80000100800 */
[----:B------:R-:W2:Y:S04]  /*1e880*/  LDL.LU R175, [R1+0xc88] ;  /* 0x000c880001af7983 */ /* 0x000ea80000300800 */
[----:B------:R-:W2:Y:S04]  /*1e890*/  LDL.LU R174, [R1+0xc8c] ;  /* 0x000c8c0001ae7983 */ /* 0x000ea80000300800 */
[----:B------:R-:W3:Y:S04]  /*1e8a0*/  LDL.LU R173, [R1+0xc90] ;  /* 0x000c900001ad7983 */ /* 0x000ee80000300800 */
[----:B------:R-:W3:Y:S04]  /*1e8b0*/  LDL.LU R172, [R1+0xc94] ;  /* 0x000c940001ac7983 */ /* 0x000ee80000300800 */
        /* <DEDUP_REMOVED lines=27> */
[----:B------:R-:W4:Y:S01]  /*1ea70*/  LDL.LU R6, [R1+0xd04] ;  /* 0x000d040001067983 */ /* 0x000f220000300800 */
[----:B0-----:R-:W-:-:S02]  /*1ea80*/  F2FP.SATFINITE.E4M3.F32.PACK_AB_MERGE_C R0, R204, R205, RZ ;  /* 0x000000cdcc00723e */ /* 0x001fc400048070ff */
[----:B------:R-:W-:Y:S02]  /*1ea90*/  F2FP.SATFINITE.E4M3.F32.PACK_AB_MERGE_C R3, R202, R203, RZ ;  /* 0x000000cbca03723e */ /* 0x000fe400048070ff */
[----:B------:R-:W-:Y:S01]  /*1eaa0*/  F2FP.SATFINITE.E4M3.F32.PACK_AB_MERGE_C R2, R200, R201, RZ ;  /* 0x000000c9c802723e */ /* 0x000fe200048070ff */
[----:B------:R0:W-:Y:S04]  /*1eab0*/  STL [R1+0xe50], R0 ;  /* 0x000e500001007387 */ /* 0x0001e80000100800 */
[----:B------:R1:W-:Y:S04]  /*1eac0*/  STL [R1+0xe4c], R3 ;  /* 0x000e4c0301007387 */ /* 0x0003e80000100800 */
[----:B------:R1:W-:Y:S01]  /*1ead0*/  STL [R1+0xe48], R2 ;  /* 0x000e480201007387 */ /* 0x0003e20000100800 */
[----:B0-----:R-:W-:-:S02]  /*1eae0*/  F2FP.SATFINITE.E4M3.F32.PACK_AB_MERGE_C R0, R198, R199, RZ ;  /* 0x000000c7c600723e */ /* 0x001fc400048070ff */
[----:B-1----:R-:W-:-:S03]  /*1eaf0*/  F2FP.SATFINITE.E4M3.F32.PACK_AB_MERGE_C R3, R196, R197, RZ ;  /* 0x000000c5c403723e */ /* 0x002fc600048070ff */
[----:B------:R0:W-:Y:S01]  /*1eb00*/  STL [R1+0xe44], R0 ;  /* 0x000e440001007387 */ /* 0x0001e20000100800 */
[----:B------:R-:W-:-:S03]  /*1eb10*/  F2FP.SATFINITE.E4M3.F32.PACK_AB_MERGE_C R2, R194, R195, RZ ;  /* 0x000000c3c202723e */ /* 0x000fc600048070ff */
[----:B------:R1:W-:Y:S04]  /*1eb20*/  STL [R1+0xe40], R3 ;  /* 0x000e400301007387 */ /* 0x0003e80000100800 */
[----:B------:R1:W-:Y:S01]  /*1eb30*/  STL [R1+0xe3c], R2 ;  /* 0x000e3c0201007387 */ /* 0x0003e20000100800 */
[----:B0-----:R-:W-:Y:S02]  /*1eb40*/  F2FP.SATFINITE.E4M3.F32.PACK_AB_MERGE_C R0, R192, R193, RZ ;  /* 0x000000c1c000723e */ /* 0x001fe400048070ff */
        /* <DEDUP_REMOVED lines=17> */
[----:B--2---:R-:W-:-:S05]  /*1ec60*/  F2FP.SATFINITE.E4M3.F32.PACK_AB_MERGE_C R0, R174, R175, RZ ;  /* 0x000000afae00723e */ /* 0x004fca00048070ff */
[----:B------:R0:W-:Y:S01]  /*1ec70*/  STL [R1+0xe14], R0 ;  /* 0x000e140001007387 */ /* 0x0001e20000100800 */
[----:B---3--:R-:W-:-:S05]  /*1ec80*/  F2FP.SATFINITE.E4M3.F32.PACK_AB_MERGE_C R3, R172, R173, RZ ;  /* 0x000000adac03723e */ /* 0x008fca00048070ff */
[----:B------:R1:W-:Y:S01]  /*1ec90*/  STL [R1+0xe10], R3 ;  /* 0x000e100301007387 */ /* 0x0003e20000100800 */
[----:B----4-:R-:W-:-:S05]  /*1eca0*/  F2FP.SATFINITE.E4M3.F32.PACK_AB_MERGE_C R2, R170, R171, RZ ;  /* 0x000000abaa02723e */ /* 0x010fca00048070ff */
[----:B------:R2:W-:Y:S01]  /*1ecb0*/  STL [R1+0xe0c], R2 ;  /* 0x000e0c0201007387 */ /* 0x0005e20000100800 */
[----:B0-----:R-:W-:-:S05]  /*1ecc0*/  F2FP.SATFINITE.E4M3.F32.PACK_AB_MERGE_C R0, R168, R169, RZ ;  /* 0x000000a9a800723e */ /* 0x001fca00048070ff */
[----:B------:R0:W-:Y:S01]  /*1ecd0*/  STL [R1+0xe08], R0 ;  /* 0x000e080001007387 */ /* 0x0001e20000100800 */
[----:B-1----:R-:W-:-:S05]  /*1ece0*/  F2FP.SATFINITE.E4M3.F32.PACK_AB_MERGE_C R3, R166, R167, RZ ;  /* 0x000000a7a603723e */ /* 0x002fca00048070ff */
[----:B------:R1:W-:Y:S01]  /*1ecf0*/  STL [R1+0xe04], R3 ;  /* 0x000e040301007387 */ /* 0x0003e20000100800 */
[----:B--2---:R-:W-:-:S05]  /*1ed00*/  F2FP.SATFINITE.E4M3.F32.PACK_AB_MERGE_C R2, R164, R165, RZ ;  /* 0x000000a5a402723e */ /* 0x004fca00048070ff */
        /* <DEDUP_REMOVED lines=17> */
[----:B--2---:R-:W-:-:S03]  /*1ee20*/  F2FP.SATFINITE.E4M3.F32.PACK_AB_MERGE_C R2, R8, R9, RZ ;  /* 0x000000090802723e */ /* 0x004fc600048070ff */
[----:B------:R-:W1:Y:S04]  /*1ee30*/  LDL.LU R205, [R1+0xd08] ;  /* 0x000d080001cd7983 */ /* 0x000e680000300800 */
[----:B------:R-:W-:Y:S01]  /*1ee40*/  STL [R1+0xc84], R2 ;  /* 0x000c840201007387 */ /* 0x000fe20000100800 */
[----:B0-----:R-:W-:-:S03]  /*1ee50*/  F2FP.SATFINITE.E4M3.F32.PACK_AB_MERGE_C R0, R6, R7, RZ ;  /* 0x000000070600723e */ /* 0x001fc600048070ff */
[----:B------:R-:W1:Y:S04]  /*1ee60*/  LDL.LU R204, [R1+0xd0c] ;  /* 0x000d0c0001cc7983 */ /* 0x000e680000300800 */
[----:B------:R0:W-:Y:S04]  /*1ee70*/  STL [R1+0xc78], R0 ;  /* 0x000c780001007387 */ /* 0x0001e80000100800 */
[----:B------:R-:W0:Y:S04]  /*1ee80*/  LDL.LU R203, [R1+0xd10] ;  /* 0x000d100001cb7983 */ /* 0x000e280000300800 */
[----:B------:R-:W0:Y:S04]  /*1ee90*/  LDL.LU R202, [R1+0xd14] ;  /* 0x000d140001ca7983 */ /* 0x000e280000300800 */
        /* <DEDUP_REMOVED lines=58> */
[----:B-1----:R-:W-:-:S05]  /*1f240*/  F2FP.SATFINITE.E4M3.F32.PACK_AB_MERGE_C R3, R204, R205, RZ ;  /* 0x000000cdcc03723e */ /* 0x002fca00048070ff */
[----:B------:R3:W-:Y:S01]  /*1f250*/  STL [R1+0xc74], R3 ;  /* 0x000c740301007387 */ /* 0x0007e20000100800 */
[----:B0-----:R-:W-:-:S05]  /*1f260*/  F2FP.SATFINITE.E4M3.F32.PACK_AB_MERGE_C R0, R202, R203, RZ ;  /* 0x000000cbca00723e */ /* 0x001fca00048070ff */
[----:B------:R4:W-:Y:S01]  /*1f270*/  STL [R1+0xc68], R0 ;  /* 0x000c680001007387 */ /* 0x0009e20000100800 */
[----:B--2---:R-:W-:Y:S02]  /*1f280*/  F2FP.SATFINITE.E4M3.F32.PACK_AB_MERGE_C R2, R200, R201, RZ ;  /* 0x000000c9c802723e */ /* 0x004fe400048070ff */
[----:B---3--:R-:W-:-:S03]  /*1f290*/  F2FP.SATFINITE.E4M3.F32.PACK_AB_MERGE_C R3, R198, R199, RZ ;  /* 0x000000c7c603723e */ /* 0x008fc600048070ff */
[----:B------:R0:W-:Y:S01]  /*1f2a0*/  STL [R1+0xc64], R2 ;  /* 0x000c640201007387 */ /* 0x0001e20000100800 */
[----:B----4-:R-:W-:-:S03]  /*1f2b0*/  F2FP.SATFINITE.E4M3.F32.PACK_AB_MERGE_C R0, R196, R197, RZ ;  /* 0x000000c5c400723e */ /* 0x010fc600048070ff */
[----:B------:R1:W-:Y:S04]  /*1f2c0*/  STL [R1+0xc60], R3 ;  /* 0x000c600301007387 */ /* 0x0003e80000100800 */
[----:B------:R2:W-:Y:S01]  /*1f2d0*/  STL [R1+0xc5c], R0 ;  /* 0x000c5c0001007387 */ /* 0x0005e20000100800 */
[----:B0-----:R-:W-:Y:S02]  /*1f2e0*/  F2FP.SATFINITE.E4M3.F32.PACK_AB_MERGE_C R2, R194, R195, RZ ;  /* 0x000000c3c202723e */ /* 0x001fe400048070ff */
[----:B-1----:R-:W-:-:S03]  /*1f2f0*/  F2FP.SATFINITE.E4M3.F32.PACK_AB_MERGE_C R3, R192, R193, RZ ;  /* 0x000000c1c003723e */ /* 0x002fc600048070ff */
[----:B------:R0:W-:Y:S01]  /*1f300*/  STL [R1+0xc58], R2 ;  /* 0x000c580201007387 */ /* 0x0001e20000100800 */
[----:B--2---:R-:W-:-:S03]  /*1f310*/  F2FP.SATFINITE.E4M3.F32.PACK_AB_MERGE_C R0, R190, R191, RZ ;  /* 0x000000bfbe00723e */ /* 0x004fc600048070ff */
        /* <DEDUP_REMOVED lines=36> */
[----:B------:R-:W-:Y:S04]  /*1f560*/  STL [R1+0xc10], R3 ;  /* 0x000c100301007387 */ /* 0x000fe80000100800 */
[----:B------:R1:W-:Y:S01]  /*1f570*/  STL [R1+0xc08], R0 ;  /* 0x000c080001007387 */ /* 0x0003e20000100800 */
[----:B0-----:R-:W-:-:S05]  /*1f580*/  F2FP.SATFINITE.E4M3.F32.PACK_AB_MERGE_C R2, R152, R153, RZ ;  /* 0x000000999802723e */ /* 0x001fca00048070ff */
[----:B------:R-:W-:Y:S01]  /*1f590*/  STL [R1+0xc04], R2 ;  /* 0x000c040201007387 */ /* 0x000fe20000100800 */
[----:B-1----:R-:W-:-:S05]  /*1f5a0*/  F2FP.SATFINITE.E4M3.F32.PACK_AB_MERGE_C R0, R10, R11, RZ ;  /* 0x0000000b0a00723e */ /* 0x002fca00048070ff */
        /* <DEDUP_REMOVED lines=51> */
[----:B------:R-:W-:-:S03]  /*1f8e0*/  F2FP.SATFINITE.E4M3.F32.PACK_AB_MERGE_C R208, R12, R13, RZ ;  /* 0x0000000d0cd0723e */ /* 0x000fc600048070ff */
[----:B------:R-:W4:Y:S04]  /*1f8f0*/  LDL.LU R155, [R1+0xac8] ;  /* 0x000ac800019b7983 */ /* 0x000f280000300800 */
[----:B------:R-:W4:Y:S04]  /*1f900*/  LDL.LU R154, [R1+0xacc] ;  /* 0x000acc00019a7983 */ /* 0x000f280000300800 */
[----:B------:R-:W4:Y:S04]  /*1f910*/  LDL.LU R153, [R1+0xad0] ;  /* 0x000ad00001997983 */ /* 0x000f280000300800 */
[----:B------:R-:W4:Y:S01]  /*1f920*/  LDL.LU R152, [R1+0xad4] ;  /* 0x000ad40001987983 */ /* 0x000f220000300800 */
[----:B------:R-:W-:-:S03]  /*1f930*/  F2FP.SATFINITE.E4M3.F32.PACK_AB_MERGE_C R202, R8, R9, RZ ;  /* 0x0000000908ca723e */ /* 0x000fc600048070ff */
[----:B------:R-:W4:Y:S04]  /*1f940*/  LDL.LU R13, [R1+0xad8] ;  /* 0x000ad800010d7983 */ /* 0x000f280000300800 */
[----:B------:R-:W4:Y:S01]  /*1f950*/  LDL.LU R12, [R1+0xadc] ;  /* 0x000adc00010c7983 */ /* 0x000f220000300800 */
[----:B------:R-:W-:-:S03]  /*1f960*/  F2FP.SATFINITE.E4M3.F32.PACK_AB_MERGE_C R207, R6, R7, RZ ;  /* 0x0000000706cf723e */ /* 0x000fc600048070ff */
[----:B------:R-:W4:Y:S04]  /*1f970*/  LDL.LU R11, [R1+0xae0] ;  /* 0x000ae000010b7983 */ /* 0x000f280000300800 */
[----:B------:R-:W4:Y:S04]  /*1f980*/  LDL.LU R10, [R1+0xae4] ;  /* 0x000ae400010a7983 */ /* 0x000f280000300800 */
[----:B------:R-:W4:Y:S04]  /*1f990*/  LDL.LU R9, [R1+0xae8] ;  /* 0x000ae80001097983 */ /* 0x000f280000300800 */
[----:B------:R-:W4:Y:S04]  /*1f9a0*/  LDL.LU R8, [R1+0xaec] ;  /* 0x000aec0001087983 */ /* 0x000f280000300800 */
[----:B------:R-:W4:Y:S04]  /*1f9b0*/  LDL.LU R7, [R1+0xaf0] ;  /* 0x000af00001077983 */ /* 0x000f280000300800 */
[----:B------:R-:W4:Y:S01]  /*1f9c0*/  LDL.LU R6, [R1+0xaf4] ;  /* 0x000af40001067983 */ /* 0x000f220000300800 */
[----:B0-----:R-:W-:-:S05]  /*1f9d0*/  F2FP.SATFINITE.E4M3.F32.PACK_AB_MERGE_C R0, R205, R206, RZ ;  /* 0x000000cecd00723e */ /* 0x001fca00048070ff */
        /* <DEDUP_REMOVED lines=56> */
[----:B------:R-:W-:Y:S01]  /*1fd60*/  STL [R1+0xa84], R3 ;  /* 0x000a840301007387 */ /* 0x000fe20000100800 */
[----:B-1----:R-:W-:-:S03]  /*1fd70*/  F2FP.SATFINITE.E4M3.F32.PACK_AB_MERGE_C R2, R8, R9, RZ ;  /* 0x000000090802723e */ /* 0x002fc600048070ff */
[----:B------:R-:W3:Y:S04]  /*1fd80*/  LDL.LU R206, [R1+0xaf8] ;  /* 0x000af80001ce7983 */ /* 0x000ee80000300800 */
[----:B------:R-:W-:Y:S01]  /*1fd90*/  STL [R1+0xa80], R2 ;  /* 0x000a800201007387 */ /* 0x000fe20000100800 */
[----:B--2---:R-:W-:-:S03]  /*1fda0*/  F2FP.SATFINITE.E4M3.F32.PACK_AB_MERGE_C R0, R6, R7, RZ ;  /* 0x000000070600723e */ /* 0x004fc600048070ff */
[----:B------:R-:W3:Y:S04]  /*1fdb0*/  LDL.LU R205, [R1+0xafc] ;  /* 0x000afc0001cd7983 */ /* 0x000ee80000300800 */
[----:B------:R3:W-:Y:S04]  /*1fdc0*/  STL [R1+0xa74], R0 ;  /* 0x000a740001007387 */ /* 0x0007e80000100800 */
[----:B------:R-:W2:Y:S04]  /*1fdd0*/  LDL.LU R204, [R1+0xb00] ;  /* 0x000b000001cc7983 */ /* 0x000ea80000300800 */
[----:B------:R-:W2:Y:S04]  /*1fde0*/  LDL.LU R203, [R1+0xb04] ;  /* 0x000b040001cb7983 */ /* 0x000ea80000300800 */
        /* <DEDUP_REMOVED lines=58> */
[----:B---3--:R-:W-:-:S05]  /*20190*/  F2FP.SATFINITE.E4M3.F32.PACK_AB_MERGE_C R0, R205, R206, RZ ;  /* 0x000000cecd00723e */ /* 0x008fca00048070ff */
[----:B------:R0:W-:Y:S01]  /*201a0*/  STL [R1+0xa70], R0 ;  /* 0x000a700001007387 */ /* 0x0001e20000100800 */
[----:B--2---:R-:W-:-:S05]  /*201b0*/  F2FP.SATFINITE.E4M3.F32.PACK_AB_MERGE_C R3, R203, R204, RZ ;  /* 0x000000cccb03723e */ /* 0x004fca00048070ff */
        /* <DEDUP_REMOVED lines=56> */
[----:B------:R-:W2:Y:S04]  /*20540*/  LDL.LU R210, [R1+0xbf0] ;  /* 0x000bf00001d27983 */ /* 0x000ea80000300800 */
[----:B------:R3:W-:Y:S01]  /*20550*/  STL [R1+0xa04], R2 ;  /* 0x000a040201007387 */ /* 0x0007e20000100800 */
[----:B0-----:R-:W-:-:S03]  /*20560*/  F2FP.SATFINITE.E4M3.F32.PACK_AB_MERGE_C R0, R6, R7, RZ ;  /* 0x000000070600723e */ /* 0x001fc600048070ff */
[----:B------:R-:W2:Y:S04]  /*20570*/  LDL.LU R205, [R1+0xbf4] ;  /* 0x000bf40001cd7983 */ /* 0x000ea80000300800 */
[----:B------:R0:W-:Y:S04]  /*20580*/  STL [R1+0xa00], R0 ;  /* 0x000a000001007387 */ /* 0x0001e80000100800 */
[----:B------:R-:W4:Y:S04]  /*20590*/  LDL.LU R209, [R1+0xbf8] ;  /* 0x000bf80001d17983 */ /* 0x000f280000300800 */
[----:B------:R-:W4:Y:S04]  /*205a0*/  LDL.LU R199, [R1+0xbfc] ;  /* 0x000bfc0001c77983 */ /* 0x000f280000300800 */
[----:B------:R-:W1:Y:S04]  /*205b0*/  LDL.LU R206, [R1+0x800] ;  /* 0x0008000001ce7983 */ /* 0x000e680000300800 */
[----:B------:R-:W1:Y:S04]  /*205c0*/  LDL.LU R204, [R1+0x804] ;  /* 0x0008040001cc7983 */ /* 0x000e680000300800 */
[----:B------:R-:W3:Y:S04]  /*205d0*/  LDL.LU R203, [R1+0x808] ;  /* 0x0008080001cb7983 */ /* 0x000ee80000300800 */
[----:B------:R-:W3:Y:S04]  /*205e0*/  LDL.LU R201, [R1+0x80c] ;  /* 0x00080c0001c97983 */ /* 0x000ee80000300800 */
[----:B------:R-:W0:Y:S04]  /*205f0*/  LDL.LU R200, [R1+0x810] ;  /* 0x0008100001c87983 */ /* 0x000e280000300800 */
[----:B------:R-:W0:Y:S04]  /*20600*/  LDL.LU R198, [R1+0x814] ;  /* 0x0008140001c67983 */ /* 0x000e280000300800 */
        /* <DEDUP_REMOVED lines=56> */
[----:B---3--:R-:W-:-:S05]  /*20990*/  F2FP.SATFINITE.E4M3.F32.PACK_AB_MERGE_C R2, R201, R203, RZ ;  /* 0x000000cbc902723e */ /* 0x008fca00048070ff */
[----:B------:R4:W-:Y:S01]  /*209a0*/  STL [R1+0xac8], R2 ;  /* 0x000ac80201007387 */ /* 0x0009e20000100800 */
[----:B0-----:R-:W-:-:S05]  /*209b0*/  F2FP.SATFINITE.E4M3.F32.PACK_AB_MERGE_C R0, R198, R200, RZ ;  /* 0x000000c8c600723e */ /* 0x001fca00048070ff */
        /* <DEDUP_REMOVED lines=50> */
[----:B------:R-:W-:Y:S01]  /*20ce0*/  STL [R1+0x89c], R3 ;  /* 0x00089c0301007387 */ /* 0x000fe20000100800 */
[----:B--2---:R-:W-:-:S03]  /*20cf0*/  F2FP.SATFINITE.E4M3.F32.PACK_AB_MERGE_C R2, R8, R9, RZ ;  /* 0x000000090802723e */ /* 0x004fc600048070ff */
[----:B------:R-:W2:Y:S04]  /*20d00*/  LDL.LU R206, [R1+0x8f0] ;  /* 0x0008f00001ce7983 */ /* 0x000ea80000300800 */
[----:B------:R2:W-:Y:S01]  /*20d10*/  STL [R1+0x890], R2 ;  /* 0x0008900201007387 */ /* 0x0005e20000100800 */
[----:B0-----:R-:W-:-:S03]  /*20d20*/  F2FP.SATFINITE.E4M3.F32.PACK_AB_MERGE_C R0, R6, R7, RZ ;  /* 0x000000070600723e */ /* 0x001fc600048070ff */
[----:B------:R-:W2:Y:S04]  /*20d30*/  LDL.LU R204, [R1+0x8f4] ;  /* 0x0008f40001cc7983 */ /* 0x000ea80000300800 */
[----:B------:R0:W-:Y:S04]  /*20d40*/  STL [R1+0x88c], R0 ;  /* 0x00088c0001007387 */ /* 0x0001e80000100800 */
[----:B------:R-:W0:Y:S04]  /*20d50*/  LDL.LU R203, [R1+0x8f8] ;  /* 0x0008f80001cb7983 */ /* 0x000e280000300800 */
[----:B------:R-:W0:Y:S04]  /*20d60*/  LDL.LU R201, [R1+0x8fc] ;  /* 0x0008fc0001c97983 */ /* 0x000e280000300800 */
        /* <DEDUP_REMOVED lines=56> */
[----:B------:R-:W-:-:S02]  /*210f0*/  F2FP.SATFINITE.E4M3.F32.PACK_AB_MERGE_C R199, R199, R209, RZ ;  /* 0x000000d1c7c7723e */ /* 0x000fc400048070ff */
[----:B--2---:R-:W-:-:S05]  /*21100*/  F2FP.SATFINITE.E4M3.F32.PACK_AB_MERGE_C R2, R204, R206, RZ ;  /* 0x000000cecc02723e */ /* 0x004fca00048070ff */
[----:B------:R4:W-:Y:S01]  /*21110*/  STL [R1+0x880], R2 ;  /* 0x0008800201007387 */ /* 0x0009e20000100800 */
[----:B0-----:R-:W-:-:S05]  /*21120*/  F2FP.SATFINITE.E4M3.F32.PACK_AB_MERGE_C R0, R201, R203, RZ ;  /* 0x000000cbc900723e */ /* 0x001fca00048070ff */
[----:B------:R0:W-:Y:S01]  /*21130*/  STL [R1+0x87c], R0 ;  /* 0x00087c0001007387 */ /* 0x0001e20000100800 */
[----:B---3--:R-:W-:-:S05]  /*21140*/  F2FP.SATFINITE.E4M3.F32.PACK_AB_MERGE_C R3, R198, R200, RZ ;  /* 0x000000c8c603723e */ /* 0x008fca00048070ff */
[----:B------:R1:W-:Y:S01]  /*21150*/  STL [R1+0x870], R3 ;  /* 0x0008700301007387 */ /* 0x0003e20000100800 */
[----:B----4-:R-:W-:-:S05]  /*21160*/  F2FP.SATFINITE.E4M3.F32.PACK_AB_MERGE_C R2, R196, R197, RZ ;  /* 0x000000c5c402723e */ /* 0x010fca00048070ff */
[----:B------:R2:W-:Y:S01]  /*21170*/  STL [R1+0x86c], R2 ;  /* 0x00086c0201007387 */ /* 0x0005e20000100800 */
[----:B0-----:R-:W-:Y:S02]  /*21180*/  F2FP.SATFINITE.E4M3.F32.PACK_AB_MERGE_C R0, R194, R195, RZ ;  /* 0x000000c3c200723e */ /* 0x001fe400048070ff */
[----:B------:R-:W-:-:S05]  /*21190*/  F2FP.SATFINITE.E4M3.F32.PACK_AB_MERGE_C R235, R192, R193, RZ ;  /* 0x000000c1c0eb723e */ /* 0x000fca00048070ff */
[----:B------:R-:W-:Y:S01]  /*211a0*/  STL [R1+0x2158], R235 ;  /* 0x002158eb01007387 */ /* 0x000fe20000100800 */
[----:B-1----:R-:W-:-:S03]  /*211b0*/  F2FP.SATFINITE.E4M3.F32.PACK_AB_MERGE_C R3, R190, R191, RZ ;  /* 0x000000bfbe03723e */ /* 0x002fc600048070ff */
[----:B------:R0:W-:Y:S04]  /*211c0*/  STL [R1+0x868], R0 ;  /* 0x0008680001007387 */ /* 0x0001e80000100800 */
        /* <DEDUP_REMOVED lines=48> */
[----:B------:R0:W-:Y:S01]  /*214d0*/  STL [R1+0x804], R0 ;  /* 0x0008040001007387 */ /* 0x0001e20000100800 */
[----:B------:R-:W-:-:S03]  /*214e0*/  F2FP.SATFINITE.E4M3.F32.PACK_AB_MERGE_C R205, R205, R210, RZ ;  /* 0x000000d2cdcd723e */ /* 0x000fc600048070ff */
[----:B------:R-:W3:Y:S04]  /*214f0*/  LDL.LU R213, [R1+0x9e8] ;  /* 0x0009e80001d57983 */ /* 0x000ee80000300800 */
[----:B------:R-:W3:Y:S04]  /*21500*/  LDL.LU R212, [R1+0x9ec] ;  /* 0x0009ec0001d47983 */ /* 0x000ee80000300800 */
[----:B------:R-:W4:Y:S04]  /*21510*/  LDL.LU R211, [R1+0x9f0] ;  /* 0x0009f00001d37983 */ /* 0x000f280000300800 */
[----:B------:R-:W4:Y:S04]  /*21520*/  LDL.LU R203, [R1+0x9f4] ;  /* 0x0009f40001cb7983 */ /* 0x000f280000300800 */
[----:B------:R-:W4:Y:S04]  /*21530*/  LDL.LU R210, [R1+0x9f8] ;  /* 0x0009f80001d27983 */ /* 0x000f280000300800 */
[----:B------:R-:W4:Y:S04]  /*21540*/  LDL.LU R206, [R1+0x9fc] ;  /* 0x0009fc0001ce7983 */ /* 0x000f280000300800 */
[----:B------:R-:W1:Y:S04]  /*21550*/  LDL.LU R204, [R1+0x600] ;  /* 0x0006000001cc7983 */ /* 0x000e680000300800 */
[----:B------:R-:W1:Y:S04]  /*21560*/  LDL.LU R201, [R1+0x604] ;  /* 0x0006040001c97983 */ /* 0x000e680000300800 */
        /* <DEDUP_REMOVED lines=161> */
[----:B------:R-:W-:Y:S02]  /*21f80*/  F2FP.SATFINITE.E4M3.F32.PACK_AB_MERGE_C R221, R212, R213, RZ ;  /* 0x000000d5d4dd723e */ /* 0x000fe400048070ff */
[----:B------:R-:W-:Y:S02]  /*21f90*/  F2FP.SATFINITE.E4M3.F32.PACK_AB_MERGE_C R203, R203, R211, RZ ;  /* 0x000000d3cbcb723e */ /* 0x000fe400048070ff */
[----:B------:R-:W-:Y:S02]  /*21fa0*/  F2FP.SATFINITE.E4M3.F32.PACK_AB_MERGE_C R206, R206, R210, RZ ;  /* 0x000000d2cece723e */ /* 0x000fe400048070ff */
[----:B---3--:R-:W-:-:S05]  /*21fb0*/  F2FP.SATFINITE.E4M3.F32.PACK_AB_MERGE_C R238, R188, R189, RZ ;  /* 0x000000bdbcee723e */ /* 0x008fca00048070ff */
[----:B------:R-:W-:Y:S01]  /*21fc0*/  STL [R1+0x214c], R238 ;  /* 0x00214cee01007387 */ /* 0x000fe20000100800 */
[----:B0-----:R-:W-:Y:S02]  /*21fd0*/  F2FP.SATFINITE.E4M3.F32.PACK_AB_MERGE_C R0, R186, R187, RZ ;  /* 0x000000bbba00723e */ /* 0x001fe400048070ff */
[----:B--2---:R-:W-:-:S05]  /*21fe0*/  F2FP.SATFINITE.E4M3.F32.PACK_AB_MERGE_C R237, R184, R185, RZ ;  /* 0x000000b9b8ed723e */ /* 0x004fca00048070ff */
[----:B------:R-:W-:Y:S01]  /*21ff0*/  STL [R1+0x2154], R237 ;  /* 0x002154ed01007387 */ /* 0x000fe20000100800 */
[----:B----4-:R-:W-:-:S03]  /*22000*/  F2FP.SATFINITE.E4M3.F32.PACK_AB_MERGE_C R2, R182, R183, RZ ;  /* 0x000000b7b602723e */ /* 0x010fc600048070ff */
[----:B------:R0:W-:Y:S04]  /*22010*/  STL [R1+0x668], R0 ;  /* 0x0006680001007387 */ /* 0x0001e80000100800 */
[----:B------:R1:W-:Y:S01]  /*22020*/  STL [R1+0x654], R2 ;  /* 0x0006540201007387 */ /* 0x0003e20000100800 */
[----:B0-----:R-:W-:Y:S02]  /*22030*/  F2FP.SATFINITE.E4M3.F32.PACK_AB_MERGE_C R0, R180, R181, RZ ;  /* 0x000000b5b400723e */ /* 0x001fe400048070ff */
[----:B------:R-:W-:-:S03]  /*22040*/  F2FP.SATFINITE.E4M3.F32.PACK_AB_MERGE_C R3, R178, R179, RZ ;  /* 0x000000b3b203723e */ /* 0x000fc600048070ff */
[----:B------:R0:W-:Y:S01]  /*22050*/  STL [R1+0x6b8], R0 ;  /* 0x0006b80001007387 */ /* 0x0001e20000100800 */
[----:B-1----:R-:W-:-:S03]  /*22060*/  F2FP.SATFINITE.E4M3.F32.PACK_AB_MERGE_C R2, R176, R177, RZ ;  /* 0x000000b1b002723e */ /* 0x002fc600048070ff */
[----:B------:R-:W-:Y:S04]  /*22070*/  STL [R1+0x650], R3 ;  /* 0x0006500301007387 */ /* 0x000fe80000100800 */
[----:B------:R-:W-:Y:S01]  /*22080*/  STL [R1+0x6c0], R2 ;  /* 0x0006c00201007387 */ /* 0x000fe20000100800 */
[----:B0-----:R-:W-:Y:S02]  /*22090*/  F2FP.SATFINITE.E4M3.F32.PACK_AB_MERGE_C R0, R174, R175, RZ ;  /* 0x000000afae00723e */ /* 0x001fe400048070ff */
[----:B------:R-:W-:-:S05]  /*220a0*/  F2FP.SATFINITE.E4M3.F32.PACK_AB_MERGE_C R236, R172, R173, RZ ;  /* 0x000000adacec723e */ /* 0x000fca00048070ff */
[----:B------:R-:W-:Y:S04]  /*220b0*/  STL [R1+0x215c], R236 ;  /* 0x00215cec01007387 */ /* 0x000fe80000100800 */
[----:B------:R0:W-:Y:S01]  /*220c0*/  STL [R1+0x648], R0 ;  /* 0x0006480001007387 */ /* 0x0001e20000100800 */
[----:B------:R-:W-:Y:S02]  /*220d0*/  F2FP.SATFINITE.E4M3.F32.PACK_AB_MERGE_C R235, R168, R169, RZ ;  /* 0x000000a9a8eb723e */ /* 0x000fe400048070ff */
[----:B0-----:R-:W-:-:S03]  /*220e0*/  F2FP.SATFINITE.E4M3.F32.PACK_AB_MERGE_C R0, R170, R171, RZ ;  /* 0x000000abaa00723e */ /* 0x001fc600048070ff */
[----:B------:R-:W-:Y:S01]  /*220f0*/  STL [R1+0x2160], R235 ;  /* 0x002160eb01007387 */ /* 0x000fe20000100800 */
[----:B------:R-:W-:-:S03]  /*22100*/  F2FP.SATFINITE.E4M3.F32.PACK_AB_MERGE_C R234, R166, R167, RZ ;  /* 0x000000a7a6ea723e */ /* 0x000fc600048070ff */
[----:B------:R0:W-:Y:S04]  /*22110*/  STL [R1+0x63c], R0 ;  /* 0x00063c0001007387 */ /* 0x0001e80000100800 */
        /* <DEDUP_REMOVED lines=9> */
[----:B------:R0:W-:Y:S01]  /*221b0*/  STL [R1+0x6b0], R0 ;  /* 0x0006b00001007387 */ /* 0x0001e20000100800 */
[----:B------:R-:W-:-:S03]  /*221c0*/  F2FP.SATFINITE.E4M3.F32.PACK_AB_MERGE_C R235, R154, R155, RZ ;  /* 0x0000009b9aeb723e */ /* 0x000fc600048070ff */
[----:B------:R-:W-:Y:S01]  /*221d0*/  STL [R1+0x2170], R232 ;  /* 0x002170e801007387 */ /* 0x000fe20000100800 */
[----:B------:R-:W-:-:S03]  /*221e0*/  F2FP.SATFINITE.E4M3.F32.PACK_AB_MERGE_C R220, R152, R153, RZ ;  /* 0x0000009998dc723e */ /* 0x000fc600048070ff */
[----:B------:R-:W-:Y:S04]  /*221f0*/  STL [R1+0x2174], R235 ;  /* 0x002174eb01007387 */ /* 0x000fe80000100800 */
[----:B------:R-:W-:Y:S01]  /*22200*/  STL [R1+0x2178], R220 ;  /* 0x002178dc01007387 */ /* 0x000fe20000100800 */
[----:B------:R-:W-:-:S05]  /*22210*/  F2FP.SATFINITE.E4M3.F32.PACK_AB_MERGE_C R2, R10, R11, RZ ;  /* 0x0000000b0a02723e */ /* 0x000fca00048070ff */
[----:B------:R-:W-:Y:S04]  /*22220*/  STL [R1+0x6a8], R2 ;  /* 0x0006a80201007387 */ /* 0x000fe80000100800 */
[----:B------:R-:W2:Y:S04]  /*22230*/  LDL.LU R217, [R1+0x7a0] ;  /* 0x0007a00001d97983 */ /* 0x000ea80000300800 */
[----:B------:R-:W2:Y:S01]  /*22240*/  LDL.LU R216, [R1+0x7a4] ;  /* 0x0007a40001d87983 */ /* 0x000ea20000300800 */
[----:B0-----:R-:W-:-:S05]  /*22250*/  F2FP.SATFINITE.E4M3.F32.PACK_AB_MERGE_C R0, R6, R7, RZ ;  /* 0x000000070600723e */ /* 0x001fca00048070ff */
[----:B------:R0:W-:Y:S04]  /*22260*/  STL [R1+0x6b4], R0 ;  /* 0x0006b40001007387 */ /* 0x0001e80000100800 */
        /* <DEDUP_REMOVED lines=8> */
[----:B------:R-:W2:Y:S04]  /*222f0*/  LDL.LU R200, [R1+0x7c8] ;  /* 0x0007c80001c87983 */ /* 0x000ea80000300800 */
[----:B------:R-:W2:Y:S04]  /*22300*/  LDL.LU R198, [R1+0x7cc] ;  /* 0x0007cc0001c67983 */ /* 0x000ea80000300800 */
[----:B------:R-:W4:Y:S04]  /*22310*/  LDL.LU R197, [R1+0x7d0] ;  /* 0x0007d00001c57983 */ /* 0x000f280000300800 */
[----:B------:R-:W4:Y:S04]  /*22320*/  LDL.LU R196, [R1+0x7d4] ;  /* 0x0007d40001c47983 */ /* 0x000f280000300800 */
        /* <DEDUP_REMOVED lines=10> */
[----:B------:R-:W0:Y:S04]  /*223d0*/  LDL.LU R185, [R1+0x400] ;  /* 0x0004000001b97983 */ /* 0x000e280000300800 */
[----:B------:R-:W0:Y:S04]  /*223e0*/  LDL.LU R184, [R1+0x404] ;  /* 0x0004040001b87983 */ /* 0x000e280000300800 */
        /* <DEDUP_REMOVED lines=42> */
[----:B--2---:R-:W-:-:S05]  /*22690*/  F2FP.SATFINITE.E4M3.F32.PACK_AB_MERGE_C R5, R198, R200, RZ ;  /* 0x000000c8c605723e */ /* 0x004fca00048070ff */
[----:B------:R-:W-:Y:S01]  /*226a0*/  STL [R1+0x212c], R5 ;  /* 0x00212c0501007387 */ /* 0x000fe20000100800 */
[----:B---3--:R-:W-:-:S05]  /*226b0*/  F2FP.SATFINITE.E4M3.F32.PACK_AB_MERGE_C R3, R194, R195, RZ ;  /* 0x000000c3c203723e */ /* 0x008fca00048070ff */
[----:B------:R1:W-:Y:S01]  /*226c0*/  STL [R1+0x2130], R3 ;  /* 0x0021300301007387 */ /* 0x0003e20000100800 */
[----:B0-----:R-:W-:-:S05]  /*226d0*/  F2FP.SATFINITE.E4M3.F32.PACK_AB_MERGE_C R0, R184, R185, RZ ;  /* 0x000000b9b800723e */ /* 0x001fca00048070ff */
[----:B------:R0:W-:Y:S01]  /*226e0*/  STL [R1+0x690], R0 ;  /* 0x0006900001007387 */ /* 0x0001e20000100800 */
[----:B----4-:R-:W-:Y:S02]  /*226f0*/  F2FP.SATFINITE.E4M3.F32.PACK_AB_MERGE_C R4, R182, R183, RZ ;  /* 0x000000b7b604723e */ /* 0x010fe400048070ff */
[----:B-1----:R-:W-:-:S03]  /*22700*/  F2FP.SATFINITE.E4M3.F32.PACK_AB_MERGE_C R3, R180, R181, RZ ;  /* 0x000000b5b403723e */ /* 0x002fc600048070ff */
[----:B------:R1:W-:Y:S04]  /*22710*/  STL [R1+0x688], R4 ;  /* 0x0006880401007387 */ /* 0x0003e80000100800 */
[----:B------:R2:W-:Y:S01]  /*22720*/  STL [R1+0x684], R3 ;  /* 0x0006840301007387 */ /* 0x0005e20000100800 */
[----:B0-----:R-:W-:-:S05]  /*22730*/  F2FP.SATFINITE.E4M3.F32.PACK_AB_MERGE_C R0, R178, R179, RZ ;  /* 0x000000b3b200723e */ /* 0x001fca00048070ff */
[----:B------:R0:W-:Y:S01]  /*22740*/  STL [R1+0x680], R0 ;  /* 0x0006800001007387 */ /* 0x0001e20000100800 */
[----:B-1----:R-:W-:Y:S02]  /*22750*/  F2FP.SATFINITE.E4M3.F32.PACK_AB_MERGE_C R4, R176, R177, RZ ;  /* 0x000000b1b004723e */ /* 0x002fe400048070ff */
[----:B--2---:R-:W-:-:S03]  /*22760*/  F2FP.SATFINITE.E4M3.F32.PACK_AB_MERGE_C R3, R174, R175, RZ ;  /* 0x000000afae03723e */ /* 0x004fc600048070ff */
        /* <DEDUP_REMOVED lines=24> */
[----:B------:R-:W-:Y:S04]  /*228f0*/  STL [R1+0x444], R4 ;  /* 0x0004440401007387 */ /* 0x000fe80000100800 */
[----:B------:R-:W-:Y:S01]  /*22900*/  STL [R1+0x440], R3 ;  /* 0x0004400301007387 */ /* 0x000fe20000100800 */
[----:B0-----:R-:W-:Y:S02]  /*22910*/  F2FP.SATFINITE.E4M3.F32.PACK_AB_MERGE_C R0, R10, R11, RZ ;  /* 0x0000000b0a00723e */ /* 0x001fe400048070ff */
[----:B------:R-:W-:-:S05]  /*22920*/  F2FP.SATFINITE.E4M3.F32.PACK_AB_MERGE_C R242, R8, R9, RZ ;  /* 0x0000000908f2723e */ /* 0x000fca00048070ff */
[----:B------:R-:W-:Y:S04]  /*22930*/  STL [R1+0x2134], R242 ;  /* 0x002134f201007387 */ /* 0x000fe80000100800 */
[----:B------:R0:W-:Y:S04]  /*22940*/  STL [R1+0x43c], R0 ;  /* 0x00043c0001007387 */ /* 0x0001e80000100800 */
[----:B------:R-:W2:Y:S04]  /*22950*/  LDL.LU R16, [R1+0x4a8] ;  /* 0x0004a80001107983 */ /* 0x000ea80000300800 */
[----:B------:R-:W2:Y:S01]  /*22960*/  LDL.LU R18, [R1+0x4ac] ;  /* 0x0004ac0001127983 */ /* 0x000ea20000300800 */
[----:B0-----:R-:W-:-:S05]  /*22970*/  F2FP.SATFINITE.E4M3.F32.PACK_AB_MERGE_C R0, R6, R7, RZ ;  /* 0x000000070600723e */ /* 0x001fca00048070ff */
[----:B------:R-:W-:Y:S04]  /*22980*/  STL [R1+0x434], R0 ;  /* 0x0004340001007387 */ /* 0x000fe80000100800 */
        /* <DEDUP_REMOVED lines=34> */
[----:B------:R-:W4:Y:S01]  /*22bb0*/  LDL.LU R215, [R1+0x528] ;  /* 0x0005280001d77983 */ /* 0x000f220000300800 */
[----:B------:R-:W-:-:S03]  /*22bc0*/  F2FP.SATFINITE.E4M3.F32.PACK_AB_MERGE_C R235, R201, R204, RZ ;  /* 0x000000ccc9eb723e */ /* 0x000fc600048070ff */
        /* <DEDUP_REMOVED lines=64> */
[----:B--2---:R-:W-:-:S02]  /*22fd0*/  F2FP.SATFINITE.E4M3.F32.PACK_AB_MERGE_C R241, R18, R16, RZ ;  /* 0x0000001012f1723e */ /* 0x004fc400048070ff */
[----:B---3--:R-:W-:Y:S02]  /*22fe0*/  F2FP.SATFINITE.E4M3.F32.PACK_AB_MERGE_C R242, R22, R20, RZ ;  /* 0x0000001416f2723e */ /* 0x008fe400048070ff */
[----:B----4-:R-:W-:Y:S01]  /*22ff0*/  F2FP.SATFINITE.E4M3.F32.PACK_AB_MERGE_C R240, R17, R15, RZ ;  /* 0x0000000f11f0723e */ /* 0x010fe200048070ff */
[----:B------:R0:W-:Y:S01]  /*23000*/  STL [R1+0x2138], R241 ;  /* 0x002138f101007387 */ /* 0x0001e20000100800 */
[----:B------:R-:W-:-:S03]  /*23010*/  F2FP.SATFINITE.E4M3.F32.PACK_AB_MERGE_C R239, R21, R19, RZ ;  /* 0x0000001315ef723e */ /* 0x000fc600048070ff */
[----:B------:R-:W-:Y:S04]  /*23020*/  STL [R1+0x213c], R242 ;  /* 0x00213cf201007387 */ /* 0x000fe80000100800 */
[----:B------:R1:W-:Y:S01]  /*23030*/  STL [R1+0x2140], R240 ;  /* 0x002140f001007387 */ /* 0x0003e20000100800 */
[----:B0-----:R-:W-:-:S03]  /*23040*/  F2FP.SATFINITE.E4M3.F32.PACK_AB_MERGE_C R241, R252, R23, RZ ;  /* 0x00000017fcf1723e */ /* 0x001fc600048070ff */
[----:B------:R-:W-:Y:S01]  /*23050*/  STL [R1+0x2144], R239 ;  /* 0x002144ef01007387 */ /* 0x000fe20000100800 */
[----:B-1----:R-:W-:-:S03]  /*23060*/  F2FP.SATFINITE.E4M3.F32.PACK_AB_MERGE_C R240, R250, R251, RZ ;  /* 0x000000fbfaf0723e */ /* 0x002fc600048070ff */
[----:B------:R0:W-:Y:S04]  /*23070*/  STL [R1+0x2148], R241 ;  /* 0x002148f101007387 */ /* 0x0001e80000100800 */
[----:B------:R1:W-:Y:S01]  /*23080*/  STL [R1+0x2150], R240 ;  /* 0x002150f001007387 */ /* 0x0003e20000100800 */
[----:B------:R-:W-:Y:S02]  /*23090*/  F2FP.SATFINITE.E4M3.F32.PACK_AB_MERGE_C R242, R248, R249, RZ ;  /* 0x000000f9f8f2723e */ /* 0x000fe400048070ff */
[----:B0-----:R-:W-:Y:S02]  /*230a0*/  F2FP.SATFINITE.E4M3.F32.PACK_AB_MERGE_C R241, R246, R247, RZ ;  /* 0x000000f7f6f1723e */ /* 0x001fe400048070ff */
[----:B------:R-:W-:Y:S02]  /*230b0*/  F2FP.SATFINITE.E4M3.F32.PACK_AB_MERGE_C R239, R244, R245, RZ ;  /* 0x000000f5f4ef723e */ /* 0x000fe400048070ff */
[----:B-1----:R-:W-:-:S02]  /*230c0*/  F2FP.SATFINITE.E4M3.F32.PACK_AB_MERGE_C R240, R230, R231, RZ ;  /* 0x000000e7e6f0723e */ /* 0x002fc400048070ff */
[----:B------:R-:W-:Y:S02]  /*230d0*/  F2FP.SATFINITE.E4M3.F32.PACK_AB_MERGE_C R238, R228, R229, RZ ;  /* 0x000000e5e4ee723e */ /* 0x000fe400048070ff */
[----:B------:R-:W-:Y:S02]  /*230e0*/  F2FP.SATFINITE.E4M3.F32.PACK_AB_MERGE_C R237, R226, R227, RZ ;  /* 0x000000e3e2ed723e */ /* 0x000fe400048070ff */
[----:B------:R-:W-:Y:S02]  /*230f0*/  F2FP.SATFINITE.E4M3.F32.PACK_AB_MERGE_C R252, R224, R225, RZ ;  /* 0x000000e1e0fc723e */ /* 0x000fe400048070ff */
[----:B------:R-:W-:Y:S02]  /*23100*/  F2FP.SATFINITE.E4M3.F32.PACK_AB_MERGE_C R250, R218, R219, RZ ;  /* 0x000000dbdafa723e */ /* 0x000fe400048070ff */
[----:B------:R-:W-:Y:S02]  /*23110*/  F2FP.SATFINITE.E4M3.F32.PACK_AB_MERGE_C R251, R222, R223, RZ ;  /* 0x000000dfdefb723e */ /* 0x000fe400048070ff */
[----:B------:R-:W-:-:S02]  /*23120*/  F2FP.SATFINITE.E4M3.F32.PACK_AB_MERGE_C R231, R214, R215, RZ ;  /* 0x000000d7d6e7723e */ /* 0x000fc400048070ff */
        /* <DEDUP_REMOVED lines=14> */
[----:B------:R-:W-:-:S05]  /*23210*/  F2FP.SATFINITE.E4M3.F32.PACK_AB_MERGE_C R4, R10, R11, RZ ;  /* 0x0000000b0a04723e */ /* 0x000fca00048070ff */
[----:B------:R0:W-:Y:S04]  /*23220*/  STL [R1+0x400], R4 ;  /* 0x0004000401007387 */ /* 0x0001e80000100800 */
[----:B------:R-:W2:Y:S04]  /*23230*/  LDL.LU R90, [R1+0x218] ;  /* 0x00021800015a7983 */ /* 0x000ea80000300800 */
[----:B------:R-:W2:Y:S01]  /*23240*/  LDL.LU R5, [R1+0x21c] ;  /* 0x00021c0001057983 */ /* 0x000ea20000300800 */
[----:B------:R-:W-:-:S05]  /*23250*/  F2FP.SATFINITE.E4M3.F32.PACK_AB_MERGE_C R0, R6, R7, RZ ;  /* 0x000000070600723e */ /* 0x000fca00048070ff */
[----:B------:R1:W-:Y:S04]  /*23260*/  STL [R1+0x204], R0 ;  /* 0x0002040001007387 */ /* 0x0003e80000100800 */
[----:B------:R-:W3:Y:S04]  /*23270*/  LDL.LU R93, [R1+0x220] ;  /* 0x00022000015d7983 */ /* 0x000ee80000300800 */
[----:B------:R-:W3:Y:S04]  /*23280*/  LDL.LU R249, [R1+0x224] ;  /* 0x0002240001f97983 */ /* 0x000ee80000300800 */
[----:B------:R-:W4:Y:S04]  /*23290*/  LDL.LU R92, [R1+0x228] ;  /* 0x00022800015c7983 */ /* 0x000f280000300800 */
[----:B------:R-:W4:Y:S04]  /*232a0*/  LDL.LU R248, [R1+0x22c] ;  /* 0x00022c0001f87983 */ /* 0x000f280000300800 */
[----:B0-----:R-:W4:Y:S04]  /*232b0*/  LDL.LU R4, [R1+0x230] ;  /* 0x0002300001047983 */ /* 0x001f280000300800 */
[----:B------:R-:W4:Y:S04]  /*232c0*/  LDL.LU R247, [R1+0x234] ;  /* 0x0002340001f77983 */ /* 0x000f280000300800 */
[----:B-1----:R-:W2:Y:S04]  /*232d0*/  LDL.LU R0, [R1+0x238] ;  /* 0x0002380001007983 */ /* 0x002ea80000300800 */
        /* <DEDUP_REMOVED lines=127> */
[----:B------:R-:W4:Y:S04]  /*23ad0*/  LDL.LU R94, [R1] ;  /* 0x00000000015e7983 */ /* 0x000f280000300800 */
[----:B------:R-:W4:Y:S04]  /*23ae0*/  LDL.LU R95, [R1+0x4] ;  /* 0x00000400015f7983 */ /* 0x000f280000300800 */
[----:B------:R-:W4:Y:S04]  /*23af0*/  LDL.LU R211, [R1+0x8] ;  /* 0x0000080001d37983 */ /* 0x000f280000300800 */
[----:B------:R-:W4:Y:S01]  /*23b00*/  LDL.LU R201, [R1+0xc] ;  /* 0x00000c0001c97983 */ /* 0x000f220000300800 */
[----:B--2---:R-:W-:-:S02]  /*23b10*/  F2FP.SATFINITE.E4M3.F32.PACK_AB_MERGE_C R246, R246, R0, RZ ;  /* 0x00000000f6f6723e */ /* 0x004fc400048070ff */
[----:B------:R-:W-:Y:S02]  /*23b20*/  F2FP.SATFINITE.E4M3.F32.PACK_AB_MERGE_C R5, R5, R90, RZ ;  /* 0x0000005a0505723e */ /* 0x000fe400048070ff */
[----:B------:R-:W2:Y:S01]  /*23b30*/  LDL.LU R90, [R1+0x2270] ;  /* 0x00227000015a7983 */ /* 0x000ea20000300800 */
[----:B---3--:R-:W-:Y:S02]  /*23b40*/  F2FP.SATFINITE.E4M3.F32.PACK_AB_MERGE_C R249, R249, R93, RZ ;  /* 0x0000005df9f9723e */ /* 0x008fe400048070ff */
[----:B----4-:R-:W-:Y:S01]  /*23b50*/  F2FP.SATFINITE.E4M3.F32.PACK_AB_MERGE_C R248, R248, R92, RZ ;  /* 0x0000005cf8f8723e */ /* 0x010fe200048070ff */
[----:B------:R-:W3:Y:S01]  /*23b60*/  LDL.LU R93, [R1+0x226c] ;  /* 0x00226c00015d7983 */ /* 0x000ee20000300800 */
[----:B------:R-:W-:-:S03]  /*23b70*/  F2FP.SATFINITE.E4M3.F32.PACK_AB_MERGE_C R247, R247, R4, RZ ;  /* 0x00000004f7f7723e */ /* 0x000fc600048070ff */
[----:B------:R-:W3:Y:S01]  /*23b80*/  LDL.LU R92, [R1+0x2268] ;  /* 0x00226800015c7983 */ /* 0x000ee20000300800 */
[----:B------:R-:W-:-:S03]  /*23b90*/  F2FP.SATFINITE.E4M3.F32.PACK_AB_MERGE_C R245, R245, R150, RZ ;  /* 0x00000096f5f5723e */ /* 0x000fc600048070ff */
[----:B------:R-:W4:Y:S01]  /*23ba0*/  LDL.LU R4, [R1+0x10] ;  /* 0x0000100001047983 */ /* 0x000f220000300800 */
        /* <DEDUP_REMOVED lines=49> */
[----:B------:R-:W-:-:S05]  /*23ec0*/  F2FP.SATFINITE.E4M3.F32.PACK_AB_MERGE_C R0, R95, R94, RZ ;  /* 0x0000005e5f00723e */ /* 0x000fca00048070ff */
[----:B------:R0:W-:Y:S01]  /*23ed0*/  STL [R1+0x718], R0 ;  /* 0x0007180001007387 */ /* 0x0001e20000100800 */
[----:B------:R-:W-:-:S03]  /*23ee0*/  F2FP.SATFINITE.E4M3.F32.PACK_AB_MERGE_C R94, R201, R211, RZ ;  /* 0x000000d3c95e723e */ /* 0x000fc600048070ff */
[----:B0-----:R-:W4:Y:S04]  /*23ef0*/  LDL.LU R0, [R1+0x14] ;  /* 0x0000140001007983 */ /* 0x001f280000300800 */
[----:B------:R0:W-:Y:S04]  /*23f00*/  STL [R1+0x714], R94 ;  /* 0x0007145e01007387 */ /* 0x0001e80000100800 */
[----:B------:R-:W2:Y:S04]  /*23f10*/  LDL.LU R150, [R1+0x18] ;  /* 0x0000180001967983 */ /* 0x000ea80000300800 */
[----:B------:R-:W2:Y:S04]  /*23f20*/  LDL.LU R151, [R1+0x1c] ;  /* 0x00001c0001977983 */ /* 0x000ea80000300800 */
        /* <DEDUP_REMOVED lines=43> */
[----:B------:R-:W3:Y:S01]  /*241e0*/  LDL.LU R107, [R1+0xcc] ;  /* 0x0000cc00016b7983 */ /* 0x000ee20000300800 */
[----:B------:R-:W-:-:S03]  /*241f0*/  F2FP.SATFINITE.E4M3.F32.PACK_AB_MERGE_C R11, R11, R100, RZ ;  /* 0x000000640b0b723e */ /* 0x000fc600048070ff */
        /* <DEDUP_REMOVED lines=10> */
[----:B------:R-:W3:Y:S04]  /*242a0*/  LDL.LU R101, [R1+0xe4] ;  /* 0x0000e40001657983 */ /* 0x000ee80000300800 */
[----:B------:R-:W3:Y:S04]  /*242b0*/  LDL.LU R98, [R1+0xe8] ;  /* 0x0000e80001627983 */ /* 0x000ee80000300800 */
[----:B------:R-:W3:Y:S04]  /*242c0*/  LDL.LU R99, [R1+0xec] ;  /* 0x0000ec0001637983 */ /* 0x000ee80000300800 */
[----:B------:R-:W3:Y:S04]  /*242d0*/  LDL.LU R96, [R1+0xf0] ;  /* 0x0000f00001607983 */ /* 0x000ee80000300800 */
[----:B------:R-:W3:Y:S04]  /*242e0*/  LDL.LU R97, [R1+0xf4] ;  /* 0x0000f40001617983 */ /* 0x000ee80000300800 */
[----:B0-----:R-:W3:Y:S04]  /*242f0*/  LDL.LU R94, [R1+0xf8] ;  /* 0x0000f800015e7983 */ /* 0x001ee80000300800 */
[----:B------:R-:W3:Y:S04]  /*24300*/  LDL.LU R95, [R1+0xfc] ;  /* 0x0000fc00015f7983 */ /* 0x000ee80000300800 */
[----:B------:R-:W3:Y:S04]  /*24310*/  LDL.LU R211, [R1+0x100] ;  /* 0x0001000001d37983 */ /* 0x000ee80000300800 */
[----:B------:R-:W3:Y:S01]  /*24320*/  LDL.LU R201, [R1+0x104] ;  /* 0x0001040001c97983 */ /* 0x000ee20000300800 */
[----:B----4-:R-:W-:-:S05]  /*24330*/  F2FP.SATFINITE.E4M3.F32.PACK_AB_MERGE_C R0, R0, R4, RZ ;  /* 0x000000040000723e */ /* 0x010fca00048070ff */
[----:B------:R0:W-:Y:S01]  /*24340*/  STL [R1+0x720], R0 ;  /* 0x0007200001007387 */ /* 0x0001e20000100800 */
[----:B--2---:R-:W-:Y:S02]  /*24350*/  F2FP.SATFINITE.E4M3.F32.PACK_AB_MERGE_C R150, R151, R150, RZ ;  /* 0x000000969796723e */ /* 0x004fe400048070ff */
[----:B---3--:R-:W-:-:S03]  /*24360*/  F2FP.SATFINITE.E4M3.F32.PACK_AB_MERGE_C R4, R149, R148, RZ ;  /* 0x000000949504723e */ /* 0x008fc600048070ff */
[----:B------:R-:W-:Y:S04]  /*24370*/  STL [R1+0x71c], R150 ;  /* 0x00071c9601007387 */ /* 0x000fe80000100800 */
[----:B------:R1:W-:Y:S01]  /*24380*/  STL [R1+0x730], R4 ;  /* 0x0007300401007387 */ /* 0x0003e20000100800 */
[----:B0-----:R-:W-:-:S05]  /*24390*/  F2FP.SATFINITE.E4M3.F32.PACK_AB_MERGE_C R0, R147, R146, RZ ;  /* 0x000000929300723e */ /* 0x001fca00048070ff */
[----:B------:R0:W-:Y:S01]  /*243a0*/  STL [R1+0x72c], R0 ;  /* 0x00072c0001007387 */ /* 0x0001e20000100800 */
[----:B------:R-:W-:Y:S02]  /*243b0*/  F2FP.SATFINITE.E4M3.F32.PACK_AB_MERGE_C R144, R145, R144, RZ ;  /* 0x000000909190723e */ /* 0x000fe400048070ff */
[----:B-1----:R-:W-:-:S03]  /*243c0*/  F2FP.SATFINITE.E4M3.F32.PACK_AB_MERGE_C R4, R143, R142, RZ ;  /* 0x0000008e8f04723e */ /* 0x002fc600048070ff */
        /* <DEDUP_REMOVED lines=46> */
[----:B------:R-:W-:-:S05]  /*246b0*/  F2FP.SATFINITE.E4M3.F32.PACK_AB_MERGE_C R96, R97, R96, RZ ;  /* 0x000000606160723e */ /* 0x000fca00048070ff */
[----:B------:R2:W-:Y:S01]  /*246c0*/  STL [R1+0x900], R96 ;  /* 0x0009006001007387 */ /* 0x0005e20000100800 */
[----:B-1----:R-:W-:-:S03]  /*246d0*/  F2FP.SATFINITE.E4M3.F32.PACK_AB_MERGE_C R4, R95, R94, RZ ;  /* 0x0000005e5f04723e */ /* 0x002fc600048070ff */
[----:B------:R-:W3:Y:S01]  /*246e0*/  LDL.LU R95, [R1+0x108] ;  /* 0x00010800015f7983 */ /* 0x000ee20000300800 */
[----:B0-----:R-:W-:-:S03]  /*246f0*/  F2FP.SATFINITE.E4M3.F32.PACK_AB_MERGE_C R0, R201, R211, RZ ;  /* 0x000000d3c900723e */ /* 0x001fc600048070ff */
[----:B------:R-:W-:Y:S04]  /*24700*/  STL [R1+0x8fc], R4 ;  /* 0x0008fc0401007387 */ /* 0x000fe80000100800 */
[----:B------:R-:W3:Y:S04]  /*24710*/  LDL.LU R94, [R1+0x10c] ;  /* 0x00010c00015e7983 */ /* 0x000ee80000300800 */
[----:B------:R0:W-:Y:S04]  /*24720*/  STL [R1+0x910], R0 ;  /* 0x0009100001007387 */ /* 0x0001e80000100800 */
[----:B------:R-:W4:Y:S04]  /*24730*/  LDL.LU R97, [R1+0x110] ;  /* 0x0001100001617983 */ /* 0x000f280000300800 */
[----:B--2---:R-:W4:Y:S04]  /*24740*/  LDL.LU R96, [R1+0x114] ;  /* 0x0001140001607983 */ /* 0x004f280000300800 */
        /* <DEDUP_REMOVED lines=54> */
[----:B0-----:R-:W2:Y:S04]  /*24ab0*/  LDL.LU R0, [R1+0x1f0] ;  /* 0x0001f00001007983 */ /* 0x001ea80000300800 */
[----:B------:R-:W2:Y:S04]  /*24ac0*/  LDL.LU R4, [R1+0x1f4] ;  /* 0x0001f40001047983 */ /* 0x000ea80000300800 */
[----:B------:R-:W2:Y:S04]  /*24ad0*/  LDL.LU R211, [R1+0x1f8] ;  /* 0x0001f80001d37983 */ /* 0x000ea80000300800 */
[----:B------:R-:W2:Y:S01]  /*24ae0*/  LDL.LU R201, [R1+0x1fc] ;  /* 0x0001fc0001c97983 */ /* 0x000ea20000300800 */
[----:B---3--:R-:W-:-:S03]  /*24af0*/  F2FP.SATFINITE.E4M3.F32.PACK_AB_MERGE_C R94, R94, R95, RZ ;  /* 0x0000005f5e5e723e */ /* 0x008fc600048070ff */
[----:B------:R-:W3:Y:S04]  /*24b00*/  LDL.LU R95, [R1+0x2264] ;  /* 0x00226400015f7983 */ /* 0x000ee80000300800 */
[----:B------:R0:W-:Y:S01]  /*24b10*/  STL [R1+0x90c], R94 ;  /* 0x00090c5e01007387 */ /* 0x0001e20000100800 */
[----:B----4-:R-:W-:-:S03]  /*24b20*/  F2FP.SATFINITE.E4M3.F32.PACK_AB_MERGE_C R96, R96, R97, RZ ;  /* 0x000000616060723e */ /* 0x010fc600048070ff */
[----:B0-----:R-:W3:Y:S01]  /*24b30*/  LDL.LU R94, [R1+0x2260] ;  /* 0x00226000015e7983 */ /* 0x001ee20000300800 */
[----:B--2---:R-:W-:-:S03]  /*24b40*/  F2FP.SATFINITE.E4M3.F32.PACK_AB_MERGE_C R98, R98, R99, RZ ;  /* 0x000000636262723e */ /* 0x004fc600048070ff */
[----:B------:R-:W2:Y:S04]  /*24b50*/  LDL.LU R97, [R1+0x225c] ;  /* 0x00225c0001617983 */ /* 0x000ea80000300800 */
[----:B------:R0:W-:Y:S01]  /*24b60*/  STL [R1+0x920], R96 ;  /* 0x0009206001007387 */ /* 0x0001e20000100800 */
[----:B------:R-:W-:-:S03]  /*24b70*/  F2FP.SATFINITE.E4M3.F32.PACK_AB_MERGE_C R100, R100, R101, RZ ;  /* 0x000000656464723e */ /* 0x000fc600048070ff */
[----:B0-----:R-:W2:Y:S01]  /*24b80*/  LDL.LU R96, [R1+0x2258] ;  /* 0x0022580001607983 */ /* 0x001ea20000300800 */
[----:B------:R-:W-:-:S03]  /*24b90*/  F2FP.SATFINITE.E4M3.F32.PACK_AB_MERGE_C R102, R102, R103, RZ ;  /* 0x000000676666723e */ /* 0x000fc600048070ff */
[----:B------:R-:W4:Y:S04]  /*24ba0*/  LDL.LU R99, [R1+0x2254] ;  /* 0x0022540001637983 */ /* 0x000f280000300800 */
[----:B------:R0:W-:Y:S01]  /*24bb0*/  STL [R1+0x91c], R98 ;  /* 0x00091c6201007387 */ /* 0x0001e20000100800 */
[----:B------:R-:W-:-:S03]  /*24bc0*/  F2FP.SATFINITE.E4M3.F32.PACK_AB_MERGE_C R104, R104, R105, RZ ;  /* 0x000000696868723e */ /* 0x000fc600048070ff */
[----:B0-----:R-:W4:Y:S04]  /*24bd0*/  LDL.LU R98, [R1+0x2250] ;  /* 0x0022500001627983 */ /* 0x001f280000300800 */
[----:B------:R-:W4:Y:S04]  /*24be0*/  LDL.LU R101, [R1+0x224c] ;  /* 0x00224c0001657983 */ /* 0x000f280000300800 */
[----:B------:R0:W-:Y:S01]  /*24bf0*/  STL [R1+0x930], R100 ;  /* 0x0009306401007387 */ /* 0x0001e20000100800 */
[----:B------:R-:W-:Y:S02]  /*24c00*/  F2FP.SATFINITE.E4M3.F32.PACK_AB_MERGE_C R106, R106, R107, RZ ;  /* 0x0000006b6a6a723e */ /* 0x000fe400048070ff */
[----:B------:R-:W-:Y:S01]  /*24c10*/  F2FP.SATFINITE.E4M3.F32.PACK_AB_MERGE_C R108, R108, R109, RZ ;  /* 0x0000006d6c6c723e */ /* 0x000fe200048070ff */
[----:B0-----:R-:W4:Y:S04]  /*24c20*/  LDL.LU R100, [R1+0x2248] ;  /* 0x0022480001647983 */ /* 0x001f280000300800 */
[----:B------:R-:W4:Y:S04]  /*24c30*/  LDL.LU R103, [R1+0x2244] ;  /* 0x0022440001677983 */ /* 0x000f280000300800 */
[----:B------:R0:W-:Y:S01]  /*24c40*/  STL [R1+0x92c], R102 ;  /* 0x00092c6601007387 */ /* 0x0001e20000100800 */
[----:B------:R-:W-:-:S03]  /*24c50*/  F2FP.SATFINITE.E4M3.F32.PACK_AB_MERGE_C R110, R110, R111, RZ ;  /* 0x0000006f6e6e723e */ /* 0x000fc600048070ff */
        /* <DEDUP_REMOVED lines=82> */
[----:B------:R0:W-:Y:S04]  /*25180*/  STL [R1+0x9b8], R144 ;  /* 0x0009b89001007387 */ /* 0x0001e80000100800 */
        /* <DEDUP_REMOVED lines=9> */
[----:B0-----:R-:W4:Y:S01]  /*25220*/  LDL.LU R150, [R1+0x2180] ;  /* 0x0021800001967983 */ /* 0x001f220000300800 */
[----:B------:R-:W-:-:S02]  /*25230*/  F2FP.SATFINITE.E4M3.F32.PACK_AB_MERGE_C R4, R4, R0, RZ ;  /* 0x000000000404723e */ /* 0x000fc400048070ff */
[----:B------:R-:W-:Y:S01]  /*25240*/  F2FP.SATFINITE.E4M3.F32.PACK_AB_MERGE_C R201, R201, R211, RZ ;  /* 0x000000d3c9c9723e */ /* 0x000fe200048070ff */
[----:B------:R-:W4:Y:S04]  /*25250*/  LDL.LU R0, [R1+0x217c] ;  /* 0x00217c0001007983 */ /* 0x000f280000300800 */
[----:B------:R0:W-:Y:S04]  /*25260*/  STL [R1+0x9c8], R4 ;  /* 0x0009c80401007387 */ /* 0x0001e80000100800 */
[----:B------:R-:W-:Y:S01]  /*25270*/  STL [R1+0x9c4], R201 ;  /* 0x0009c4c901007387 */ /* 0x000fe20000100800 */
[----:B0-----:R-:W-:-:S02]  /*25280*/  F2FP.SATFINITE.E4M3.F32.PACK_AB_MERGE_C R4, R25, R24, RZ ;  /* 0x000000181904723e */ /* 0x001fc400048070ff */
[----:B------:R-:W-:Y:S02]  /*25290*/  F2FP.SATFINITE.E4M3.F32.PACK_AB_MERGE_C R25, R27, R26, RZ ;  /* 0x0000001a1b19723e */ /* 0x000fe400048070ff */
[----:B------:R-:W-:Y:S01]  /*252a0*/  F2FP.SATFINITE.E4M3.F32.PACK_AB_MERGE_C R24, R29, R28, RZ ;  /* 0x0000001c1d18723e */ /* 0x000fe200048070ff */
[----:B------:R0:W-:Y:S04]  /*252b0*/  STL [R1+0x6d0], R4 ;  /* 0x0006d00401007387 */ /* 0x0001e80000100800 */
[----:B------:R1:W-:Y:S01]  /*252c0*/  STL [R1+0x6cc], R25 ;  /* 0x0006cc1901007387 */ /* 0x0003e20000100800 */
[----:B0-----:R-:W-:-:S03]  /*252d0*/  F2FP.SATFINITE.E4M3.F32.PACK_AB_MERGE_C R4, R31, R30, RZ ;  /* 0x0000001e1f04723e */ /* 0x001fc600048070ff */
[----:B------:R0:W-:Y:S01]  /*252e0*/  STL [R1+0x6d8], R24 ;  /* 0x0006d81801007387 */ /* 0x0001e20000100800 */
[----:B-1----:R-:W-:-:S03]  /*252f0*/  F2FP.SATFINITE.E4M3.F32.PACK_AB_MERGE_C R25, R33, R32, RZ ;  /* 0x000000202119723e */ /* 0x002fc600048070ff */
        /* <DEDUP_REMOVED lines=61> */
[----:B---3--:R-:W-:-:S03]  /*256d0*/  F2FP.SATFINITE.E4M3.F32.PACK_AB_MERGE_C R24, R95, R94, RZ ;  /* 0x0000005e5f18723e */ /* 0x008fc600048070ff */
[----:B------:R4:W-:Y:S01]  /*256e0*/  STL [R1+0x7d4], R25 ;  /* 0x0007d41901007387 */ /* 0x0009e20000100800 */
[----:B--2---:R-:W-:-:S03]  /*256f0*/  F2FP.SATFINITE.E4M3.F32.PACK_AB_MERGE_C R4, R97, R96, RZ ;  /* 0x000000606104723e */ /* 0x004fc600048070ff */
[----:B------:R0:W-:Y:S01]  /*25700*/  STL [R1+0x7d0], R24 ;  /* 0x0007d01801007387 */ /* 0x0001e20000100800 */
[----:B----4-:R-:W-:-:S03]  /*25710*/  F2FP.SATFINITE.E4M3.F32.PACK_AB_MERGE_C R25, R99, R98, RZ ;  /* 0x000000626319723e */ /* 0x010fc600048070ff */
        /* <DEDUP_REMOVED lines=50> */
[----:B------:R0:W-:Y:S04]  /*25a40*/  STL [R1+0x974], R25 ;  /* 0x0009741901007387 */ /* 0x0001e80000100800 */
[----:B------:R-:W2:Y:S01]  /*25a50*/  LDL.LU R32, [R1+0xc00] ;  /* 0x000c000001207983 */ /* 0x000ea20000300800 */
[----:B-1----:R-:W-:-:S03]  /*25a60*/  F2FP.SATFINITE.E4M3.F32.PACK_AB_MERGE_C R4, R151, R150, RZ ;  /* 0x000000969704723e */ /* 0x002fc600048070ff */
[----:B------:R1:W-:Y:S04]  /*25a70*/  STL [R1+0x988], R24 ;  /* 0x0009881801007387 */ /* 0x0003e80000100800 */
[----:B------:R-:W3:Y:S04]  /*25a80*/  LDL.LU R31, [R1+0xa04] ;  /* 0x000a0400011f7983 */ /* 0x000ee80000300800 */
[----:B------:R4:W-:Y:S04]  /*25a90*/  STL [R1+0x984], R4 ;  /* 0x0009840401007387 */ /* 0x0009e80000100800 */
[----:B------:R-:W3:Y:S01]  /*25aa0*/  LDL.LU R30, [R1+0xa00] ;  /* 0x000a0000011e7983 */ /* 0x000ee20000300800 */
[----:B------:R-:W-:Y:S01]  /*25ab0*/  LOP3.LUT R202, R202, 0xffff, RZ, 0xc0, !PT ;  /* 0x0000ffffcaca7812 */ /* 0x000fe200078ec0ff */
[----:B0-----:R-:W-:Y:S01]  /*25ac0*/  VIADD R25, R0, 0xaa ;  /* 0x000000aa00197836 */ /* 0x001fe20000000000 */
[----:B------:R-:W-:-:S02]  /*25ad0*/  LOP3.LUT R29, R199, 0xffff, RZ, 0xc0, !PT ;  /* 0x0000ffffc71d7812 */ /* 0x000fc400078ec0ff */
[----:B------:R-:W-:Y:S02]  /*25ae0*/  LOP3.LUT R203, R203, 0xffff, RZ, 0xc0, !PT ;  /* 0x0000ffffcbcb7812 */ /* 0x000fe400078ec0ff */
[----:B------:R-:W-:Y:S01]  /*25af0*/  LOP3.LUT R211, R179, 0xffff, RZ, 0xc0, !PT ;  /* 0x0000ffffb3d37812 */ /* 0x000fe200078ec0ff */
[----:B-1----:R-:W-:Y:S01]  /*25b00*/  VIADD R24, R0, 0xab ;  /* 0x000000ab00187836 */ /* 0x002fe20000000000 */
[----:B------:R-:W-:Y:S02]  /*25b10*/  LOP3.LUT R207, R207, 0xffff, RZ, 0xc0, !PT ;  /* 0x0000ffffcfcf7812 */ /* 0x000fe400078ec0ff */
[----:B------:R-:W-:Y:S02]  /*25b20*/  LOP3.LUT R206, R206, 0xffff, RZ, 0xc0, !PT ;  /* 0x0000ffffcece7812 */ /* 0x000fe400078ec0ff */
[----:B------:R-:W-:Y:S02]  /*25b30*/  LOP3.LUT R33, R198, 0xffff, RZ, 0xc0, !PT ;  /* 0x0000ffffc6217812 */ /* 0x000fe400078ec0ff */
[----:B------:R-:W-:-:S02]  /*25b40*/  LOP3.LUT R199, R178, 0xffff, RZ, 0xc0, !PT ;  /* 0x0000ffffb2c77812 */ /* 0x000fc400078ec0ff */
[----:B----4-:R-:W-:Y:S01]  /*25b50*/  LOP3.LUT R4, R6, 0xffff, RZ, 0xc0, !PT ;  /* 0x0000ffff06047812 */ /* 0x010fe200078ec0ff */
[----:B------:R-:W-:Y:S01]  /*25b60*/  STL [R1+0x10], R29 ;  /* 0x0000101d01007387 */ /* 0x000fe20000100800 */
[----:B------:R-:W-:Y:S02]  /*25b70*/  LOP3.LUT R205, R205, 0xffff, RZ, 0xc0, !PT ;  /* 0x0000ffffcdcd7812 */ /* 0x000fe400078ec0ff */
[----:B------:R-:W-:Y:S02]  /*25b80*/  LOP3.LUT R204, R204, 0xffff, RZ, 0xc0, !PT ;  /* 0x0000ffffcccc7812 */ /* 0x000fe400078ec0ff */
[----:B------:R-:W-:Y:S02]  /*25b90*/  LOP3.LUT R201, R7, 0xffff, RZ, 0xc0, !PT ;  /* 0x0000ffff07c97812 */ /* 0x000fe400078ec0ff */
[--C-:B------:R-:W-:Y:S02]  /*25ba0*/  PRMT R6, R211, 0x3340, R0.reuse ;  /* 0x00003340d3067816 */ /* 0x100fe40000000000 */
[----:B------:R-:W-:Y:S01]  /*25bb0*/  PRMT R26, R202, 0x3340, R203 ;  /* 0x00003340ca1a7816 */ /* 0x000fe200000000cb */
[----:B------:R-:W-:Y:S01]  /*25bc0*/  STL [R1+0xc], R33 ;  /* 0x00000c2101007387 */ /* 0x000fe20000100800 */
[----:B------:R-:W-:-:S02]  /*25bd0*/  PRMT R7, R199, 0x3340, R0 ;  /* 0x00003340c7077816 */ /* 0x000fc40000000000 */
[----:B------:R-:W-:Y:S01]  /*25be0*/  PRMT R27, R207, 0x3340, R206 ;  /* 0x00003340cf1b7816 */ /* 0x000fe200000000ce */
[----:B------:R0:W-:Y:S01]  /*25bf0*/  STL [R1+0x20fc], R4 ;  /* 0x0020fc0401007387 */ /* 0x0001e20000100800 */
[----:B------:R-:W-:Y:S01]  /*25c00*/  ISETP.GE.AND P0, PT, R25, UR7, PT ;  /* 0x0000000719007c0c */ /* 0x000fe2000bf06270 */
[----:B------:R-:W-:Y:S01]  /*25c10*/  ULDC UR7, c[0x0][0x248] ;  /* 0x0000920000077ab9 */ /* 0x000fe20000000800 */
[----:B------:R-:W-:Y:S01]  /*25c20*/  ISETP.GE.AND P1, PT, R24, UR9, PT ;  /* 0x0000000918007c0c */ /* 0x000fe2000bf26270 */
[----:B------:R-:W-:Y:S01]  /*25c30*/  ULDC UR9, c[0x0][0x228] ;  /* 0x00008a0000097ab9 */ /* 0x000fe20000000800 */
[--C-:B------:R-:W-:Y:S02]  /*25c40*/  PRMT R25, R4, 0x3340, R0.reuse ;  /* 0x0000334004197816 */ /* 0x100fe40000000000 */
[----:B------:R-:W-:Y:S02]  /*25c50*/  PRMT R24, R201, 0x3340, R0 ;  /* 0x00003340c9187816 */ /* 0x000fe40000000000 */
[----:B------:R-:W-:-:S02]  /*25c60*/  PRMT R28, R205, 0x3340, R204 ;  /* 0x00003340cd1c7816 */ /* 0x000fc400000000cc */
[----:B0-----:R-:W-:Y:S02]  /*25c70*/  PRMT R4, R26, 0x5410, R6 ;  /* 0x000054101a047816 */ /* 0x001fe40000000006 */
[----:B------:R-:W-:Y:S02]  /*25c80*/  PRMT R7, R27, 0x5410, R7 ;  /* 0x000054101b077816 */ /* 0x000fe40000000007 */
[----:B------:R-:W-:Y:S01]  /*25c90*/  PRMT R29, R29, 0x3340, R33 ;  /* 0x000033401d1d7816 */ /* 0x000fe20000000021 */
[----:B------:R0:W-:Y:S01]  /*25ca0*/  STL [R1+0xb48], R4 ;  /* 0x000b480401007387 */ /* 0x0001e20000100800 */
[----:B------:R-:W-:-:S03]  /*25cb0*/  PRMT R6, R28, 0x5410, R24 ;  /* 0x000054101c067816 */ /* 0x000fc60000000018 */
[----:B------:R-:W-:Y:S04]  /*25cc0*/  STL [R1+0xb44], R7 ;  /* 0x000b440701007387 */ /* 0x000fe80000100800 */
[----:B------:R-:W4:Y:S01]  /*25cd0*/  LDL.LU R36, [R1+0xc0c] ;  /* 0x000c0c0001247983 */ /* 0x000f220000300800 */
[----:B0-----:R-:W-:-:S03]  /*25ce0*/  PRMT R4, R29, 0x5410, R25 ;  /* 0x000054101d047816 */ /* 0x001fc60000000019 */
[----:B------:R-:W-:Y:S04]  /*25cf0*/  STL [R1+0xb40], R6 ;  /* 0x000b400601007387 */ /* 0x000fe80000100800 */
[----:B------:R-:W4:Y:S04]  /*25d00*/  LDL.LU R35, [R1+0xc08] ;  /* 0x000c080001237983 */ /* 0x000f280000300800 */
[----:B------:R3:W-:Y:S04]  /*25d10*/  STL [R1+0xb3c], R4 ;  /* 0x000b3c0401007387 */ /* 0x0007e80000100800 */
[----:B------:R-:W4:Y:S01]  /*25d20*/  LDL.LU R34, [R1+0xc04] ;  /* 0x000c040001227983 */ /* 0x000f220000300800 */
[----:B--2---:R-:W-:-:S05]  /*25d30*/  LOP3.LUT R26, R32, 0xffff, RZ, 0xc0, !PT ;  /* 0x0000ffff201a7812 */ /* 0x004fca00078ec0ff */
[----:B------:R-:W-:Y:S04]  /*25d40*/  STL [R1], R26 ;  /* 0x0000001a01007387 */ /* 0x000fe80000100800 */
[----:B------:R-:W2:Y:S01]  /*25d50*/  LDL.LU R33, [R1+0xa08] ;  /* 0x000a080001217983 */ /* 0x000ea20000300800 */
[----:B---3--:R-:W-:-:S05]  /*25d60*/  LOP3.LUT R4, R30, 0xffff, RZ, 0xc0, !PT ;  /* 0x0000ffff1e047812 */ /* 0x008fca00078ec0ff */
[----:B------:R-:W-:Y:S04]  /*25d70*/  STL [R1+0x20], R4 ;  /* 0x0000200401007387 */ /* 0x000fe80000100800 */
[----:B------:R-:W3:Y:S04]  /*25d80*/  LDL.LU R32, [R1+0x80c] ;  /* 0x00080c0001207983 */ /* 0x000ee80000300800 */
[----:B------:R-:W3:Y:S01]  /*25d90*/  LDL.LU R30, [R1+0x808] ;  /* 0x00080800011e7983 */ /* 0x000ee20000300800 */
[----:B------:R-:W-:-:S03]  /*25da0*/  LOP3.LUT R149, R31, 0xffff, RZ, 0xc0, !PT ;  /* 0x0000ffff1f957812 */ /* 0x000fc600078ec0ff */
[----:B------:R-:W3:Y:S01]  /*25db0*/  LDL.LU R31, [R1+0x804] ;  /* 0x00080400011f7983 */ /* 0x000ee20000300800 */
[----:B------:R-:W-:Y:S02]  /*25dc0*/  LOP3.LUT R27, R200, 0xffff, RZ, 0xc0, !PT ;  /* 0x0000ffffc81b7812 */ /* 0x000fe400078ec0ff */
[----:B------:R-:W-:Y:S02]  /*25dd0*/  LOP3.LUT R208, R208, 0xffff, RZ, 0xc0, !PT ;  /* 0x0000ffffd0d07812 */ /* 0x000fe400078ec0ff */
[----:B------:R-:W-:Y:S02]  /*25de0*/  LOP3.LUT R209, R209, 0xffff, RZ, 0xc0, !PT ;  /* 0x0000ffffd1d17812 */ /* 0x000fe400078ec0ff */
[----:B------:R-:W-:Y:S02]  /*25df0*/  LOP3.LUT R200, R181, 0xffff, RZ, 0xc0, !PT ;  /* 0x0000ffffb5c87812 */ /* 0x000fe400078ec0ff */
[----:B------:R-:W-:Y:S02]  /*25e00*/  LOP3.LUT R7, R180, 0xffff, RZ, 0xc0, !PT ;  /* 0x0000ffffb4077812 */ /* 0x000fe400078ec0ff */
[----:B------:R-:W-:Y:S01]  /*25e10*/  LOP3.LUT R150, R221, 0xffff, RZ, 0xc0, !PT ;  /* 0x0000ffffdd967812 */ /* 0x000fe200078ec0ff */
[----:B------:R-:W-:Y:S01]  /*25e20*/  STL [R1+0x18], R27 ;  /* 0x0000181b01007387 */ /* 0x000fe20000100800 */
[----:B------:R-:W-:-:S02]  /*25e30*/  LOP3.LUT R151, R210, 0xffff, RZ, 0xc0, !PT ;  /* 0x0000ffffd2977812 */ /* 0x000fc400078ec0ff */
[----:B------:R-:W-:Y:S01]  /*25e40*/  PRMT R6, R200, 0x3340, R0 ;  /* 0x00003340c8067816 */ /* 0x000fe20000000000 */
[----:B------:R0:W-:Y:S01]  /*25e50*/  STL [R1+0x14], R7 ;  /* 0x0000140701007387 */ /* 0x0001e20000100800 */
[----:B------:R-:W-:Y:S02]  /*25e60*/  PRMT R24, R208, 0x3340, R209 ;  /* 0x00003340d0187816 */ /* 0x000fe400000000d1 */
[----:B------:R-:W-:Y:S02]  /*25e70*/  LOP3.LUT R210, R9, 0xffff, RZ, 0xc0, !PT ;  /* 0x0000ffff09d27812 */ /* 0x000fe400078ec0ff */
[----:B------:R-:W-:Y:S02]  /*25e80*/  LOP3.LUT R221, R8, 0xffff, RZ, 0xc0, !PT ;  /* 0x0000ffff08dd7812 */ /* 0x000fe400078ec0ff */
[----:B------:R-:W-:Y:S02]  /*25e90*/  PRMT R25, R26, 0x3340, R150 ;  /* 0x000033401a197816 */ /* 0x000fe40000000096 */
[----:B0-----:R-:W-:-:S02]  /*25ea0*/  PRMT R7, R7, 0x3340, R0 ;  /* 0x0000334007077816 */ /* 0x001fc40000000000 */
[----:B------:R-:W-:Y:S02]  /*25eb0*/  PRMT R6, R24, 0x5410, R6 ;  /* 0x0000541018067816 */ /* 0x000fe40000000006 */
[--C-:B------:R-:W-:Y:S02]  /*25ec0*/  PRMT R8, R210, 0x3340, R0.reuse ;  /* 0x00003340d2087816 */ /* 0x100fe40000000000 */
[----:B------:R-:W-:Y:S02]  /*25ed0*/  PRMT R26, R149, 0x3340, R151 ;  /* 0x00003340951a7816 */ /* 0x000fe40000000097 */
[----:B------:R-:W-:Y:S02]  /*25ee0*/  PRMT R27, R4, 0x3340, R27 ;  /* 0x00003340041b7816 */ /* 0x000fe4000000001b */
[----:B------:R-:W-:Y:S02]  /*25ef0*/  PRMT R9, R221, 0x3340, R0 ;  /* 0x00003340dd097816 */ /* 0x000fe40000000000 */
[----:B------:R-:W-:Y:S01]  /*25f00*/  PRMT R4, R25, 0x5410, R7 ;  /* 0x0000541019047816 */ /* 0x000fe20000000007 */
[----:B------:R-:W-:Y:S01]  /*25f10*/  STL [R1+0x2100], R221 ;  /* 0x002100dd01007387 */ /* 0x000fe20000100800 */
[----:B------:R-:W-:-:S03]  /*25f20*/  PRMT R7, R26, 0x5410, R8 ;  /* 0x000054101a077816 */ /* 0x000fc60000000008 */
[----:B------:R0:W-:Y:S04]  /*25f30*/  STL [R1+0xb38], R6 ;  /* 0x000b380601007387 */ /* 0x0001e80000100800 */
[----:B------:R4:W-:Y:S01]  /*25f40*/  STL [R1+0xb34], R4 ;  /* 0x000b340401007387 */ /* 0x0009e20000100800 */
[----:B0-----:R-:W-:-:S03]  /*25f50*/  PRMT R6, R27, 0x5410, R9 ;  /* 0x000054101b067816 */ /* 0x001fc60000000009 */
[----:B------:R-:W-:Y:S01]  /*25f60*/  STL [R1+0xb30], R7 ;  /* 0x000b300701007387 */ /* 0x000fe20000100800 */
[----:B----4-:R-:W-:-:S03]  /*25f70*/  LOP3.LUT R4, R36, 0xffff, RZ, 0xc0, !PT ;  /* 0x0000ffff24047812 */ /* 0x010fc600078ec0ff */
[----:B------:R0:W-:Y:S04]  /*25f80*/  STL [R1+0xb2c], R6 ;  /* 0x000b2c0601007387 */ /* 0x0001e80000100800 */
[----:B------:R-:W4:Y:S04]  /*25f90*/  LDL.LU R39, [R1+0xc18] ;  /* 0x000c180001277983 */ /* 0x000f280000300800 */
[----:B------:R-:W-:Y:S04]  /*25fa0*/  STL [R1+0x40], R4 ;  /* 0x0000400401007387 */ /* 0x000fe80000100800 */
[----:B------:R-:W4:Y:S01]  /*25fb0*/  LDL.LU R38, [R1+0xc14] ;  /* 0x000c140001267983 */ /* 0x000f220000300800 */
[----:B------:R-:W-:-:S03]  /*25fc0*/  LOP3.LUT R179, R34, 0xffff, RZ, 0xc0, !PT ;  /* 0x0000ffff22b37812 */ /* 0x000fc600078ec0ff */
[----:B------:R-:W4:Y:S04]  /*25fd0*/  LDL.LU R37, [R1+0xc10] ;  /* 0x000c100001257983 */ /* 0x000f280000300800 */
[----:B------:R-:W4:Y:S04]  /*25fe0*/  LDL.LU R36, [R1+0xa0c] ;  /* 0x000a0c0001247983 */ /* 0x000f280000300800 */
[----:B------:R-:W4:Y:S01]  /*25ff0*/  LDL.LU R34, [R1+0x818] ;  /* 0x0008180001227983 */ /* 0x000f220000300800 */
[----:B--2---:R-:W-:-:S05]  /*26000*/  LOP3.LUT R25, R33, 0xffff, RZ, 0xc0, !PT ;  /* 0x0000ffff21197812 */ /* 0x004fca00078ec0ff */
[----:B------:R1:W-:Y:S01]  /*26010*/  STL [R1+0x8], R25 ;  /* 0x0000081901007387 */ /* 0x0003e20000100800 */
[----:B---3--:R-:W-:-:S03]  /*26020*/  LOP3.LUT R180, R30, 0xffff, RZ, 0xc0, !PT ;  /* 0x0000ffff1eb47812 */ /* 0x008fc600078ec0ff */
[----:B------:R-:W2:Y:S01]  /*26030*/  LDL.LU R30, [R1+0x814] ;  /* 0x00081400011e7983 */ /* 0x000ea20000300800 */
[----:B------:R-:W-:Y:S02]  /*26040*/  LOP3.LUT R26, R32, 0xffff, RZ, 0xc0, !PT ;  /* 0x0000ffff201a7812 */ /* 0x000fe400078ec0ff */
[----:B------:R-:W-:Y:S02]  /*26050*/  LOP3.LUT R27, R220, 0xffff, RZ, 0xc0, !PT ;  /* 0x0000ffffdc1b7812 */ /* 0x000fe400078ec0ff */
[----:B------:R-:W-:Y:S01]  /*26060*/  LOP3.LUT R181, R31, 0xffff, RZ, 0xc0, !PT ;  /* 0x0000ffff1fb57812 */ /* 0x000fe200078ec0ff */
[----:B------:R3:W-:Y:S04]  /*26070*/  STL [R1+0x3c], R26 ;  /* 0x00003c1a01007387 */ /* 0x0007e80000100800 */
[----:B------:R-:W2:Y:S04]  /*26080*/  LDL.LU R220, [R1+0x2178] ;  /* 0x0021780001dc7983 */ /* 0x000ea80000300800 */
[----:B------:R-:W2:Y:S01]  /*26090*/  LDL.LU R31, [R1+0x810] ;  /* 0x00081000011f7983 */ /* 0x000ea20000300800 */
[----:B------:R-:W-:-:S02]  /*260a0*/  LOP3.LUT R178, R35, 0xffff, RZ, 0xc0, !PT ;  /* 0x0000ffff23b27812 */ /* 0x000fc400078ec0ff */
[----:B------:R-:W-:Y:S02]  /*260b0*/  LOP3.LUT R183, R183, 0xffff, RZ, 0xc0, !PT ;  /* 0x0000ffffb7b77812 */ /* 0x000fe400078ec0ff */
[----:B------:R-:W-:Y:S02]  /*260c0*/  LOP3.LUT R182, R182, 0xffff, RZ, 0xc0, !PT ;  /* 0x0000ffffb6b67812 */ /* 0x000fe400078ec0ff */
[----:B------:R-:W-:Y:S02]  /*260d0*/  LOP3.LUT R198, R11, 0xffff, RZ, 0xc0, !PT ;  /* 0x0000ffff0bc67812 */ /* 0x000fe400078ec0ff */
[----:B0-----:R-:W-:Y:S02]  /*260e0*/  PRMT R6, R183, 0x3340, R0 ;  /* 0x00003340b7067816 */ /* 0x001fe40000000000 */
[----:B------:R-:W-:Y:S02]  /*260f0*/  PRMT R11, R178, 0x3340, R180 ;  /* 0x00003340b20b7816 */ /* 0x000fe400000000b4 */
[----:B------:R-:W-:-:S02]  /*26100*/  LOP3.LUT R9, R185, 0xffff, RZ, 0xc0, !PT ;  /* 0x0000ffffb9097812 */ /* 0x000fc400078ec0ff */
[----:B------:R-:W-:Y:S02]  /*26110*/  PRMT R7, R182, 0x3340, R0 ;  /* 0x00003340b6077816 */ /* 0x000fe40000000000 */
[----:B------:R-:W-:Y:S02]  /*26120*/  PRMT R24, R179, 0x3340, R181 ;  /* 0x00003340b3187816 */ /* 0x000fe400000000b5 */
[----:B------:R-:W-:Y:S01]  /*26130*/  PRMT R11, R11, 0x5410, R6 ;  /* 0x000054100b0b7816 */ /* 0x000fe20000000006 */
[----:B------:R-:W-:Y:S01]  /*26140*/  STL [R1+0x4], R27 ;  /* 0x0000041b01007387 */ /* 0x000fe20000100800 */
[----:B------:R-:W-:Y:S02]  /*26150*/  PRMT R8, R198, 0x3340, R0 ;  /* 0x00003340c6087816 */ /* 0x000fe40000000000 */
[----:B-1----:R-:W-:Y:S01]  /*26160*/  PRMT R25, R25, 0x3340, R27 ;  /* 0x0000334019197816 */ /* 0x002fe2000000001b */
[----:B------:R0:W-:Y:S01]  /*26170*/  STL [R1+0x38], R9 ;  /* 0x0000380901007387 */ /* 0x0001e20000100800 */
[----:B------:R-:W-:-:S02]  /*26180*/  PRMT R6, R24, 0x5410, R7 ;  /* 0x0000541018067816 */ /* 0x000fc40000000007 */
[----:B---3--:R-:W-:Y:S01]  /*26190*/  PRMT R26, R4, 0x3340, R26 ;  /* 0x00003340041a7816 */ /* 0x008fe2000000001a */
[----:B------:R-:W-:Y:S01]  /*261a0*/  STL [R1+0xb28], R11 ;  /* 0x000b280b01007387 */ /* 0x000fe20000100800 */
[----:B------:R-:W-:-:S03]  /*261b0*/  PRMT R4, R25, 0x5410, R8 ;  /* 0x0000541019047816 */ /* 0x000fc60000000008 */
[----:B------:R-:W3:Y:S01]  /*261c0*/  LDL.LU R35, [R1+0xc20] ;  /* 0x000c200001237983 */ /* 0x000ee20000300800 */
[----:B0-----:R-:W-:-:S03]  /*261d0*/  PRMT R9, R9, 0x3340, R0 ;  /* 0x0000334009097816 */ /* 0x001fc60000000000 */
[----:B------:R0:W-:Y:S04]  /*261e0*/  STL [R1+0xb24], R6 ;  /* 0x000b240601007387 */ /* 0x0001e80000100800 */
[----:B------:R-:W3:Y:S04]  /*261f0*/  LDL.LU R33, [R1+0xc1c] ;  /* 0x000c1c0001217983 */ /* 0x000ee80000300800 */
[----:B------:R1:W-:Y:S01]  /*26200*/  STL [R1+0xb20], R4 ;  /* 0x000b200401007387 */ /* 0x0003e20000100800 */
[----:B0-----:R-:W-:-:S03]  /*26210*/  PRMT R6, R26, 0x5410, R9 ;  /* 0x000054101a067816 */ /* 0x001fc60000000009 */
[----:B------:R-:W3:Y:S01]  /*26220*/  LDL.LU R32, [R1+0xa14] ;  /* 0x000a140001207983 */ /* 0x000ee20000300800 */
[----:B----4-:R-:W-:-:S03]  /*26230*/  LOP3.LUT R24, R39, 0xffff, RZ, 0xc0, !PT ;  /* 0x0000ffff27187812 */ /* 0x010fc600078ec0ff */
[----:B------:R0:W-:Y:S01]  /*26240*/  STL [R1+0xb1c], R6 ;  /* 0x000b1c0601007387 */ /* 0x0001e20000100800 */
[----:B-1----:R-:W-:Y:S02]  /*26250*/  LOP3.LUT R4, R38, 0xffff, RZ, 0xc0, !PT ;  /* 0x0000ffff26047812 */ /* 0x002fe400078ec0ff */
[----:B------:R-:W-:Y:S01]  /*26260*/  LOP3.LUT R11, R37, 0xffff, RZ, 0xc0, !PT ;  /* 0x0000ffff250b7812 */ /* 0x000fe200078ec0ff */
[----:B------:R-:W-:Y:S04]  /*26270*/  STL [R1+0x104], R24 ;  /* 0x0001041801007387 */ /* 0x000fe80000100800 */
[----:B------:R1:W-:Y:S04]  /*26280*/  STL [R1+0x1c], R11 ;  /* 0x00001c0b01007387 */ /* 0x0003e80000100800 */
[----:B------:R-:W-:Y:S01]  /*26290*/  STL [R1+0x120], R4 ;  /* 0x0001200401007387 */ /* 0x000fe20000100800 */
[----:B--2---:R-:W-:-:S03]  /*262a0*/  LOP3.LUT R25, R30, 0xffff, RZ, 0xc0, !PT ;  /* 0x0000ffff1e197812 */ /* 0x004fc600078ec0ff */
[----:B------:R-:W2:Y:S01]  /*262b0*/  LDL.LU R30, [R1+0xa10] ;  /* 0x000a1000011e7983 */ /* 0x000ea20000300800 */
[----:B------:R-:W-:-:S05]  /*262c0*/  LOP3.LUT R26, R34, 0xffff, RZ, 0xc0, !PT ;  /* 0x0000ffff221a7812 */ /* 0x000fca00078ec0ff */
[----:B------:R-:W-:Y:S04]  /*262d0*/  STL [R1+0x100], R26 ;  /* 0x0001001a01007387 */ /* 0x000fe80000100800 */
[----:B------:R-:W4:Y:S01]  /*262e0*/  LDL.LU R34, [R1+0x820] ;  /* 0x0008200001227983 */ /* 0x000f220000300800 */
[----:B------:R-:W-:-:S03]  /*262f0*/  LOP3.LUT R185, R31, 0xffff, RZ, 0xc0, !PT ;  /* 0x0000ffff1fb97812 */ /* 0x000fc600078ec0ff */
[----:B------:R1:W-:Y:S04]  /*26300*/  STL [R1+0x118], R25 ;  /* 0x0001181901007387 */ /* 0x0003e80000100800 */
[----:B------:R-:W4:Y:S01]  /*26310*/  LDL.LU R31, [R1+0x81c] ;  /* 0x00081c00011f7983 */ /* 0x000f220000300800 */
[----:B------:R-:W-:Y:S02]  /*26320*/  LOP3.LUT R184, R184, 0xffff, RZ, 0xc0, !PT ;  /* 0x0000ffffb8b87812 */ /* 0x000fe400078ec0ff */
[----:B------:R-:W-:Y:S02]  /*26330*/  LOP3.LUT R147, R36, 0xffff, RZ, 0xc0, !PT ;  /* 0x0000ffff24937812 */ /* 0x000fe400078ec0ff */
[----:B------:R-:W-:Y:S02]  /*26340*/  LOP3.LUT R148, R235, 0xffff, RZ, 0xc0, !PT ;  /* 0x0000ffffeb947812 */ /* 0x000fe400078ec0ff */
[----:B------:R-:W-:Y:S01]  /*26350*/  LOP3.LUT R146, R13, 0xffff, RZ, 0xc0, !PT ;  /* 0x0000ffff0d927812 */ /* 0x000fe200078ec0ff */
[----:B------:R-:W4:Y:S01]  /*26360*/  LDL.LU R235, [R1+0x2174] ;  /* 0x0021740001eb7983 */ /* 0x000f220000300800 */
[----:B------:R-:W-:-:S02]  /*26370*/  LOP3.LUT R187, R187, 0xffff, RZ, 0xc0, !PT ;  /* 0x0000ffffbbbb7812 */ /* 0x000fc400078ec0ff */
[----:B------:R-:W-:Y:S02]  /*26380*/  LOP3.LUT R9, R186, 0xffff, RZ, 0xc0, !PT ;  /* 0x0000ffffba097812 */ /* 0x000fe400078ec0ff */
[--C-:B0-----:R-:W-:Y:S02]  /*26390*/  PRMT R6, R184, 0x3340, R0.reuse ;  /* 0x00003340b8067816 */ /* 0x101fe40000000000 */
[----:B-1----:R-:W-:Y:S02]  /*263a0*/  PRMT R11, R11, 0x3340, R185 ;  /* 0x000033400b0b7816 */ /* 0x002fe400000000b9 */
[----:B------:R-:W-:Y:S02]  /*263b0*/  PRMT R7, R146, 0x3340, R0 ;  /* 0x0000334092077816 */ /* 0x000fe40000000000 */
[----:B------:R-:W-:Y:S01]  /*263c0*/  PRMT R13, R147, 0x3340, R148 ;  /* 0x00003340930d7816 */ /* 0x000fe20000000094 */
[----:B------:R0:W-:Y:S01]  /*263d0*/  STL [R1+0x114], R9 ;  /* 0x0001140901007387 */ /* 0x0001e20000100800 */
[----:B------:R-:W-:-:S02]  /*263e0*/  PRMT R8, R187, 0x3340, R0 ;  /* 0x00003340bb087816 */ /* 0x000fc40000000000 */
[----:B------:R-:W-:Y:S02]  /*263f0*/  PRMT R24, R24, 0x3340, R26 ;  /* 0x0000334018187816 */ /* 0x000fe4000000001a */
[----:B------:R-:W-:Y:S02]  /*26400*/  PRMT R6, R11, 0x5410, R6 ;  /* 0x000054100b067816 */ /* 0x000fe40000000006 */
[----:B------:R-:W-:Y:S02]  /*26410*/  PRMT R25, R4, 0x3340, R25 ;  /* 0x0000334004197816 */ /* 0x000fe40000000019 */
[----:B------:R-:W-:Y:S02]  /*26420*/  PRMT R7, R13, 0x5410, R7 ;  /* 0x000054100d077816 */ /* 0x000fe40000000007 */
[----:B0-----:R-:W-:Y:S01]  /*26430*/  PRMT R9, R9, 0x3340, R0 ;  /* 0x0000334009097816 */ /* 0x001fe20000000000 */
[----:B------:R0:W-:Y:S01]  /*26440*/  STL [R1+0xb18], R6 ;  /* 0x000b180601007387 */ /* 0x0001e20000100800 */
[----:B------:R-:W-:-:S02]  /*26450*/  PRMT R4, R24, 0x5410, R8 ;  /* 0x0000541018047816 */ /* 0x000fc40000000008 */
[----:B---3--:R-:W-:Y:S01]  /*26460*/  LOP3.LUT R24, R35, 0xffff, RZ, 0xc0, !PT ;  /* 0x0000ffff23187812 */ /* 0x008fe200078ec0ff */
[----:B------:R-:W-:Y:S01]  /*26470*/  STL [R1+0xb14], R7 ;  /* 0x000b140701007387 */ /* 0x000fe20000100800 */
[----:B0-----:R-:W-:-:S03]  /*26480*/  PRMT R6, R25, 0x5410, R9 ;  /* 0x0000541019067816 */ /* 0x001fc60000000009 */
[----:B------:R0:W-:Y:S04]  /*26490*/  STL [R1+0xb10], R4 ;  /* 0x000b100401007387 */ /* 0x0001e80000100800 */
[----:B------:R1:W-:Y:S04]  /*264a0*/  STL [R1+0xb0c], R6 ;  /* 0x000b0c0601007387 */ /* 0x0003e80000100800 */
[----:B------:R-:W3:Y:S01]  /*264b0*/  LDL.LU R38, [R1+0xc28] ;  /* 0x000c280001267983 */ /* 0x000ee20000300800 */
[----:B0-----:R-:W-:-:S03]  /*264c0*/  LOP3.LUT R4, R33, 0xffff, RZ, 0xc0, !PT ;  /* 0x0000ffff21047812 */ /* 0x001fc600078ec0ff */
[----:B------:R-:W-:Y:S01]  /*264d0*/  STL [R1+0x110], R24 ;  /* 0x0001101801007387 */ /* 0x000fe20000100800 */
[----:B------:R-:W-:-:S03]  /*264e0*/  LOP3.LUT R144, R32, 0xffff, RZ, 0xc0, !PT ;  /* 0x0000ffff20907812 */ /* 0x000fc600078ec0ff */
[----:B------:R-:W3:Y:S04]  /*264f0*/  LDL.LU R37, [R1+0xc24] ;  /* 0x000c240001257983 */ /* 0x000ee80000300800 */
[----:B------:R0:W-:Y:S04]  /*26500*/  STL [R1+0x10c], R4 ;  /* 0x00010c0401007387 */ /* 0x0001e80000100800 */
[----:B------:R-:W3:Y:S04]  /*26510*/  LDL.LU R36, [R1+0xa1c] ;  /* 0x000a1c0001247983 */ /* 0x000ee80000300800 */
[----:B------:R-:W3:Y:S04]  /*26520*/  LDL.LU R33, [R1+0xa18] ;  /* 0x000a180001217983 */ /* 0x000ee80000300800 */
[----:B------:R-:W3:Y:S01]  /*26530*/  LDL.LU R32, [R1+0x828] ;  /* 0x0008280001207983 */ /* 0x000ee20000300800 */
[----:B--2---:R-:W-:-:S03]  /*26540*/  LOP3.LUT R137, R30, 0xffff, RZ, 0xc0, !PT ;  /* 0x0000ffff1e897812 */ /* 0x004fc600078ec0ff */
[----:B------:R-:W2:Y:S01]  /*26550*/  LDL.LU R30, [R1+0x824] ;  /* 0x00082400011e7983 */ /* 0x000ea20000300800 */
[----:B------:R-:W-:Y:S02]  /*26560*/  LOP3.LUT R145, R232, 0xffff, RZ, 0xc0, !PT ;  /* 0x0000ffffe8917812 */ /* 0x000fe400078ec0ff */
[----:B------:R-:W-:Y:S01]  /*26570*/  LOP3.LUT R139, R15, 0xffff, RZ, 0xc0, !PT ;  /* 0x0000ffff0f8b7812 */ /* 0x000fe200078ec0ff */
[----:B------:R-:W2:Y:S01]  /*26580*/  LDL.LU R232, [R1+0x2170] ;  /* 0x0021700001e87983 */ /* 0x000ea20000300800 */
[----:B------:R-:W-:Y:S02]  /*26590*/  LOP3.LUT R138, R243, 0xffff, RZ, 0xc0, !PT ;  /* 0x0000fffff38a7812 */ /* 0x000fe400078ec0ff */
[----:B------:R-:W-:Y:S02]  /*265a0*/  LOP3.LUT R243, R14, 0xffff, RZ, 0xc0, !PT ;  /* 0x0000ffff0ef37812 */ /* 0x000fe400078ec0ff */
[----:B----4-:R-:W-:Y:S02]  /*265b0*/  LOP3.LUT R25, R34, 0xffff, RZ, 0xc0, !PT ;  /* 0x0000ffff22197812 */ /* 0x010fe400078ec0ff */
[----:B------:R-:W-:-:S02]  /*265c0*/  LOP3.LUT R189, R189, 0xffff, RZ, 0xc0, !PT ;  /* 0x0000ffffbdbd7812 */ /* 0x000fc400078ec0ff */
[----:B------:R-:W-:Y:S02]  /*265d0*/  LOP3.LUT R9, R188, 0xffff, RZ, 0xc0, !PT ;  /* 0x0000ffffbc097812 */ /* 0x000fe400078ec0ff */
[--C-:B-1----:R-:W-:Y:S02]  /*265e0*/  PRMT R6, R139, 0x3340, R0.reuse ;  /* 0x000033408b067816 */ /* 0x102fe40000000000 */
[----:B------:R-:W-:Y:S02]  /*265f0*/  LOP3.LUT R186, R31, 0xffff, RZ, 0xc0, !PT ;  /* 0x0000ffff1fba7812 */ /* 0x000fe400078ec0ff */
[----:B------:R-:W-:Y:S01]  /*26600*/  PRMT R11, R144, 0x3340, R145 ;  /* 0x00003340900b7816 */ /* 0x000fe20000000091 */
[----:B------:R-:W-:Y:S01]  /*26610*/  STL [R1+0x108], R25 ;  /* 0x0001081901007387 */ /* 0x000fe20000100800 */
[----:B------:R-:W-:Y:S02]  /*26620*/  PRMT R7, R243, 0x3340, R0 ;  /* 0x00003340f3077816 */ /* 0x000fe40000000000 */
[----:B------:R-:W-:Y:S01]  /*26630*/  PRMT R13, R137, 0x3340, R138 ;  /* 0x00003340890d7816 */ /* 0x000fe2000000008a */
[----:B------:R-:W-:Y:S01]  /*26640*/  STL [R1+0x2104], R243 ;  /* 0x002104f301007387 */ /* 0x000fe20000100800 */
[----:B------:R-:W-:-:S02]  /*26650*/  PRMT R15, R4, 0x3340, R186 ;  /* 0x00003340040f7816 */ /* 0x000fc400000000ba */
[----:B------:R-:W-:Y:S01]  /*26660*/  PRMT R8, R189, 0x3340, R0 ;  /* 0x00003340bd087816 */ /* 0x000fe20000000000 */
[----:B------:R1:W-:Y:S01]  /*26670*/  STL [R1+0x128], R9 ;  /* 0x0001280901007387 */ /* 0x0003e20000100800 */
[----:B------:R-:W-:Y:S02]  /*26680*/  PRMT R14, R24, 0x3340, R25 ;  /* 0x00003340180e7816 */ /* 0x000fe40000000019 */
[----:B0-----:R-:W-:Y:S02]  /*26690*/  PRMT R4, R11, 0x5410, R6 ;  /* 0x000054100b047816 */ /* 0x001fe40000000006 */
[----:B------:R-:W-:Y:S02]  /*266a0*/  PRMT R7, R13, 0x5410, R7 ;  /* 0x000054100d077816 */ /* 0x000fe40000000007 */
[----:B------:R-:W-:Y:S02]  /*266b0*/  PRMT R6, R14, 0x5410, R8 ;  /* 0x000054100e067816 */ /* 0x000fe40000000008 */
[----:B-1----:R-:W-:Y:S01]  /*266c0*/  PRMT R9, R9, 0x3340, R0 ;  /* 0x0000334009097816 */ /* 0x002fe20000000000 */
[----:B------:R0:W-:Y:S04]  /*266d0*/  STL [R1+0xb08], R4 ;  /* 0x000b080401007387 */ /* 0x0001e80000100800 */
[----:B------:R-:W-:Y:S04]  /*266e0*/  STL [R1+0xb04], R7 ;  /* 0x000b040701007387 */ /* 0x000fe80000100800 */
[----:B------:R-:W4:Y:S01]  /*266f0*/  LDL.LU R35, [R1+0xc30] ;  /* 0x000c300001237983 */ /* 0x000f220000300800 */
[----:B0-----:R-:W-:-:S03]  /*26700*/  PRMT R4, R15, 0x5410, R9 ;  /* 0x000054100f047816 */ /* 0x001fc60000000009 */
[----:B------:R-:W-:Y:S04]  /*26710*/  STL [R1+0xb00], R6 ;  /* 0x000b000601007387 */ /* 0x000fe80000100800 */
[----:B------:R-:W4:Y:S04]  /*26720*/  LDL.LU R34, [R1+0xc2c] ;  /* 0x000c2c0001227983 */ /* 0x000f280000300800 */
[----:B------:R3:W-:Y:S04]  /*26730*/  STL [R1+0xafc], R4 ;  /* 0x000afc0401007387 */ /* 0x0007e80000100800 */
[----:B------:R-:W4:Y:S01]  /*26740*/  LDL.LU R31, [R1+0xa24] ;  /* 0x000a2400011f7983 */ /* 0x000f220000300800 */
[----:B---3--:R-:W-:-:S05]  /*26750*/  LOP3.LUT R4, R37, 0xffff, RZ, 0xc0, !PT ;  /* 0x0000ffff25047812 */ /* 0x008fca00078ec0ff */
[----:B------:R-:W-:Y:S01]  /*26760*/  STL [R1+0x124], R4 ;  /* 0x0001240401007387 */ /* 0x000fe20000100800 */
[----:B--2---:R-:W-:-:S03]  /*26770*/  LOP3.LUT R15, R30, 0xffff, RZ, 0xc0, !PT ;  /* 0x0000ffff1e0f7812 */ /* 0x004fc600078ec0ff */
[----:B------:R-:W2:Y:S01]  /*26780*/  LDL.LU R30, [R1+0xa20] ;  /* 0x000a2000011e7983 */ /* 0x000ea20000300800 */
[----:B------:R-:W-:Y:S02]  /*26790*/  LOP3.LUT R141, R236, 0xffff, RZ, 0xc0, !PT ;  /* 0x0000ffffec8d7812 */ /* 0x000fe400078ec0ff */
[----:B------:R-:W-:Y:S01]  /*267a0*/  LOP3.LUT R130, R33, 0xffff, RZ, 0xc0, !PT ;  /* 0x0000ffff21827812 */ /* 0x000fe200078ec0ff */
[----:B------:R-:W3:Y:S01]  /*267b0*/  LDL.LU R236, [R1+0x216c] ;  /* 0x00216c0001ec7983 */ /* 0x000ee20000300800 */
[----:B------:R-:W-:-:S03]  /*267c0*/  LOP3.LUT R131, R32, 0xffff, RZ, 0xc0, !PT ;  /* 0x0000ffff20837812 */ /* 0x000fc600078ec0ff */
[----:B------:R-:W3:Y:S01]  /*267d0*/  LDL.LU R33, [R1+0x830] ;  /* 0x0008300001217983 */ /* 0x000ee20000300800 */
[----:B------:R-:W-:Y:S02]  /*267e0*/  LOP3.LUT R140, R36, 0xffff, RZ, 0xc0, !PT ;  /* 0x0000ffff248c7812 */ /* 0x000fe400078ec0ff */
[----:B------:R-:W-:Y:S01]  /*267f0*/  LOP3.LUT R134, R17, 0xffff, RZ, 0xc0, !PT ;  /* 0x0000ffff11867812 */ /* 0x000fe200078ec0ff */
[----:B------:R-:W-:Y:S01]  /*26800*/  STL [R1+0x11c], R15 ;  /* 0x00011c0f01007387 */ /* 0x000fe20000100800 */
[----:B------:R-:W-:-:S03]  /*26810*/  LOP3.LUT R132, R2, 0xffff, RZ, 0xc0, !PT ;  /* 0x0000ffff02847812 */ /* 0x000fc600078ec0ff */
[----:B------:R-:W3:Y:S01]  /*26820*/  LDL.LU R32, [R1+0x82c] ;  /* 0x00082c0001207983 */ /* 0x000ee20000300800 */
[----:B------:R-:W-:Y:S02]  /*26830*/  LOP3.LUT R2, R16, 0xffff, RZ, 0xc0, !PT ;  /* 0x0000ffff10027812 */ /* 0x000fe400078ec0ff */
[----:B------:R-:W-:Y:S02]  /*26840*/  PRMT R6, R134, 0x3340, R0 ;  /* 0x0000334086067816 */ /* 0x000fe40000000000 */
[----:B------:R-:W-:Y:S02]  /*26850*/  PRMT R11, R140, 0x3340, R141 ;  /* 0x000033408c0b7816 */ /* 0x000fe4000000008d */
[----:B------:R-:W-:Y:S02]  /*26860*/  LOP3.LUT R129, R38, 0xffff, RZ, 0xc0, !PT ;  /* 0x0000ffff26817812 */ /* 0x000fe400078ec0ff */
[----:B------:R-:W-:Y:S01]  /*26870*/  LOP3.LUT R133, R191, 0xffff, RZ, 0xc0, !PT ;  /* 0x0000ffffbf857812 */ /* 0x000fe200078ec0ff */
[----:B------:R0:W-:Y:S01]  /*26880*/  STL [R1+0x2108], R2 ;  /* 0x0021080201007387 */ /* 0x0001e20000100800 */
[----:B------:R-:W-:-:S02]  /*26890*/  LOP3.LUT R188, R190, 0xffff, RZ, 0xc0, !PT ;  /* 0x0000ffffbebc7812 */ /* 0x000fc400078ec0ff */
[----:B------:R-:W-:Y:S02]  /*268a0*/  PRMT R7, R2, 0x3340, R0 ;  /* 0x0000334002077816 */ /* 0x000fe40000000000 */
[----:B------:R-:W-:Y:S02]  /*268b0*/  PRMT R13, R130, 0x3340, R132 ;  /* 0x00003340820d7816 */ /* 0x000fe40000000084 */
[----:B------:R-:W-:Y:S02]  /*268c0*/  PRMT R8, R133, 0x3340, R0 ;  /* 0x0000334085087816 */ /* 0x000fe40000000000 */
[----:B------:R-:W-:Y:S02]  /*268d0*/  PRMT R14, R129, 0x3340, R131 ;  /* 0x00003340810e7816 */ /* 0x000fe40000000083 */
[----:B0-----:R-:W-:Y:S02]  /*268e0*/  PRMT R2, R11, 0x5410, R6 ;  /* 0x000054100b027816 */ /* 0x001fe40000000006 */
[----:B------:R-:W-:-:S02]  /*268f0*/  PRMT R9, R188, 0x3340, R0 ;  /* 0x00003340bc097816 */ /* 0x000fc40000000000 */
[----:B------:R-:W-:Y:S01]  /*26900*/  PRMT R15, R4, 0x3340, R15 ;  /* 0x00003340040f7816 */ /* 0x000fe2000000000f */
[----:B------:R0:W-:Y:S01]  /*26910*/  STL [R1+0xaf8], R2 ;  /* 0x000af80201007387 */ /* 0x0001e20000100800 */
[----:B------:R-:W-:Y:S02]  /*26920*/  PRMT R6, R13, 0x5410, R7 ;  /* 0x000054100d067816 */ /* 0x000fe40000000007 */
[----:B------:R-:W-:-:S03]  /*26930*/  PRMT R4, R14, 0x5410, R8 ;  /* 0x000054100e047816 */ /* 0x000fc60000000008 */
[----:B------:R-:W-:Y:S01]  /*26940*/  STL [R1+0xaf4], R6 ;  /* 0x000af40601007387 */ /* 0x000fe20000100800 */
[----:B0-----:R-:W-:-:S03]  /*26950*/  PRMT R2, R15, 0x5410, R9 ;  /* 0x000054100f027816 */ /* 0x001fc60000000009 */
[----:B------:R-:W-:Y:S04]  /*26960*/  STL [R1+0xaf0], R4 ;  /* 0x000af00401007387 */ /* 0x000fe80000100800 */
[----:B------:R4:W-:Y:S04]  /*26970*/  STL [R1+0xa1c], R2 ;  /* 0x000a1c0201007387 */ /* 0x0009e80000100800 */
[----:B------:R-:W3:Y:S04]  /*26980*/  LDL.LU R39, [R1+0xc38] ;  /* 0x000c380001277983 */ /* 0x000ee80000300800 */
[----:B------:R-:W3:Y:S01]  /*26990*/  LDL.LU R38, [R1+0xc34] ;  /* 0x000c340001267983 */ /* 0x000ee20000300800 */
[----:B----4-:R-:W-:-:S03]  /*269a0*/  LOP3.LUT R2, R31, 0xffff, RZ, 0xc0, !PT ;  /* 0x0000ffff1f027812 */ /* 0x010fc600078ec0ff */
[----:B------:R-:W4:Y:S04]  /*269b0*/  LDL.LU R37, [R1+0xa2c] ;  /* 0x000a2c0001257983 */ /* 0x000f280000300800 */
[----:B------:R-:W-:Y:S04]  /*269c0*/  STL [R1+0x138], R2 ;  /* 0x0001380201007387 */ /* 0x000fe80000100800 */
[----:B------:R-:W4:Y:S04]  /*269d0*/  LDL.LU R36, [R1+0xa28] ;  /* 0x000a280001247983 */ /* 0x000f280000300800 */
[----:B------:R-:W4:Y:S01]  /*269e0*/  LDL.LU R31, [R1+0x838] ;  /* 0x00083800011f7983 */ /* 0x000f220000300800 */
[----:B--2---:R-:W-:-:S03]  /*269f0*/  LOP3.LUT R135, R30, 0xffff, RZ, 0xc0, !PT ;  /* 0x0000ffff1e877812 */ /* 0x004fc600078ec0ff */
[----:B------:R-:W2:Y:S01]  /*26a00*/  LDL.LU R30, [R1+0x834] ;  /* 0x00083400011e7983 */ /* 0x000ea20000300800 */
[----:B------:R-:W-:Y:S02]  /*26a10*/  LOP3.LUT R4, R233, 0xffff, RZ, 0xc0, !PT ;  /* 0x0000ffffe9047812 */ /* 0x000fe400078ec0ff */
[----:B------:R-:W-:Y:S01]  /*26a20*/  LOP3.LUT R136, R234, 0xffff, RZ, 0xc0, !PT ;  /* 0x0000ffffea887812 */ /* 0x000fe200078ec0ff */
[----:B------:R-:W2:Y:S01]  /*26a30*/  LDL.LU R233, [R1+0x2168] ;  /* 0x0021680001e97983 */ /* 0x000ea20000300800 */
[----:B------:R-:W-:Y:S02]  /*26a40*/  LOP3.LUT R125, R19, 0xffff, RZ, 0xc0, !PT ;  /* 0x0000ffff137d7812 */ /* 0x000fe400078ec0ff */
[----:B------:R-:W-:Y:S01]  /*26a50*/  LOP3.LUT R7, R193, 0xffff, RZ, 0xc0, !PT ;  /* 0x0000ffffc1077812 */ /* 0x000fe200078ec0ff */
[----:B------:R-:W2:Y:S01]  /*26a60*/  LDL.LU R234, [R1+0x2164] ;  /* 0x0021640001ea7983 */ /* 0x000ea20000300800 */
[----:B------:R-:W-:Y:S02]  /*26a70*/  LOP3.LUT R121, R35, 0xffff, RZ, 0xc0, !PT ;  /* 0x0000ffff23797812 */ /* 0x000fe400078ec0ff */
[----:B---3--:R-:W-:-:S02]  /*26a80*/  LOP3.LUT R123, R33, 0xffff, RZ, 0xc0, !PT ;  /* 0x0000ffff217b7812 */ /* 0x008fc400078ec0ff */
[----:B------:R-:W-:Y:S01]  /*26a90*/  LOP3.LUT R8, R192, 0xffff, RZ, 0xc0, !PT ;  /* 0x0000ffffc0087812 */ /* 0x000fe200078ec0ff */
[----:B------:R-:W-:Y:S01]  /*26aa0*/  STL [R1+0x134], R4 ;  /* 0x0001340401007387 */ /* 0x000fe20000100800 */
[----:B------:R-:W-:Y:S02]  /*26ab0*/  LOP3.LUT R122, R34, 0xffff, RZ, 0xc0, !PT ;  /* 0x0000ffff227a7812 */ /* 0x000fe400078ec0ff */
[----:B------:R-:W-:Y:S01]  /*26ac0*/  LOP3.LUT R124, R32, 0xffff, RZ, 0xc0, !PT ;  /* 0x0000ffff207c7812 */ /* 0x000fe200078ec0ff */
[----:B------:R0:W-:Y:S01]  /*26ad0*/  STL [R1+0x130], R7 ;  /* 0x0001300701007387 */ /* 0x0001e20000100800 */
[----:B------:R-:W-:Y:S02]  /*26ae0*/  PRMT R6, R125, 0x3340, R0 ;  /* 0x000033407d067816 */ /* 0x000fe40000000000 */
[----:B------:R-:W-:Y:S01]  /*26af0*/  PRMT R11, R135, 0x3340, R136 ;  /* 0x00003340870b7816 */ /* 0x000fe20000000088 */
[----:B------:R1:W-:Y:S01]  /*26b00*/  STL [R1+0x12c], R8 ;  /* 0x00012c0801007387 */ /* 0x0003e20000100800 */
[----:B------:R-:W-:-:S02]  /*26b10*/  LOP3.LUT R126, R21, 0xffff, RZ, 0xc0, !PT ;  /* 0x0000ffff157e7812 */ /* 0x000fc400078ec0ff */
[----:B------:R-:W-:Y:S02]  /*26b20*/  PRMT R13, R121, 0x3340, R123 ;  /* 0x00003340790d7816 */ /* 0x000fe4000000007b */
[----:B------:R-:W-:Y:S02]  /*26b30*/  PRMT R15, R2, 0x3340, R4 ;  /* 0x00003340020f7816 */ /* 0x000fe40000000004 */
[----:B0-----:R-:W-:Y:S02]  /*26b40*/  PRMT R7, R7, 0x3340, R0 ;  /* 0x0000334007077816 */ /* 0x001fe40000000000 */
[----:B------:R-:W-:Y:S02]  /*26b50*/  PRMT R14, R122, 0x3340, R124 ;  /* 0x000033407a0e7816 */ /* 0x000fe4000000007c */
[----:B-1----:R-:W-:Y:S02]  /*26b60*/  PRMT R8, R8, 0x3340, R0 ;  /* 0x0000334008087816 */ /* 0x002fe40000000000 */
[----:B------:R-:W-:-:S02]  /*26b70*/  PRMT R2, R11, 0x5410, R6 ;  /* 0x000054100b027816 */ /* 0x000fc40000000006 */
[----:B------:R-:W-:Y:S02]  /*26b80*/  PRMT R9, R126, 0x3340, R0 ;  /* 0x000033407e097816 */ /* 0x000fe40000000000 */
[----:B------:R-:W-:Y:S01]  /*26b90*/  PRMT R6, R13, 0x5410, R7 ;  /* 0x000054100d067816 */ /* 0x000fe20000000007 */
[----:B------:R0:W-:Y:S01]  /*26ba0*/  STL [R1+0xa18], R2 ;  /* 0x000a180201007387 */ /* 0x0001e20000100800 */
[----:B------:R-:W-:-:S03]  /*26bb0*/  PRMT R4, R14, 0x5410, R8 ;  /* 0x000054100e047816 */ /* 0x000fc60000000008 */
[----:B------:R-:W-:Y:S04]  /*26bc0*/  STL [R1+0xa14], R6 ;  /* 0x000a140601007387 */ /* 0x000fe80000100800 */
[----:B------:R-:W3:Y:S01]  /*26bd0*/  LDL.LU R35, [R1+0xc40] ;  /* 0x000c400001237983 */ /* 0x000ee20000300800 */
[----:B0-----:R-:W-:-:S03]  /*26be0*/  PRMT R2, R15, 0x5410, R9 ;  /* 0x000054100f027816 */ /* 0x001fc60000000009 */
[----:B------:R-:W-:Y:S04]  /*26bf0*/  STL [R1+0xa10], R4 ;  /* 0x000a100401007387 */ /* 0x000fe80000100800 */
[----:B------:R-:W3:Y:S04]  /*26c00*/  LDL.LU R34, [R1+0xc3c] ;  /* 0x000c3c0001227983 */ /* 0x000ee80000300800 */
[----:B------:R0:W-:Y:S04]  /*26c10*/  STL [R1+0xa0c], R2 ;  /* 0x000a0c0201007387 */ /* 0x0001e80000100800 */
[----:B------:R-:W3:Y:S04]  /*26c20*/  LDL.LU R33, [R1+0xa34] ;  /* 0x000a340001217983 */ /* 0x000ee80000300800 */
[----:B------:R-:W3:Y:S01]  /*26c30*/  LDL.LU R32, [R1+0xa30] ;  /* 0x000a300001207983 */ /* 0x000ee20000300800 */
[----:B------:R-:W-:-:S02]  /*26c40*/  LOP3.LUT R13, R38, 0xffff, RZ, 0xc0, !PT ;  /* 0x0000ffff260d7812 */ /* 0x000fc400078ec0ff */
[----:B----4-:R-:W-:-:S03]  /*26c50*/  LOP3.LUT R14, R37, 0xffff, RZ, 0xc0, !PT ;  /* 0x0000ffff250e7812 */ /* 0x010fc600078ec0ff */
[----:B------:R1:W-:Y:S04]  /*26c60*/  STL [R1+0x140], R13 ;  /* 0x0001400d01007387 */ /* 0x0003e80000100800 */
[----:B------:R-:W-:Y:S01]  /*26c70*/  STL [R1+0x13c], R14 ;  /* 0x00013c0e01007387 */ /* 0x000fe20000100800 */
[----:B------:R-:W-:-:S03]  /*26c80*/  LOP3.LUT R119, R31, 0xffff, RZ, 0xc0, !PT ;  /* 0x0000ffff1f777812 */ /* 0x000fc600078ec0ff */
[----:B------:R-:W4:Y:S01]  /*26c90*/  LDL.LU R31, [R1+0x840] ;  /* 0x00084000011f7983 */ /* 0x000f220000300800 */
[----:B0-----:R-:W-:Y:S02]  /*26ca0*/  LOP3.LUT R2, R36, 0xffff, RZ, 0xc0, !PT ;  /* 0x0000ffff24027812 */ /* 0x001fe400078ec0ff */
[----:B------:R-:W-:-:S03]  /*26cb0*/  LOP3.LUT R110, R235, 0xffff, RZ, 0xc0, !PT ;  /* 0x0000ffffeb6e7812 */ /* 0x000fc600078ec0ff */
[----:B------:R0:W-:Y:S04]  /*26cc0*/  STL [R1+0x160], R2 ;  /* 0x0001600201007387 */ /* 0x0001e80000100800 */
[----:B------:R-:W4:Y:S01]  /*26cd0*/  LDL.LU R235, [R1+0x2160] ;  /* 0x0021600001eb7983 */ /* 0x000f220000300800 */
[----:B--2---:R-:W-:-:S03]  /*26ce0*/  LOP3.LUT R109, R30, 0xffff, RZ, 0xc0, !PT ;  /* 0x0000ffff1e6d7812 */ /* 0x004fc600078ec0ff */
[----:B------:R-:W2:Y:S01]  /*26cf0*/  LDL.LU R30, [R1+0x83c] ;  /* 0x00083c00011e7983 */ /* 0x000ea20000300800 */
[----:B------:R-:W-:Y:S02]  /*26d00*/  LOP3.LUT R118, R39, 0xffff, RZ, 0xc0, !PT ;  /* 0x0000ffff27767812 */ /* 0x000fe400078ec0ff */
[----:B------:R-:W-:Y:S02]  /*26d10*/  LOP3.LUT R120, R195, 0xffff, RZ, 0xc0, !PT ;  /* 0x0000ffffc3787812 */ /* 0x000fe400078ec0ff */
[----:B------:R-:W-:Y:S02]  /*26d20*/  LOP3.LUT R220, R220, 0xffff, RZ, 0xc0, !PT ;  /* 0x0000ffffdcdc7812 */ /* 0x000fe400078ec0ff */
[----:B------:R-:W-:Y:S02]  /*26d30*/  LOP3.LUT R116, R194, 0xffff, RZ, 0xc0, !PT ;  /* 0x0000ffffc2747812 */ /* 0x000fe400078ec0ff */
[----:B------:R-:W-:Y:S02]  /*26d40*/  PRMT R6, R120, 0x3340, R0 ;  /* 0x0000334078067816 */ /* 0x000fe40000000000 */
[----:B------:R-:W-:-:S02]  /*26d50*/  PRMT R11, R118, 0x3340, R119 ;  /* 0x00003340760b7816 */ /* 0x000fc40000000077 */
[----:B------:R-:W-:Y:S02]  /*26d60*/  LOP3.LUT R117, R23, 0xffff, RZ, 0xc0, !PT ;  /* 0x0000ffff17757812 */ /* 0x000fe400078ec0ff */
[----:B------:R-:W-:Y:S02]  /*26d70*/  LOP3.LUT R4, R22, 0xffff, RZ, 0xc0, !PT ;  /* 0x0000ffff16047812 */ /* 0x000fe400078ec0ff */
[----:B------:R-:W-:Y:S02]  /*26d80*/  PRMT R15, R2, 0x3340, R220 ;  /* 0x00003340020f7816 */ /* 0x000fe400000000dc */
[----:B------:R-:W-:Y:S02]  /*26d90*/  PRMT R7, R116, 0x3340, R0 ;  /* 0x0000334074077816 */ /* 0x000fe40000000000 */
[----:B-1----:R-:W-:Y:S02]  /*26da0*/  PRMT R13, R13, 0x3340, R109 ;  /* 0x000033400d0d7816 */ /* 0x002fe4000000006d */
[----:B0-----:R-:W-:-:S02]  /*26db0*/  PRMT R2, R11, 0x5410, R6 ;  /* 0x000054100b027816 */ /* 0x001fc40000000006 */
[----:B------:R-:W-:Y:S02]  /*26dc0*/  PRMT R8, R117, 0x3340, R0 ;  /* 0x0000334075087816 */ /* 0x000fe40000000000 */
[----:B------:R-:W-:Y:S02]  /*26dd0*/  PRMT R14, R14, 0x3340, R110 ;  /* 0x000033400e0e7816 */ /* 0x000fe4000000006e */
[----:B------:R-:W-:Y:S01]  /*26de0*/  PRMT R9, R4, 0x3340, R0 ;  /* 0x0000334004097816 */ /* 0x000fe20000000000 */
[----:B------:R0:W-:Y:S01]  /*26df0*/  STL [R1+0x210c], R4 ;  /* 0x00210c0401007387 */ /* 0x0001e20000100800 */
[----:B------:R-:W-:-:S03]  /*26e00*/  PRMT R6, R13, 0x5410, R7 ;  /* 0x000054100d067816 */ /* 0x000fc60000000007 */
[----:B------:R1:W-:Y:S01]  /*26e10*/  STL [R1+0xa08], R2 ;  /* 0x000a080201007387 */ /* 0x0003e20000100800 */
[----:B0-----:R-:W-:-:S03]  /*26e20*/  PRMT R4, R14, 0x5410, R8 ;  /* 0x000054100e047816 */ /* 0x001fc60000000008 */
[----:B------:R-:W-:Y:S01]  /*26e30*/  STL [R1+0xa04], R6 ;  /* 0x000a040601007387 */ /* 0x000fe20000100800 */
[----:B-1----:R-:W-:-:S03]  /*26e40*/  PRMT R2, R15, 0x5410, R9 ;  /* 0x000054100f027816 */ /* 0x002fc60000000009 */
[----:B------:R-:W-:Y:S04]  /*26e50*/  STL [R1+0xa00], R4 ;  /* 0x000a000401007387 */ /* 0x000fe80000100800 */
[----:B------:R0:W-:Y:S04]  /*26e60*/  STL [R1+0x9fc], R2 ;  /* 0x0009fc0201007387 */ /* 0x0001e80000100800 */
[----:B------:R-:W2:Y:S01]  /*26e70*/  LDL.LU R39, [R1+0xc4c] ;  /* 0x000c4c0001277983 */ /* 0x000ea20000300800 */
[----:B---3--:R-:W-:-:S05]  /*26e80*/  LOP3.LUT R13, R34, 0xffff, RZ, 0xc0, !PT ;  /* 0x0000ffff220d7812 */ /* 0x008fca00078ec0ff */
[----:B------:R1:W-:Y:S04]  /*26e90*/  STL [R1+0x154], R13 ;  /* 0x0001540d01007387 */ /* 0x0003e80000100800 */
[----:B------:R-:W3:Y:S01]  /*26ea0*/  LDL.LU R38, [R1+0xc48] ;  /* 0x000c480001267983 */ /* 0x000ee20000300800 */
[----:B0-----:R-:W-:-:S03]  /*26eb0*/  LOP3.LUT R2, R32, 0xffff, RZ, 0xc0, !PT ;  /* 0x0000ffff20027812 */ /* 0x001fc600078ec0ff */
[----:B------:R-:W3:Y:S04]  /*26ec0*/  LDL.LU R37, [R1+0xc44] ;  /* 0x000c440001257983 */ /* 0x000ee80000300800 */
[----:B------:R-:W-:Y:S04]  /*26ed0*/  STL [R1+0x150], R2 ;  /* 0x0001500201007387 */ /* 0x000fe80000100800 */
[----:B------:R-:W3:Y:S01]  /*26ee0*/  LDL.LU R34, [R1+0xa38] ;  /* 0x000a380001227983 */ /* 0x000ee20000300800 */
[----:B------:R-:W-:-:S03]  /*26ef0*/  LOP3.LUT R112, R33, 0xffff, RZ, 0xc0, !PT ;  /* 0x0000ffff21707812 */ /* 0x000fc600078ec0ff */
[----:B------:R-:W3:Y:S01]  /*26f00*/  LDL.LU R33, [R1+0x84c] ;  /* 0x00084c0001217983 */ /* 0x000ee20000300800 */
[----:B----4-:R-:W-:-:S03]  /*26f10*/  LOP3.LUT R113, R31, 0xffff, RZ, 0xc0, !PT ;  /* 0x0000ffff1f717812 */ /* 0x010fc600078ec0ff */
[----:B------:R-:W4:Y:S01]  /*26f20*/  LDL.LU R31, [R1+0x848] ;  /* 0x00084800011f7983 */ /* 0x000f220000300800 */
[----:B------:R-:W-:-:S03]  /*26f30*/  LOP3.LUT R114, R236, 0xffff, RZ, 0xc0, !PT ;  /* 0x0000ffffec727812 */ /* 0x000fc600078ec0ff */
[----:B------:R-:W4:Y:S01]  /*26f40*/  LDL.LU R236, [R1+0x215c] ;  /* 0x00215c0001ec7983 */ /* 0x000f220000300800 */
[----:B--2---:R-:W-:-:S03]  /*26f50*/  LOP3.LUT R14, R30, 0xffff, RZ, 0xc0, !PT ;  /* 0x0000ffff1e0e7812 */ /* 0x004fc600078ec0ff */
[----:B------:R-:W2:Y:S01]  /*26f60*/  LDL.LU R30, [R1+0x844] ;  /* 0x00084400011e7983 */ /* 0x000ea20000300800 */
[----:B------:R-:W-:Y:S02]  /*26f70*/  LOP3.LUT R111, R35, 0xffff, RZ, 0xc0, !PT ;  /* 0x0000ffff236f7812 */ /* 0x000fe400078ec0ff */
[----:B------:R-:W-:Y:S02]  /*26f80*/  LOP3.LUT R115, R197, 0xffff, RZ, 0xc0, !PT ;  /* 0x0000ffffc5737812 */ /* 0x000fe400078ec0ff */
[----:B------:R-:W-:Y:S02]  /*26f90*/  LOP3.LUT R4, R232, 0xffff, RZ, 0xc0, !PT ;  /* 0x0000ffffe8047812 */ /* 0x000fe400078ec0ff */
[----:B------:R-:W-:Y:S02]  /*26fa0*/  LOP3.LUT R232, R196, 0xffff, RZ, 0xc0, !PT ;  /* 0x0000ffffc4e87812 */ /* 0x000fe400078ec0ff */
[----:B------:R-:W-:Y:S02]  /*26fb0*/  LOP3.LUT R153, R153, 0xffff, RZ, 0xc0, !PT ;  /* 0x0000ffff99997812 */ /* 0x000fe400078ec0ff */
[----:B------:R-:W-:-:S02]  /*26fc0*/  PRMT R6, R115, 0x3340, R0 ;  /* 0x0000334073067816 */ /* 0x000fc40000000000 */
[----:B------:R-:W-:Y:S01]  /*26fd0*/  PRMT R11, R111, 0x3340, R113 ;  /* 0x000033406f0b7816 */ /* 0x000fe20000000071 */
[----:B------:R0:W-:Y:S01]  /*26fe0*/  STL [R1+0x14c], R14 ;  /* 0x00014c0e01007387 */ /* 0x0001e20000100800 */
[----:B------:R-:W-:Y:S02]  /*26ff0*/  LOP3.LUT R221, R152, 0xffff, RZ, 0xc0, !PT ;  /* 0x0000ffff98dd7812 */ /* 0x000fe400078ec0ff */
[----:B------:R-:W-:Y:S02]  /*27000*/  PRMT R7, R232, 0x3340, R0 ;  /* 0x00003340e8077816 */ /* 0x000fe40000000000 */
[----:B-1----:R-:W-:Y:S02]  /*27010*/  PRMT R13, R13, 0x3340, R14 ;  /* 0x000033400d0d7816 */ /* 0x002fe4000000000e */
[----:B------:R-:W-:Y:S02]  /*27020*/  PRMT R15, R2, 0x3340, R4 ;  /* 0x00003340020f7816 */ /* 0x000fe40000000004 */
[----:B------:R-:W-:-:S02]  /*27030*/  PRMT R8, R153, 0x3340, R0 ;  /* 0x0000334099087816 */ /* 0x000fc40000000000 */
[----:B0-----:R-:W-:Y:S02]  /*27040*/  PRMT R14, R112, 0x3340, R114 ;  /* 0x00003340700e7816 */ /* 0x001fe40000000072 */
[----:B------:R-:W-:Y:S01]  /*27050*/  PRMT R2, R11, 0x5410, R6 ;  /* 0x000054100b027816 */ /* 0x000fe20000000006 */
[----:B------:R0:W-:Y:S01]  /*27060*/  STL [R1+0x148], R4 ;  /* 0x0001480401007387 */ /* 0x0001e20000100800 */
[----:B------:R-:W-:Y:S02]  /*27070*/  PRMT R9, R221, 0x3340, R0 ;  /* 0x00003340dd097816 */ /* 0x000fe40000000000 */
[----:B------:R-:W-:Y:S01]  /*27080*/  PRMT R6, R13, 0x5410, R7 ;  /* 0x000054100d067816 */ /* 0x000fe20000000007 */
[----:B------:R-:W-:Y:S04]  /*27090*/  STL [R1+0x2110], R221 ;  /* 0x002110dd01007387 */ /* 0x000fe80000100800 */
[----:B------:R1:W-:Y:S01]  /*270a0*/  STL [R1+0x9f8], R2 ;  /* 0x0009f80201007387 */ /* 0x0003e20000100800 */
[----:B0-----:R-:W-:-:S03]  /*270b0*/  PRMT R4, R14, 0x5410, R8 ;  /* 0x000054100e047816 */ /* 0x001fc60000000008 */
[----:B------:R-:W-:Y:S04]  /*270c0*/  STL [R1+0x9f4], R6 ;  /* 0x0009f40601007387 */ /* 0x000fe80000100800 */
[----:B------:R-:W2:Y:S01]  /*270d0*/  LDL.LU R36, [R1+0xc58] ;  /* 0x000c580001247983 */ /* 0x000ea20000300800 */
[----:B-1----:R-:W-:-:S03]  /*270e0*/  PRMT R2, R15, 0x5410, R9 ;  /* 0x000054100f027816 */ /* 0x002fc60000000009 */
[----:B------:R-:W-:Y:S04]  /*270f0*/  STL [R1+0x9f0], R4 ;  /* 0x0009f00401007387 */ /* 0x000fe80000100800 */
[----:B------:R-:W2:Y:S04]  /*27100*/  LDL.LU R35, [R1+0xc54] ;  /* 0x000c540001237983 */ /* 0x000ea80000300800 */
[----:B------:R0:W-:Y:S04]  /*27110*/  STL [R1+0x9ec], R2 ;  /* 0x0009ec0201007387 */ /* 0x0001e80000100800 */
[----:B------:R-:W2:Y:S01]  /*27120*/  LDL.LU R32, [R1+0xc50] ;  /* 0x000c500001207983 */ /* 0x000ea20000300800 */
[----:B0-----:R-:W-:-:S02]  /*27130*/  LOP3.LUT R2, R39, 0xffff, RZ, 0xc0, !PT ;  /* 0x0000ffff27027812 */ /* 0x001fc400078ec0ff */
[----:B---3--:R-:W-:-:S03]  /*27140*/  LOP3.LUT R14, R34, 0xffff, RZ, 0xc0, !PT ;  /* 0x0000ffff220e7812 */ /* 0x008fc600078ec0ff */
[----:B------:R-:W-:Y:S04]  /*27150*/  STL [R1+0x16c], R2 ;  /* 0x00016c0201007387 */ /* 0x000fe80000100800 */
[----:B------:R0:W-:Y:S01]  /*27160*/  STL [R1+0x164], R14 ;  /* 0x0001640e01007387 */ /* 0x0001e20000100800 */
[----:B----4-:R-:W-:-:S03]  /*27170*/  LOP3.LUT R105, R31, 0xffff, RZ, 0xc0, !PT ;  /* 0x0000ffff1f697812 */ /* 0x010fc600078ec0ff */
[----:B------:R-:W3:Y:S04]  /*27180*/  LDL.LU R34, [R1+0xa3c] ;  /* 0x000a3c0001227983 */ /* 0x000ee80000300800 */
[----:B------:R-:W4:Y:S01]  /*27190*/  LDL.LU R31, [R1+0x858] ;  /* 0x00085800011f7983 */ /* 0x000f220000300800 */
[----:B------:R-:W-:-:S05]  /*271a0*/  LOP3.LUT R4, R33, 0xffff, RZ, 0xc0, !PT ;  /* 0x0000ffff21047812 */ /* 0x000fca00078ec0ff */
[----:B------:R1:W-:Y:S01]  /*271b0*/  STL [R1+0x168], R4 ;  /* 0x0001680401007387 */ /* 0x0003e20000100800 */
[----:B--2---:R-:W-:-:S03]  /*271c0*/  LOP3.LUT R106, R30, 0xffff, RZ, 0xc0, !PT ;  /* 0x0000ffff1e6a7812 */ /* 0x004fc600078ec0ff */
[----:B------:R-:W2:Y:S01]  /*271d0*/  LDL.LU R30, [R1+0x854] ;  /* 0x00085400011e7983 */ /* 0x000ea20000300800 */
[----:B------:R-:W-:Y:S02]  /*271e0*/  LOP3.LUT R103, R38, 0xffff, RZ, 0xc0, !PT ;  /* 0x0000ffff26677812 */ /* 0x000fe400078ec0ff */
[----:B------:R-:W-:Y:S01]  /*271f0*/  LOP3.LUT R107, R213, 0xffff, RZ, 0xc0, !PT ;  /* 0x0000ffffd56b7812 */ /* 0x000fe200078ec0ff */
[----:B------:R-:W3:Y:S01]  /*27200*/  LDL.LU R33, [R1+0x850] ;  /* 0x0008500001217983 */ /* 0x000ee20000300800 */
[----:B------:R-:W-:Y:S02]  /*27210*/  LOP3.LUT R104, R37, 0xffff, RZ, 0xc0, !PT ;  /* 0x0000ffff25687812 */ /* 0x000fe400078ec0ff */
[----:B------:R-:W-:Y:S02]  /*27220*/  LOP3.LUT R108, R212, 0xffff, RZ, 0xc0, !PT ;  /* 0x0000ffffd46c7812 */ /* 0x000fe400078ec0ff */
[----:B------:R-:W-:Y:S02]  /*27230*/  LOP3.LUT R233, R233, 0xffff, RZ, 0xc0, !PT ;  /* 0x0000ffffe9e97812 */ /* 0x000fe400078ec0ff */
[----:B------:R-:W-:-:S02]  /*27240*/  LOP3.LUT R155, R155, 0xffff, RZ, 0xc0, !PT ;  /* 0x0000ffff9b9b7812 */ /* 0x000fc400078ec0ff */
[----:B------:R-:W-:Y:S02]  /*27250*/  LOP3.LUT R9, R216, 0xffff, RZ, 0xc0, !PT ;  /* 0x0000ffffd8097812 */ /* 0x000fe400078ec0ff */
[--C-:B------:R-:W-:Y:S02]  /*27260*/  PRMT R6, R107, 0x3340, R0.reuse ;  /* 0x000033406b067816 */ /* 0x100fe40000000000 */
[----:B------:R-:W-:Y:S02]  /*27270*/  PRMT R11, R103, 0x3340, R105 ;  /* 0x00003340670b7816 */ /* 0x000fe40000000069 */
[----:B------:R-:W-:Y:S02]  /*27280*/  PRMT R7, R108, 0x3340, R0 ;  /* 0x000033406c077816 */ /* 0x000fe40000000000 */
[----:B------:R-:W-:Y:S02]  /*27290*/  PRMT R13, R104, 0x3340, R106 ;  /* 0x00003340680d7816 */ /* 0x000fe4000000006a */
[----:B------:R-:W-:Y:S01]  /*272a0*/  PRMT R15, R2, 0x3340, R4 ;  /* 0x00003340020f7816 */ /* 0x000fe20000000004 */
[----:B------:R1:W-:Y:S01]  /*272b0*/  STL [R1+0x174], R9 ;  /* 0x0001740901007387 */ /* 0x0003e20000100800 */
[----:B------:R-:W-:-:S02]  /*272c0*/  PRMT R8, R155, 0x3340, R0 ;  /* 0x000033409b087816 */ /* 0x000fc40000000000 */
[----:B0-----:R-:W-:Y:S02]  /*272d0*/  PRMT R14, R14, 0x3340, R233 ;  /* 0x000033400e0e7816 */ /* 0x001fe400000000e9 */
[----:B-1----:R-:W-:Y:S02]  /*272e0*/  PRMT R4, R11, 0x5410, R6 ;  /* 0x000054100b047816 */ /* 0x002fe40000000006 */
[----:B------:R-:W-:Y:S02]  /*272f0*/  PRMT R6, R13, 0x5410, R7 ;  /* 0x000054100d067816 */ /* 0x000fe40000000007 */
[----:B------:R-:W-:Y:S01]  /*27300*/  PRMT R9, R9, 0x3340, R0 ;  /* 0x0000334009097816 */ /* 0x000fe20000000000 */
[----:B------:R0:W-:Y:S01]  /*27310*/  STL [R1+0x9e8], R4 ;  /* 0x0009e80401007387 */ /* 0x0001e20000100800 */
[----:B------:R-:W-:-:S03]  /*27320*/  PRMT R2, R14, 0x5410, R8 ;  /* 0x000054100e027816 */ /* 0x000fc60000000008 */
[----:B------:R-:W-:Y:S01]  /*27330*/  STL [R1+0x9e4], R6 ;  /* 0x0009e40601007387 */ /* 0x000fe20000100800 */
[----:B------:R-:W-:Y:S02]  /*27340*/  LOP3.LUT R14, R36, 0xffff, RZ, 0xc0, !PT ;  /* 0x0000ffff240e7812 */ /* 0x000fe400078ec0ff */
[----:B0-----:R-:W-:Y:S01]  /*27350*/  PRMT R4, R15, 0x5410, R9 ;  /* 0x000054100f047816 */ /* 0x001fe20000000009 */
[----:B------:R0:W-:Y:S04]  /*27360*/  STL [R1+0x9e0], R2 ;  /* 0x0009e00201007387 */ /* 0x0001e80000100800 */
[----:B------:R2:W-:Y:S04]  /*27370*/  STL [R1+0x9dc], R4 ;  /* 0x0009dc0401007387 */ /* 0x0005e80000100800 */
[----:B------:R-:W3:Y:S01]  /*27380*/  LDL.LU R39, [R1+0xc60] ;  /* 0x000c600001277983 */ /* 0x000ee20000300800 */
[----:B0-----:R-:W-:-:S03]  /*27390*/  LOP3.LUT R2, R35, 0xffff, RZ, 0xc0, !PT ;  /* 0x0000ffff23027812 */ /* 0x001fc600078ec0ff */
[----:B------:R0:W-:Y:S01]  /*273a0*/  STL [R1+0x178], R14 ;  /* 0x0001780e01007387 */ /* 0x0001e20000100800 */
[----:B------:R-:W-:-:S03]  /*273b0*/  LOP3.LUT R99, R32, 0xffff, RZ, 0xc0, !PT ;  /* 0x0000ffff20637812 */ /* 0x000fc600078ec0ff */
[----:B------:R-:W3:Y:S04]  /*273c0*/  LDL.LU R38, [R1+0xc5c] ;  /* 0x000c5c0001267983 */ /* 0x000ee80000300800 */
[----:B------:R-:W-:Y:S04]  /*273d0*/  STL [R1+0x184], R2 ;  /* 0x0001840201007387 */ /* 0x000fe80000100800 */
[----:B------:R-:W3:Y:S04]  /*273e0*/  LDL.LU R37, [R1+0xa44] ;  /* 0x000a440001257983 */ /* 0x000ee80000300800 */
[----:B------:R-:W3:Y:S01]  /*273f0*/  LDL.LU R32, [R1+0xa40] ;  /* 0x000a400001207983 */ /* 0x000ee20000300800 */
[----:B----4-:R-:W-:-:S03]  /*27400*/  LOP3.LUT R15, R31, 0xffff, RZ, 0xc0, !PT ;  /* 0x0000ffff1f0f7812 */ /* 0x010fc600078ec0ff */
[----:B------:R-:W4:Y:S04]  /*27410*/  LDL.LU R31, [R1+0x860] ;  /* 0x00086000011f7983 */ /* 0x000f280000300800 */
[----:B------:R-:W4:Y:S04]  /*27420*/  LDL.LU R36, [R1+0x85c] ;  /* 0x00085c0001247983 */ /* 0x000f280000300800 */
[----:B------:R1:W-:Y:S01]  /*27430*/  STL [R1+0x170], R15 ;  /* 0x0001700f01007387 */ /* 0x0003e20000100800 */
[----:B--2---:R-:W-:-:S03]  /*27440*/  LOP3.LUT R4, R30, 0xffff, RZ, 0xc0, !PT ;  /* 0x0000ffff1e047812 */ /* 0x004fc600078ec0ff */
[----:B------:R-:W2:Y:S01]  /*27450*/  LDL.LU R30, [R1+0x63c] ;  /* 0x00063c00011e7983 */ /* 0x000ea20000300800 */
[----:B------:R-:W-:Y:S02]  /*27460*/  LOP3.LUT R96, R217, 0xffff, RZ, 0xc0, !PT ;  /* 0x0000ffffd9607812 */ /* 0x000fe400078ec0ff */
[----:B---3--:R-:W-:Y:S02]  /*27470*/  LOP3.LUT R101, R33, 0xffff, RZ, 0xc0, !PT ;  /* 0x0000ffff21657812 */ /* 0x008fe400078ec0ff */
[----:B------:R-:W-:Y:S02]  /*27480*/  LOP3.LUT R100, R34, 0xffff, RZ, 0xc0, !PT ;  /* 0x0000ffff22647812 */ /* 0x000fe400078ec0ff */
[----:B------:R-:W-:Y:S02]  /*27490*/  LOP3.LUT R102, R234, 0xffff, RZ, 0xc0, !PT ;  /* 0x0000ffffea667812 */ /* 0x000fe400078ec0ff */
[----:B------:R-:W-:Y:S02]  /*274a0*/  LOP3.LUT R157, R157, 0xffff, RZ, 0xc0, !PT ;  /* 0x0000ffff9d9d7812 */ /* 0x000fe400078ec0ff */
[----:B------:R-:W-:Y:S01]  /*274b0*/  LOP3.LUT R8, R224, 0xffff, RZ, 0xc0, !PT ;  /* 0x0000ffffe0087812 */ /* 0x000fe200078ec0ff */
[----:B------:R-:W-:Y:S01]  /*274c0*/  STL [R1+0x180], R4 ;  /* 0x0001800401007387 */ /* 0x000fe20000100800 */
[----:B------:R-:W-:-:S02]  /*274d0*/  PRMT R6, R96, 0x3340, R0 ;  /* 0x0000334060067816 */ /* 0x000fc40000000000 */
[----:B------:R-:W-:Y:S01]  /*274e0*/  PRMT R11, R99, 0x3340, R101 ;  /* 0x00003340630b7816 */ /* 0x000fe20000000065 */
[----:B------:R3:W-:Y:S01]  /*274f0*/  STL [R1+0x17c], R8 ;  /* 0x00017c0801007387 */ /* 0x0007e20000100800 */
[----:B------:R-:W-:Y:S02]  /*27500*/  PRMT R7, R157, 0x3340, R0 ;  /* 0x000033409d077816 */ /* 0x000fe40000000000 */
[----:B------:R-:W-:Y:S02]  /*27510*/  PRMT R13, R100, 0x3340, R102 ;  /* 0x00003340640d7816 */ /* 0x000fe40000000066 */
[----:B------:R-:W-:Y:S02]  /*27520*/  LOP3.LUT R234, R222, 0xffff, RZ, 0xc0, !PT ;  /* 0x0000ffffdeea7812 */ /* 0x000fe400078ec0ff */
[----:B0-----:R-:W-:Y:S02]  /*27530*/  PRMT R14, R14, 0x3340, R15 ;  /* 0x000033400e0e7816 */ /* 0x001fe4000000000f */
[----:B-1----:R-:W-:-:S02]  /*27540*/  PRMT R15, R2, 0x3340, R4 ;  /* 0x00003340020f7816 */ /* 0x002fc40000000004 */
[----:B---3--:R-:W-:Y:S02]  /*27550*/  PRMT R8, R8, 0x3340, R0 ;  /* 0x0000334008087816 */ /* 0x008fe40000000000 */
[----:B------:R-:W-:Y:S02]  /*27560*/  PRMT R2, R11, 0x5410, R6 ;  /* 0x000054100b027816 */ /* 0x000fe40000000006 */
[----:B------:R-:W-:Y:S02]  /*27570*/  PRMT R6, R13, 0x5410, R7 ;  /* 0x000054100d067816 */ /* 0x000fe40000000007 */
[----:B------:R-:W-:Y:S02]  /*27580*/  PRMT R9, R234, 0x3340, R0 ;  /* 0x00003340ea097816 */ /* 0x000fe40000000000 */
[----:B------:R-:W-:Y:S01]  /*27590*/  PRMT R4, R14, 0x5410, R8 ;  /* 0x000054100e047816 */ /* 0x000fe20000000008 */
[----:B------:R0:W-:Y:S04]  /*275a0*/  STL [R1+0x9d8], R2 ;  /* 0x0009d80201007387 */ /* 0x0001e80000100800 */
[----:B------:R-:W-:Y:S04]  /*275b0*/  STL [R1+0x9d4], R6 ;  /* 0x0009d40601007387 */ /* 0x000fe80000100800 */
[----:B------:R-:W3:Y:S01]  /*275c0*/  LDL.LU R35, [R1+0xc68] ;  /* 0x000c680001237983 */ /* 0x000ee20000300800 */
[----:B0-----:R-:W-:-:S03]  /*275d0*/  PRMT R2, R15, 0x5410, R9 ;  /* 0x000054100f027816 */ /* 0x001fc60000000009 */
[----:B------:R0:W-:Y:S04]  /*275e0*/  STL [R1+0x9d0], R4 ;  /* 0x0009d00401007387 */ /* 0x0001e80000100800 */
[----:B------:R-:W3:Y:S04]  /*275f0*/  LDL.LU R34, [R1+0xc64] ;  /* 0x000c640001227983 */ /* 0x000ee80000300800 */
[----:B------:R1:W-:Y:S04]  /*27600*/  STL [R1+0x9cc], R2 ;  /* 0x0009cc0201007387 */ /* 0x0003e80000100800 */
[----:B------:R-:W3:Y:S01]  /*27610*/  LDL.LU R33, [R1+0xa54] ;  /* 0x000a540001217983 */ /* 0x000ee20000300800 */
[----:B0-----:R-:W-:-:S02]  /*27620*/  LOP3.LUT R4, R38, 0xffff, RZ, 0xc0, !PT ;  /* 0x0000ffff26047812 */ /* 0x001fc400078ec0ff */
[----:B------:R-:W-:Y:S02]  /*27630*/  LOP3.LUT R89, R32, 0xffff, RZ, 0xc0, !PT ;  /* 0x0000ffff20597812 */ /* 0x000fe400078ec0ff */
[----:B------:R-:W3:Y:S04]  /*27640*/  LDL.LU R32, [R1+0xa50] ;  /* 0x000a500001207983 */ /* 0x000ee80000300800 */
[----:B------:R-:W-:Y:S01]  /*27650*/  STL [R1+0x1a4], R4 ;  /* 0x0001a40401007387 */ /* 0x000fe20000100800 */
        /* <DEDUP_REMOVED lines=9> */
[----:B-1----:R-:W-:Y:S02]  /*276f0*/  LOP3.LUT R2, R158, 0xffff, RZ, 0xc0, !PT ;  /* 0x0000ffff9e027812 */ /* 0x002fe400078ec0ff */
[----:B------:R-:W-:Y:S02]  /*27700*/  LOP3.LUT R88, R39, 0xffff, RZ, 0xc0, !PT ;  /* 0x0000ffff27587812 */ /* 0x000fe400078ec0ff */
[----:B------:R-:W-:-:S02]  /*27710*/  LOP3.LUT R92, R244, 0xffff, RZ, 0xc0, !PT ;  /* 0x0000fffff45c7812 */ /* 0x000fc400078ec0ff */
[----:B------:R-:W-:Y:S02]  /*27720*/  LOP3.LUT R9, R231, 0xffff, RZ, 0xc0, !PT ;  /* 0x0000ffffe7097812 */ /* 0x000fe400078ec0ff */
[----:B------:R-:W-:Y:S02]  /*27730*/  PRMT R6, R95, 0x3340, R0 ;  /* 0x000033405f067816 */ /* 0x000fe40000000000 */
[----:B------:R-:W-:Y:S01]  /*27740*/  PRMT R11, R93, 0x3340, R94 ;  /* 0x000033405d0b7816 */ /* 0x000fe2000000005e */
[----:B------:R0:W-:Y:S01]  /*27750*/  STL [R1+0x198], R15 ;  /* 0x0001980f01007387 */ /* 0x0001e20000100800 */
[--C-:B------:R-:W-:Y:S02]  /*27760*/  PRMT R7, R2, 0x3340, R0.reuse ;  /* 0x0000334002077816 */ /* 0x100fe40000000000 */
[----:B------:R-:W-:Y:S01]  /*27770*/  PRMT R13, R89, 0x3340, R91 ;  /* 0x00003340590d7816 */ /* 0x000fe2000000005b */
[----:B------:R1:W-:Y:S01]  /*27780*/  STL [R1+0x2114], R2 ;  /* 0x0021140201007387 */ /* 0x0003e20000100800 */
[----:B------:R-:W-:-:S02]  /*27790*/  PRMT R8, R92, 0x3340, R0 ;  /* 0x000033405c087816 */ /* 0x000fc40000000000 */
[----:B------:R-:W-:Y:S01]  /*277a0*/  PRMT R14, R88, 0x3340, R90 ;  /* 0x00003340580e7816 */ /* 0x000fe2000000005a */
[----:B------:R1:W-:Y:S01]  /*277b0*/  STL [R1+0x194], R9 ;  /* 0x0001940901007387 */ /* 0x0003e20000100800 */
[----:B0-----:R-:W-:Y:S02]  /*277c0*/  PRMT R15, R4, 0x3340, R15 ;  /* 0x00003340040f7816 */ /* 0x001fe4000000000f */
[----:B------:R-:W-:Y:S02]  /*277d0*/  PRMT R4, R11, 0x5410, R6 ;  /* 0x000054100b047816 */ /* 0x000fe40000000006 */
[----:B------:R-:W-:Y:S02]  /*277e0*/  PRMT R6, R13, 0x5410, R7 ;  /* 0x000054100d067816 */ /* 0x000fe40000000007 */
[----:B-1----:R-:W-:Y:S02]  /*277f0*/  PRMT R2, R14, 0x5410, R8 ;  /* 0x000054100e027816 */ /* 0x002fe40000000008 */
[----:B------:R-:W-:Y:S01]  /*27800*/  PRMT R9, R9, 0x3340, R0 ;  /* 0x0000334009097816 */ /* 0x000fe20000000000 */
[----:B------:R0:W-:Y:S04]  /*27810*/  STL [R1+0x858], R4 ;  /* 0x0008580401007387 */ /* 0x0001e80000100800 */
[----:B------:R-:W-:Y:S01]  /*27820*/  STL [R1+0x854], R6 ;  /* 0x0008540601007387 */ /* 0x000fe20000100800 */
[----:B---3--:R-:W-:-:S02]  /*27830*/  LOP3.LUT R14, R35, 0xffff, RZ, 0xc0, !PT ;  /* 0x0000ffff230e7812 */ /* 0x008fc400078ec0ff */
[----:B0-----:R-:W-:Y:S01]  /*27840*/  PRMT R4, R15, 0x5410, R9 ;  /* 0x000054100f047816 */ /* 0x001fe20000000009 */
[----:B------:R0:W-:Y:S04]  /*27850*/  STL [R1+0x850], R2 ;  /* 0x0008500201007387 */ /* 0x0001e80000100800 */
[----:B------:R1:W-:Y:S04]  /*27860*/  STL [R1+0x84c], R4 ;  /* 0x00084c0401007387 */ /* 0x0003e80000100800 */
[----:B------:R-:W3:Y:S01]  /*27870*/  LDL.LU R38, [R1+0xc78] ;  /* 0x000c780001267983 */ /* 0x000ee20000300800 */
[----:B0-----:R-:W-:-:S02]  /*27880*/  LOP3.LUT R2, R34, 0xffff, RZ, 0xc0, !PT ;  /* 0x0000ffff22027812 */ /* 0x001fc400078ec0ff */
[----:B------:R-:W-:Y:S01]  /*27890*/  LOP3.LUT R84, R33, 0xffff, RZ, 0xc0, !PT ;  /* 0x0000ffff21547812 */ /* 0x000fe200078ec0ff */
[----:B------:R-:W-:Y:S04]  /*278a0*/  STL [R1+0x190], R14 ;  /* 0x0001900e01007387 */ /* 0x000fe80000100800 */
[----:B------:R-:W3:Y:S04]  /*278b0*/  LDL.LU R33, [R1+0xc74] ;  /* 0x000c740001217983 */ /* 0x000ee80000300800 */
[----:B------:R0:W-:Y:S04]  /*278c0*/  STL [R1+0x18c], R2 ;  /* 0x00018c0201007387 */ /* 0x0001e80000100800 */
[----:B------:R-:W3:Y:S01]  /*278d0*/  LDL.LU R37, [R1+0xa64] ;  /* 0x000a640001257983 */ /* 0x000ee20000300800 */
[----:B------:R-:W-:-:S03]  /*278e0*/  LOP3.LUT R78, R32, 0xffff, RZ, 0xc0, !PT ;  /* 0x0000ffff204e7812 */ /* 0x000fc600078ec0ff */
[----:B------:R-:W3:Y:S04]  /*278f0*/  LDL.LU R36, [R1+0xa60] ;  /* 0x000a600001247983 */ /* 0x000ee80000300800 */
[----:B------:R-:W3:Y:S01]  /*27900*/  LDL.LU R32, [R1+0x870] ;  /* 0x0008700001207983 */ /* 0x000ee20000300800 */
[----:B----4-:R-:W-:-:S03]  /*27910*/  LOP3.LUT R79, R31, 0xffff, RZ, 0xc0, !PT ;  /* 0x0000ffff1f4f7812 */ /* 0x010fc600078ec0ff */
[----:B------:R-:W4:Y:S04]  /*27920*/  LDL.LU R35, [R1+0x86c] ;  /* 0x00086c0001237983 */ /* 0x000f280000300800 */
[----:B------:R-:W4:Y:S01]  /*27930*/  LDL.LU R31, [R1+0x654] ;  /* 0x00065400011f7983 */ /* 0x000f220000300800 */
[----:B--2---:R-:W-:-:S03]  /*27940*/  LOP3.LUT R85, R30, 0xffff, RZ, 0xc0, !PT ;  /* 0x0000ffff1e557812 */ /* 0x004fc600078ec0ff */
[----:B------:R-:W2:Y:S01]  /*27950*/  LDL.LU R30, [R1+0x650] ;  /* 0x00065000011e7983 */ /* 0x000ea20000300800 */
[----:B------:R-:W-:Y:S02]  /*27960*/  LOP3.LUT R87, R161, 0xffff, RZ, 0xc0, !PT ;  /* 0x0000ffffa1577812 */ /* 0x000fe400078ec0ff */
[----:B------:R-:W-:Y:S02]  /*27970*/  LOP3.LUT R80, R236, 0xffff, RZ, 0xc0, !PT ;  /* 0x0000ffffec507812 */ /* 0x000fe400078ec0ff */
[----:B-1----:R-:W-:Y:S02]  /*27980*/  LOP3.LUT R4, R160, 0xffff, RZ, 0xc0, !PT ;  /* 0x0000ffffa0047812 */ /* 0x002fe400078ec0ff */
[----:B------:R-:W-:Y:S02]  /*27990*/  LOP3.LUT R235, R235, 0xffff, RZ, 0xc0, !PT ;  /* 0x0000ffffebeb7812 */ /* 0x000fe400078ec0ff */
[----:B------:R-:W-:Y:S02]  /*279a0*/  PRMT R6, R87, 0x3340, R0 ;  /* 0x0000334057067816 */ /* 0x000fe40000000000 */
[----:B------:R-:W-:-:S02]  /*279b0*/  PRMT R11, R84, 0x3340, R85 ;  /* 0x00003340540b7816 */ /* 0x000fc40000000055 */
[----:B------:R-:W-:Y:S02]  /*279c0*/  PRMT R7, R4, 0x3340, R0 ;  /* 0x0000334004077816 */ /* 0x000fe40000000000 */
[----:B------:R-:W-:Y:S02]  /*279d0*/  PRMT R13, R78, 0x3340, R80 ;  /* 0x000033404e0d7816 */ /* 0x000fe40000000050 */
[----:B------:R-:W-:Y:S02]  /*279e0*/  LOP3.LUT R81, R251, 0xffff, RZ, 0xc0, !PT ;  /* 0x0000fffffb517812 */ /* 0x000fe400078ec0ff */
[----:B------:R-:W-:Y:S02]  /*279f0*/  LOP3.LUT R236, R250, 0xffff, RZ, 0xc0, !PT ;  /* 0x0000fffffaec7812 */ /* 0x000fe400078ec0ff */
[----:B------:R-:W-:Y:S02]  /*27a00*/  PRMT R15, R2, 0x3340, R235 ;  /* 0x00003340020f7816 */ /* 0x000fe400000000eb */
[----:B0-----:R-:W-:-:S02]  /*27a10*/  PRMT R2, R11, 0x5410, R6 ;  /* 0x000054100b027816 */ /* 0x001fc40000000006 */
[----:B------:R-:W-:Y:S02]  /*27a20*/  PRMT R6, R13, 0x5410, R7 ;  /* 0x000054100d067816 */ /* 0x000fe40000000007 */
[--C-:B------:R-:W-:Y:S02]  /*27a30*/  PRMT R8, R81, 0x3340, R0.reuse ;  /* 0x0000334051087816 */ /* 0x100fe40000000000 */
[----:B------:R-:W-:Y:S01]  /*27a40*/  PRMT R14, R14, 0x3340, R79 ;  /* 0x000033400e0e7816 */ /* 0x000fe2000000004f */
[----:B------:R0:W-:Y:S01]  /*27a50*/  STL [R1+0x2118], R4 ;  /* 0x0021180401007387 */ /* 0x0001e20000100800 */
[----:B------:R-:W-:-:S03]  /*27a60*/  PRMT R9, R236, 0x3340, R0 ;  /* 0x00003340ec097816 */ /* 0x000fc60000000000 */
[----:B------:R1:W-:Y:S04]  /*27a70*/  STL [R1+0x848], R2 ;  /* 0x0008480201007387 */ /* 0x0003e80000100800 */
[----:B------:R-:W-:Y:S01]  /*27a80*/  STL [R1+0x844], R6 ;  /* 0x0008440601007387 */ /* 0x000fe20000100800 */
[----:B0-----:R-:W-:-:S03]  /*27a90*/  PRMT R4, R14, 0x5410, R8 ;  /* 0x000054100e047816 */ /* 0x001fc60000000008 */
[----:B------:R-:W2:Y:S01]  /*27aa0*/  LDL.LU R34, [R1+0xc88] ;  /* 0x000c880001227983 */ /* 0x000ea20000300800 */
[----:B-1----:R-:W-:-:S03]  /*27ab0*/  PRMT R2, R15, 0x5410, R9 ;  /* 0x000054100f027816 */ /* 0x002fc60000000009 */
[----:B------:R-:W-:Y:S04]  /*27ac0*/  STL [R1+0x840], R4 ;  /* 0x0008400401007387 */ /* 0x000fe80000100800 */
[----:B------:R0:W-:Y:S01]  /*27ad0*/  STL [R1+0x83c], R2 ;  /* 0x00083c0201007387 */ /* 0x0001e20000100800 */
[----:B---3--:R-:W-:Y:S02]  /*27ae0*/  LOP3.LUT R13, R38, 0xffff, RZ, 0xc0, !PT ;  /* 0x0000ffff260d7812 */ /* 0x008fe400078ec0ff */
[----:B------:R-:W-:Y:S02]  /*27af0*/  LOP3.LUT R14, R33, 0xffff, RZ, 0xc0, !PT ;  /* 0x0000ffff210e7812 */ /* 0x000fe400078ec0ff */
[----:B------:R-:W3:Y:S04]  /*27b00*/  LDL.LU R33, [R1+0xc84] ;  /* 0x000c840001217983 */ /* 0x000ee80000300800 */
[----:B------:R1:W-:Y:S01]  /*27b10*/  STL [R1+0x1ac], R13 ;  /* 0x0001ac0d01007387 */ /* 0x0003e20000100800 */
[----:B0-----:R-:W-:-:S03]  /*27b20*/  LOP3.LUT R2, R37, 0xffff, RZ, 0xc0, !PT ;  /* 0x0000ffff25027812 */ /* 0x001fc600078ec0ff */
[----:B------:R0:W-:Y:S01]  /*27b30*/  STL [R1+0x1a8], R14 ;  /* 0x0001a80e01007387 */ /* 0x0001e20000100800 */
[----:B------:R-:W-:-:S03]  /*27b40*/  LOP3.LUT R71, R32, 0xffff, RZ, 0xc0, !PT ;  /* 0x0000ffff20477812 */ /* 0x000fc600078ec0ff */
[----:B------:R-:W3:Y:S04]  /*27b50*/  LDL.LU R32, [R1+0xa74] ;  /* 0x000a740001207983 */ /* 0x000ee80000300800 */
[----:B------:R0:W-:Y:S01]  /*27b60*/  STL [R1+0x1c0], R2 ;  /* 0x0001c00201007387 */ /* 0x0001e20000100800 */
[----:B----4-:R-:W-:-:S03]  /*27b70*/  LOP3.LUT R4, R31, 0xffff, RZ, 0xc0, !PT ;  /* 0x0000ffff1f047812 */ /* 0x010fc600078ec0ff */
[----:B------:R-:W4:Y:S04]  /*27b80*/  LDL.LU R38, [R1+0xa70] ;  /* 0x000a700001267983 */ /* 0x000f280000300800 */
[----:B------:R-:W4:Y:S04]  /*27b90*/  LDL.LU R37, [R1+0x880] ;  /* 0x0008800001257983 */ /* 0x000f280000300800 */
[----:B------:R-:W4:Y:S04]  /*27ba0*/  LDL.LU R31, [R1+0x87c] ;  /* 0x00087c00011f7983 */ /* 0x000f280000300800 */
[----:B------:R-:W-:Y:S01]  /*27bb0*/  STL [R1+0x1bc], R4 ;  /* 0x0001bc0401007387 */ /* 0x000fe20000100800 */
[----:B--2---:R-:W-:-:S03]  /*27bc0*/  LOP3.LUT R76, R30, 0xffff, RZ, 0xc0, !PT ;  /* 0x0000ffff1e4c7812 */ /* 0x004fc600078ec0ff */
[----:B------:R-:W2:Y:S01]  /*27bd0*/  LDL.LU R30, [R1+0x668] ;  /* 0x00066800011e7983 */ /* 0x000ea20000300800 */
[----:B------:R-:W-:Y:S02]  /*27be0*/  LOP3.LUT R75, R36, 0xffff, RZ, 0xc0, !PT ;  /* 0x0000ffff244b7812 */ /* 0x000fe400078ec0ff */
[----:B------:R-:W-:Y:S02]  /*27bf0*/  LOP3.LUT R77, R163, 0xffff, RZ, 0xc0, !PT ;  /* 0x0000ffffa34d7812 */ /* 0x000fe400078ec0ff */
[----:B------:R-:W-:Y:S02]  /*27c00*/  LOP3.LUT R73, R237, 0xffff, RZ, 0xc0, !PT ;  /* 0x0000ffffed497812 */ /* 0x000fe400078ec0ff */
[----:B------:R-:W-:Y:S01]  /*27c10*/  LOP3.LUT R72, R35, 0xffff, RZ, 0xc0, !PT ;  /* 0x0000ffff23487812 */ /* 0x000fe200078ec0ff */
[----:B------:R-:W2:Y:S01]  /*27c20*/  LDL.LU R237, [R1+0x2154] ;  /* 0x0021540001ed7983 */ /* 0x000ea20000300800 */
[----:B------:R-:W-:Y:S02]  /*27c30*/  LOP3.LUT R74, R252, 0xffff, RZ, 0xc0, !PT ;  /* 0x0000fffffc4a7812 */ /* 0x000fe400078ec0ff */
[----:B------:R-:W-:-:S02]  /*27c40*/  LOP3.LUT R9, R165, 0xffff, RZ, 0xc0, !PT ;  /* 0x0000ffffa5097812 */ /* 0x000fc400078ec0ff */
[----:B------:R-:W-:Y:S02]  /*27c50*/  PRMT R6, R77, 0x3340, R0 ;  /* 0x000033404d067816 */ /* 0x000fe40000000000 */
[----:B------:R-:W-:Y:S02]  /*27c60*/  PRMT R11, R75, 0x3340, R76 ;  /* 0x000033404b0b7816 */ /* 0x000fe4000000004c */
[----:B------:R-:W-:Y:S02]  /*27c70*/  PRMT R7, R73, 0x3340, R0 ;  /* 0x0000334049077816 */ /* 0x000fe40000000000 */
[----:B-1----:R-:W-:Y:S02]  /*27c80*/  PRMT R13, R13, 0x3340, R71 ;  /* 0x000033400d0d7816 */ /* 0x002fe40000000047 */
[----:B------:R-:W-:Y:S01]  /*27c90*/  PRMT R15, R2, 0x3340, R4 ;  /* 0x00003340020f7816 */ /* 0x000fe20000000004 */
[----:B------:R1:W-:Y:S01]  /*27ca0*/  STL [R1+0x1b8], R9 ;  /* 0x0001b80901007387 */ /* 0x0003e20000100800 */
[----:B------:R-:W-:-:S02]  /*27cb0*/  PRMT R8, R74, 0x3340, R0 ;  /* 0x000033404a087816 */ /* 0x000fc40000000000 */
[----:B0-----:R-:W-:Y:S02]  /*27cc0*/  PRMT R14, R14, 0x3340, R72 ;  /* 0x000033400e0e7816 */ /* 0x001fe40000000048 */
[----:B------:R-:W-:Y:S02]  /*27cd0*/  PRMT R2, R11, 0x5410, R6 ;  /* 0x000054100b027816 */ /* 0x000fe40000000006 */
[----:B------:R-:W-:Y:S02]  /*27ce0*/  PRMT R6, R13, 0x5410, R7 ;  /* 0x000054100d067816 */ /* 0x000fe40000000007 */
[----:B-1----:R-:W-:Y:S01]  /*27cf0*/  PRMT R9, R9, 0x3340, R0 ;  /* 0x0000334009097816 */ /* 0x002fe20000000000 */
[----:B------:R0:W-:Y:S01]  /*27d00*/  STL [R1+0x838], R2 ;  /* 0x0008380201007387 */ /* 0x0001e20000100800 */
[----:B------:R-:W-:-:S03]  /*27d10*/  PRMT R4, R14, 0x5410, R8 ;  /* 0x000054100e047816 */ /* 0x000fc60000000008 */
[----:B------:R-:W-:Y:S01]  /*27d20*/  STL [R1+0x834], R6 ;  /* 0x0008340601007387 */ /* 0x000fe20000100800 */
[----:B------:R-:W-:Y:S02]  /*27d30*/  LOP3.LUT R11, R34, 0xffff, RZ, 0xc0, !PT ;  /* 0x0000ffff220b7812 */ /* 0x000fe400078ec0ff */
[----:B0-----:R-:W-:Y:S01]  /*27d40*/  PRMT R2, R15, 0x5410, R9 ;  /* 0x000054100f027816 */ /* 0x001fe20000000009 */
[----:B------:R0:W-:Y:S04]  /*27d50*/  STL [R1+0x830], R4 ;  /* 0x0008300401007387 */ /* 0x0001e80000100800 */
[----:B------:R-:W2:Y:S04]  /*27d60*/  LDL.LU R36, [R1+0xc98] ;  /* 0x000c980001247983 */ /* 0x000ea80000300800 */
[----:B------:R1:W-:Y:S04]  /*27d70*/  STL [R1+0x82c], R2 ;  /* 0x00082c0201007387 */ /* 0x0003e80000100800 */
[----:B------:R-:W2:Y:S04]  /*27d80*/  LDL.LU R34, [R1+0xc94] ;  /* 0x000c940001227983 */ /* 0x000ea80000300800 */
[----:B------:R1:W-:Y:S01]  /*27d90*/  STL [R1+0x1b4], R11 ;  /* 0x0001b40b01007387 */ /* 0x0003e20000100800 */
[----:B---3--:R-:W-:-:S03]  /*27da0*/  LOP3.LUT R13, R33, 0xffff, RZ, 0xc0, !PT ;  /* 0x0000ffff210d7812 */ /* 0x008fc600078ec0ff */
[----:B------:R-:W3:Y:S04]  /*27db0*/  LDL.LU R35, [R1+0xa84] ;  /* 0x000a840001237983 */ /* 0x000ee80000300800 */
[----:B------:R-:W3:Y:S04]  /*27dc0*/  LDL.LU R33, [R1+0xa80] ;  /* 0x000a800001217983 */ /* 0x000ee80000300800 */
[----:B------:R1:W-:Y:S01]  /*27dd0*/  STL [R1+0x1b0], R13 ;  /* 0x0001b00d01007387 */ /* 0x0003e20000100800 */
[----:B------:R-:W-:-:S03]  /*27de0*/  LOP3.LUT R66, R32, 0xffff, RZ, 0xc0, !PT ;  /* 0x0000ffff20427812 */ /* 0x000fc600078ec0ff */
[----:B------:R-:W3:Y:S01]  /*27df0*/  LDL.LU R32, [R1+0x890] ;  /* 0x0008900001207983 */ /* 0x000ee20000300800 */
[----:B----4-:R-:W-:-:S03]  /*27e00*/  LOP3.LUT R68, R31, 0xffff, RZ, 0xc0, !PT ;  /* 0x0000ffff1f447812 */ /* 0x010fc600078ec0ff */
[----:B------:R-:W4:Y:S01]  /*27e10*/  LDL.LU R31, [R1+0x88c] ;  /* 0x00088c00011f7983 */ /* 0x000f220000300800 */
[----:B0-----:R-:W-:-:S05]  /*27e20*/  LOP3.LUT R4, R38, 0xffff, RZ, 0xc0, !PT ;  /* 0x0000ffff26047812 */ /* 0x001fca00078ec0ff */
[----:B------:R-:W-:Y:S01]  /*27e30*/  STL [R1+0x1d0], R4 ;  /* 0x0001d00401007387 */ /* 0x000fe20000100800 */
[----:B--2---:R-:W-:-:S03]  /*27e40*/  LOP3.LUT R69, R30, 0xffff, RZ, 0xc0, !PT ;  /* 0x0000ffff1e457812 */ /* 0x004fc600078ec0ff */
[----:B------:R-:W2:Y:S01]  /*27e50*/  LDL.LU R30, [R1+0x670] ;  /* 0x00067000011e7983 */ /* 0x000ea20000300800 */
[----:B------:R-:W-:Y:S02]  /*27e60*/  LOP3.LUT R67, R37, 0xffff, RZ, 0xc0, !PT ;  /* 0x0000ffff25437812 */ /* 0x000fe400078ec0ff */
[----:B------:R-:W-:Y:S02]  /*27e70*/  LOP3.LUT R70, R240, 0xffff, RZ, 0xc0, !PT ;  /* 0x0000fffff0467812 */ /* 0x000fe400078ec0ff */
[----:B------:R-:W-:Y:S01]  /*27e80*/  LOP3.LUT R7, R238, 0xffff, RZ, 0xc0, !PT ;  /* 0x0000ffffee077812 */ /* 0x000fe200078ec0ff */
[----:B------:R-:W2:Y:S01]  /*27e90*/  LDL.LU R240, [R1+0x2150] ;  /* 0x0021500001f07983 */ /* 0x000ea20000300800 */
[----:B------:R-:W-:Y:S02]  /*27ea0*/  LOP3.LUT R8, R167, 0xffff, RZ, 0xc0, !PT ;  /* 0x0000ffffa7087812 */ /* 0x000fe400078ec0ff */
[----:B-1----:R-:W-:Y:S01]  /*27eb0*/  LOP3.LUT R2, R166, 0xffff, RZ, 0xc0, !PT ;  /* 0x0000ffffa6027812 */ /* 0x002fe200078ec0ff */
[----:B------:R-:W2:Y:S01]  /*27ec0*/  LDL.LU R238, [R1+0x214c] ;  /* 0x00214c0001ee7983 */ /* 0x000ea20000300800 */
[----:B------:R-:W-:-:S02]  /*27ed0*/  PRMT R6, R70, 0x3340, R0 ;  /* 0x0000334046067816 */ /* 0x000fc40000000000 */
[----:B------:R-:W-:Y:S01]  /*27ee0*/  PRMT R11, R11, 0x3340, R67 ;  /* 0x000033400b0b7816 */ /* 0x000fe20000000043 */
[----:B------:R0:W-:Y:S01]  /*27ef0*/  STL [R1+0x1c8], R7 ;  /* 0x0001c80701007387 */ /* 0x0001e20000100800 */
[----:B------:R-:W-:Y:S02]  /*27f00*/  LOP3.LUT R237, R237, 0xffff, RZ, 0xc0, !PT ;  /* 0x0000ffffeded7812 */ /* 0x000fe400078ec0ff */
[----:B------:R-:W-:Y:S01]  /*27f10*/  PRMT R9, R2, 0x3340, R0 ;  /* 0x0000334002097816 */ /* 0x000fe20000000000 */
[----:B------:R1:W-:Y:S01]  /*27f20*/  STL [R1+0x1c4], R8 ;  /* 0x0001c40801007387 */ /* 0x0003e20000100800 */
[----:B------:R-:W-:-:S03]  /*27f30*/  PRMT R13, R13, 0x3340, R68 ;  /* 0x000033400d0d7816 */ /* 0x000fc60000000044 */
[----:B------:R1:W-:Y:S01]  /*27f40*/  STL [R1+0x2120], R2 ;  /* 0x0021200201007387 */ /* 0x0003e20000100800 */
[----:B------:R-:W-:Y:S02]  /*27f50*/  PRMT R14, R66, 0x3340, R69 ;  /* 0x00003340420e7816 */ /* 0x000fe40000000045 */
[--C-:B0-----:R-:W-:Y:S02]  /*27f60*/  PRMT R7, R7, 0x3340, R0.reuse ;  /* 0x0000334007077816 */ /* 0x101fe40000000000 */
[----:B------:R-:W-:Y:S02]  /*27f70*/  PRMT R15, R4, 0x3340, R237 ;  /* 0x00003340040f7816 */ /* 0x000fe400000000ed */
[----:B-1----:R-:W-:Y:S02]  /*27f80*/  PRMT R8, R8, 0x3340, R0 ;  /* 0x0000334008087816 */ /* 0x002fe40000000000 */
[----:B------:R-:W-:Y:S02]  /*27f90*/  PRMT R2, R11, 0x5410, R6 ;  /* 0x000054100b027816 */ /* 0x000fe40000000006 */
[----:B------:R-:W-:-:S02]  /*27fa0*/  PRMT R6, R13, 0x5410, R7 ;  /* 0x000054100d067816 */ /* 0x000fc40000000007 */
[----:B------:R-:W-:Y:S01]  /*27fb0*/  PRMT R4, R14, 0x5410, R8 ;  /* 0x000054100e047816 */ /* 0x000fe20000000008 */
[----:B------:R0:W-:Y:S04]  /*27fc0*/  STL [R1+0x828], R2 ;  /* 0x0008280201007387 */ /* 0x0001e80000100800 */
[----:B------:R-:W-:Y:S01]  /*27fd0*/  STL [R1+0x824], R6 ;  /* 0x0008240601007387 */ /* 0x000fe20000100800 */
[----:B0-----:R-:W-:-:S03]  /*27fe0*/  PRMT R2, R15, 0x5410, R9 ;  /* 0x000054100f027816 */ /* 0x001fc60000000009 */
[----:B------:R-:W-:Y:S01]  /*27ff0*/  STL [R1+0x820], R4 ;  /* 0x0008200401007387 */ /* 0x000fe20000100800 */
[----:B------:R-:W-:-:S03]  /*28000*/  LOP3.LUT R64, R36, 0xffff, RZ, 0xc0, !PT ;  /* 0x0000ffff24407812 */ /* 0x000fc600078ec0ff */
[----:B------:R3:W-:Y:S01]  /*28010*/  STL [R1+0x81c], R2 ;  /* 0x00081c0201007387 */ /* 0x0007e20000100800 */
[----:B------:R-:W-:-:S03]  /*28020*/  LOP3.LUT R57, R34, 0xffff, RZ, 0xc0, !PT ;  /* 0x0000ffff22397812 */ /* 0x000fc600078ec0ff */
[----:B------:R-:W2:Y:S04]  /*28030*/  LDL.LU R34, [R1+0xcac] ;  /* 0x000cac0001227983 */ /* 0x000ea80000300800 */
[----:B------:R-:W2:Y:S01]  /*28040*/  LDL.LU R36, [R1+0xca8] ;  /* 0x000ca80001247983 */ /* 0x000ea20000300800 */
[----:B---3--:R-:W-:-:S03]  /*28050*/  LOP3.LUT R2, R33, 0xffff, RZ, 0xc0, !PT ;  /* 0x0000ffff21027812 */ /* 0x008fc600078ec0ff */
[----:B------:R-:W3:Y:S04]  /*28060*/  LDL.LU R33, [R1+0xca4] ;  /* 0x000ca40001217983 */ /* 0x000ee80000300800 */
[----:B------:R-:W-:Y:S01]  /*28070*/  STL [R1+0x1e0], R2 ;  /* 0x0001e00201007387 */ /* 0x000fe20000100800 */
[----:B------:R-:W-:-:S03]  /*28080*/  LOP3.LUT R65, R32, 0xffff, RZ, 0xc0, !PT ;  /* 0x0000ffff20417812 */ /* 0x000fc600078ec0ff */
[----:B------:R-:W3:Y:S01]  /*28090*/  LDL.LU R32, [R1+0xa90] ;  /* 0x000a900001207983 */ /* 0x000ee20000300800 */
[----:B----4-:R-:W-:-:S03]  /*280a0*/  LOP3.LUT R59, R31, 0xffff, RZ, 0xc0, !PT ;  /* 0x0000ffff1f3b7812 */ /* 0x010fc600078ec0ff */
[----:B------:R-:W4:Y:S01]  /*280b0*/  LDL.LU R31, [R1+0x8a4] ;  /* 0x0008a400011f7983 */ /* 0x000f220000300800 */
[----:B------:R-:W-:Y:S02]  /*280c0*/  LOP3.LUT R61, R241, 0xffff, RZ, 0xc0, !PT ;  /* 0x0000fffff13d7812 */ /* 0x000fe400078ec0ff */
[----:B------:R-:W-:Y:S01]  /*280d0*/  LOP3.LUT R7, R239, 0xffff, RZ, 0xc0, !PT ;  /* 0x0000ffffef077812 */ /* 0x000fe200078ec0ff */
        /* <DEDUP_REMOVED lines=8> */
[----:B------:R-:W-:Y:S01]  /*28160*/  PRMT R6, R61, 0x3340, R0 ;  /* 0x000033403d067816 */ /* 0x000fe20000000000 */
[----:B------:R-:W2:Y:S01]  /*28170*/  LDL.LU R38, [R1+0x67c] ;  /* 0x00067c0001267983 */ /* 0x000ea20000300800 */
[----:B------:R-:W-:Y:S02]  /*28180*/  PRMT R11, R64, 0x3340, R65 ;  /* 0x00003340400b7816 */ /* 0x000fe40000000041 */
[----:B------:R-:W-:Y:S01]  /*28190*/  LOP3.LUT R238, R238, 0xffff, RZ, 0xc0, !PT ;  /* 0x0000ffffeeee7812 */ /* 0x000fe200078ec0ff */
[----:B------:R0:W-:Y:S01]  /*281a0*/  STL [R1+0x1d8], R7 ;  /* 0x0001d80701007387 */ /* 0x0001e20000100800 */
[----:B------:R-:W-:-:S02]  /*281b0*/  PRMT R13, R57, 0x3340, R59 ;  /* 0x00003340390d7816 */ /* 0x000fc4000000003b */
[--C-:B------:R-:W-:Y:S01]  /*281c0*/  PRMT R9, R4, 0x3340, R0.reuse ;  /* 0x0000334004097816 */ /* 0x100fe20000000000 */
[----:B------:R1:W-:Y:S01]  /*281d0*/  STL [R1+0x2124], R4 ;  /* 0x0021240401007387 */ /* 0x0003e20000100800 */
[----:B------:R-:W-:Y:S02]  /*281e0*/  PRMT R8, R62, 0x3340, R0 ;  /* 0x000033403e087816 */ /* 0x000fe40000000000 */
[----:B------:R-:W-:Y:S02]  /*281f0*/  PRMT R14, R58, 0x3340, R60 ;  /* 0x000033403a0e7816 */ /* 0x000fe4000000003c */
[----:B0-----:R-:W-:Y:S02]  /*28200*/  PRMT R7, R7, 0x3340, R0 ;  /* 0x0000334007077816 */ /* 0x001fe40000000000 */
[----:B------:R-:W-:Y:S02]  /*28210*/  PRMT R15, R2, 0x3340, R238 ;  /* 0x00003340020f7816 */ /* 0x000fe400000000ee */
[----:B-1----:R-:W-:-:S02]  /*28220*/  PRMT R4, R11, 0x5410, R6 ;  /* 0x000054100b047816 */ /* 0x002fc40000000006 */
[----:B------:R-:W-:Y:S02]  /*28230*/  PRMT R2, R13, 0x5410, R7 ;  /* 0x000054100d027816 */ /* 0x000fe40000000007 */
[----:B------:R-:W-:Y:S01]  /*28240*/  PRMT R6, R14, 0x5410, R8 ;  /* 0x000054100e067816 */ /* 0x000fe20000000008 */
[----:B------:R0:W-:Y:S04]  /*28250*/  STL [R1+0x818], R4 ;  /* 0x0008180401007387 */ /* 0x0001e80000100800 */
[----:B------:R1:W-:Y:S01]  /*28260*/  STL [R1+0x814], R2 ;  /* 0x0008140201007387 */ /* 0x0003e20000100800 */
[----:B0-----:R-:W-:-:S03]  /*28270*/  PRMT R4, R15, 0x5410, R9 ;  /* 0x000054100f047816 */ /* 0x001fc60000000009 */
[----:B------:R-:W-:Y:S04]  /*28280*/  STL [R1+0x810], R6 ;  /* 0x0008100601007387 */ /* 0x000fe80000100800 */
[----:B------:R-:W2:Y:S04]  /*28290*/  LDL.LU R35, [R1+0xe00] ;  /* 0x000e000001237983 */ /* 0x000ea80000300800 */
[----:B------:R4:W-:Y:S01]  /*282a0*/  STL [R1+0x80c], R4 ;  /* 0x00080c0401007387 */ /* 0x0009e20000100800 */
[----:B-1----:R-:W-:-:S03]  /*282b0*/  LOP3.LUT R2, R34, 0xffff, RZ, 0xc0, !PT ;  /* 0x0000ffff22027812 */ /* 0x002fc600078ec0ff */
[----:B------:R-:W2:Y:S01]  /*282c0*/  LDL.LU R34, [R1+0xcb8] ;  /* 0x000cb80001227983 */ /* 0x000ea20000300800 */
[----:B------:R-:W-:-:S03]  /*282d0*/  LOP3.LUT R54, R36, 0xffff, RZ, 0xc0, !PT ;  /* 0x0000ffff24367812 */ /* 0x000fc600078ec0ff */
[----:B------:R-:W-:Y:S04]  /*282e0*/  STL [R1+0x1f4], R2 ;  /* 0x0001f40201007387 */ /* 0x000fe80000100800 */
[----:B------:R-:W2:Y:S01]  /*282f0*/  LDL.LU R37, [R1+0xcb4] ;  /* 0x000cb40001257983 */ /* 0x000ea20000300800 */
[----:B---3--:R-:W-:-:S05]  /*28300*/  LOP3.LUT R13, R33, 0xffff, RZ, 0xc0, !PT ;  /* 0x0000ffff210d7812 */ /* 0x008fca00078ec0ff */
[----:B------:R0:W-:Y:S04]  /*28310*/  STL [R1+0x1d4], R13 ;  /* 0x0001d40d01007387 */ /* 0x0001e80000100800 */
[----:B------:R-:W3:Y:S04]  /*28320*/  LDL.LU R36, [R1+0xaa0] ;  /* 0x000aa00001247983 */ /* 0x000ee80000300800 */
[----:B------:R-:W3:Y:S01]  /*28330*/  LDL.LU R33, [R1+0x8b4] ;  /* 0x0008b40001217983 */ /* 0x000ee20000300800 */
[----:B------:R-:W-:-:S03]  /*28340*/  LOP3.LUT R48, R32, 0xffff, RZ, 0xc0, !PT ;  /* 0x0000ffff20307812 */ /* 0x000fc600078ec0ff */
[----:B------:R-:W3:Y:S01]  /*28350*/  LDL.LU R32, [R1+0x8b0] ;  /* 0x0008b00001207983 */ /* 0x000ee20000300800 */
[----:B----4-:R-:W-:-:S05]  /*28360*/  LOP3.LUT R4, R31, 0xffff, RZ, 0xc0, !PT ;  /* 0x0000ffff1f047812 */ /* 0x010fca00078ec0ff */
[----:B------:R1:W-:Y:S04]  /*28370*/  STL [R1+0x1f0], R4 ;  /* 0x0001f00401007387 */ /* 0x0003e80000100800 */
[----:B------:R-:W4:Y:S01]  /*28380*/  LDL.LU R31, [R1+0x8ac] ;  /* 0x0008ac00011f7983 */ /* 0x000f220000300800 */
[----:B------:R-:W-:Y:S02]  /*28390*/  LOP3.LUT R56, R240, 0xffff, RZ, 0xc0, !PT ;  /* 0x0000fffff0387812 */ /* 0x000fe400078ec0ff */
[----:B------:R-:W-:Y:S02]  /*283a0*/  LOP3.LUT R51, R242, 0xffff, RZ, 0xc0, !PT ;  /* 0x0000fffff2337812 */ /* 0x000fe400078ec0ff */
[----:B--2---:R-:W-:Y:S02]  /*283b0*/  LOP3.LUT R55, R30, 0xffff, RZ, 0xc0, !PT ;  /* 0x0000ffff1e377812 */ /* 0x004fe400078ec0ff */
[----:B------:R-:W2:Y:S04]  /*283c0*/  LDL.LU R30, [R1+0x68c] ;  /* 0x00068c00011e7983 */ /* 0x000ea80000300800 */
[----:B------:R-:W2:Y:S04]  /*283d0*/  LDL.LU R240, [R1+0x2140] ;  /* 0x0021400001f07983 */ /* 0x000ea80000300800 */
[----:B------:R-:W2:Y:S01]  /*283e0*/  LDL.LU R242, [R1+0x213c] ;  /* 0x00213c0001f27983 */ /* 0x000ea20000300800 */
[----:B------:R-:W-:-:S02]  /*283f0*/  LOP3.LUT R49, R39, 0xffff, RZ, 0xc0, !PT ;  /* 0x0000ffff27317812 */ /* 0x000fc400078ec0ff */
[----:B------:R-:W-:Y:S02]  /*28400*/  LOP3.LUT R50, R38, 0xffff, RZ, 0xc0, !PT ;  /* 0x0000ffff26327812 */ /* 0x000fe400078ec0ff */
[----:B------:R-:W-:Y:S02]  /*28410*/  LOP3.LUT R53, R170, 0xffff, RZ, 0xc0, !PT ;  /* 0x0000ffffaa357812 */ /* 0x000fe400078ec0ff */
[--C-:B------:R-:W-:Y:S02]  /*28420*/  PRMT R6, R56, 0x3340, R0.reuse ;  /* 0x0000334038067816 */ /* 0x100fe40000000000 */
[----:B------:R-:W-:Y:S02]  /*28430*/  PRMT R11, R54, 0x3340, R55 ;  /* 0x00003340360b7816 */ /* 0x000fe40000000037 */
[----:B------:R-:W-:Y:S02]  /*28440*/  LOP3.LUT R239, R239, 0xffff, RZ, 0xc0, !PT ;  /* 0x0000ffffefef7812 */ /* 0x000fe400078ec0ff */
[----:B------:R-:W-:-:S02]  /*28450*/  PRMT R7, R51, 0x3340, R0 ;  /* 0x0000334033077816 */ /* 0x000fc40000000000 */
[----:B0-----:R-:W-:Y:S02]  /*28460*/  PRMT R13, R13, 0x3340, R49 ;  /* 0x000033400d0d7816 */ /* 0x001fe40000000031 */
[----:B------:R-:W-:Y:S02]  /*28470*/  PRMT R15, R2, 0x3340, R4 ;  /* 0x00003340020f7816 */ /* 0x000fe40000000004 */
[----:B------:R-:W-:Y:S02]  /*28480*/  PRMT R8, R53, 0x3340, R0 ;  /* 0x0000334035087816 */ /* 0x000fe40000000000 */
[----:B------:R-:W-:Y:S02]  /*28490*/  PRMT R14, R48, 0x3340, R50 ;  /* 0x00003340300e7816 */ /* 0x000fe40000000032 */
[----:B-1----:R-:W-:Y:S02]  /*284a0*/  PRMT R4, R11, 0x5410, R6 ;  /* 0x000054100b047816 */ /* 0x002fe40000000006 */
[----:B------:R-:W-:-:S02]  /*284b0*/  PRMT R9, R239, 0x3340, R0 ;  /* 0x00003340ef097816 */ /* 0x000fc40000000000 */
[----:B------:R-:W-:Y:S01]  /*284c0*/  PRMT R6, R13, 0x5410, R7 ;  /* 0x000054100d067816 */ /* 0x000fe20000000007 */
[----:B------:R0:W-:Y:S01]  /*284d0*/  STL [R1+0x808], R4 ;  /* 0x0008080401007387 */ /* 0x0001e20000100800 */
[----:B------:R-:W-:-:S03]  /*284e0*/  PRMT R2, R14, 0x5410, R8 ;  /* 0x000054100e027816 */ /* 0x000fc60000000008 */
[----:B------:R-:W-:Y:S01]  /*284f0*/  STL [R1+0x804], R6 ;  /* 0x0008040601007387 */ /* 0x000fe20000100800 */
[----:B0-----:R-:W-:-:S03]  /*28500*/  PRMT R4, R15, 0x5410, R9 ;  /* 0x000054100f047816 */ /* 0x001fc60000000009 */
[----:B------:R0:W-:Y:S01]  /*28510*/  STL [R1+0x800], R2 ;  /* 0x0008000201007387 */ /* 0x0001e20000100800 */
[----:B------:R-:W-:-:S03]  /*28520*/  LOP3.LUT R14, R35, 0xffff, RZ, 0xc0, !PT ;  /* 0x0000ffff230e7812 */ /* 0x000fc600078ec0ff */
[----:B------:R1:W-:Y:S04]  /*28530*/  STL [R1+0x7b4], R4 ;  /* 0x0007b40401007387 */ /* 0x0003e80000100800 */
[----:B------:R-:W2:Y:S01]  /*28540*/  LDL.LU R35, [R1+0xe08] ;  /* 0x000e080001237983 */ /* 0x000ea20000300800 */
[----:B0-----:R-:W-:-:S03]  /*28550*/  LOP3.LUT R2, R34, 0xffff, RZ, 0xc0, !PT ;  /* 0x0000ffff22027812 */ /* 0x001fc600078ec0ff */
[----:B------:R-:W2:Y:S04]  /*28560*/  LDL.LU R34, [R1+0xe04] ;  /* 0x000e040001227983 */ /* 0x000ea80000300800 */
[----:B------:R0:W-:Y:S04]  /*28570*/  STL [R1+0x20c], R14 ;  /* 0x00020c0e01007387 */ /* 0x0001e80000100800 */
[----:B------:R-:W-:Y:S01]  /*28580*/  STL [R1+0x1fc], R2 ;  /* 0x0001fc0201007387 */ /* 0x000fe20000100800 */
[----:B---3--:R-:W-:Y:S02]  /*28590*/  LOP3.LUT R13, R36, 0xffff, RZ, 0xc0, !PT ;  /* 0x0000ffff240d7812 */ /* 0x008fe400078ec0ff */
[----:B------:R-:W-:-:S03]  /*285a0*/  LOP3.LUT R15, R33, 0xffff, RZ, 0xc0, !PT ;  /* 0x0000ffff210f7812 */ /* 0x000fc600078ec0ff */
[----:B------:R-:W-:Y:S01]  /*285b0*/  STL [R1+0x1e4], R13 ;  /* 0x0001e40d01007387 */ /* 0x000fe20000100800 */
[----:B-1----:R-:W-:-:S03]  /*285c0*/  LOP3.LUT R4, R32, 0xffff, RZ, 0xc0, !PT ;  /* 0x0000ffff20047812 */ /* 0x002fc600078ec0ff */
[----:B------:R1:W-:Y:S04]  /*285d0*/  STL [R1+0x1f8], R15 ;  /* 0x0001f80f01007387 */ /* 0x0003e80000100800 */
[----:B------:R-:W3:Y:S04]  /*285e0*/  LDL.LU R33, [R1+0xab4] ;  /* 0x000ab40001217983 */ /* 0x000ee80000300800 */
[----:B------:R1:W-:Y:S04]  /*285f0*/  STL [R1+0x1e8], R4 ;  /* 0x0001e80401007387 */ /* 0x0003e80000100800 */
[----:B------:R-:W3:Y:S01]  /*28600*/  LDL.LU R32, [R1+0xab0] ;  /* 0x000ab00001207983 */ /* 0x000ee20000300800 */
[----:B----4-:R-:W-:-:S03]  /*28610*/  LOP3.LUT R45, R31, 0xffff, RZ, 0xc0, !PT ;  /* 0x0000ffff1f2d7812 */ /* 0x010fc600078ec0ff */
[----:B------:R-:W4:Y:S01]  /*28620*/  LDL.LU R31, [R1+0xa4c] ;  /* 0x000a4c00011f7983 */ /* 0x000f220000300800 */
[----:B------:R-:W-:Y:S02]  /*28630*/  LOP3.LUT R43, R241, 0xffff, RZ, 0xc0, !PT ;  /* 0x0000fffff12b7812 */ /* 0x000fe400078ec0ff */
[----:B------:R-:W-:Y:S02]  /*28640*/  LOP3.LUT R44, R37, 0xffff, RZ, 0xc0, !PT ;  /* 0x0000ffff252c7812 */ /* 0x000fe400078ec0ff */
[----:B--2---:R-:W-:Y:S02]  /*28650*/  LOP3.LUT R42, R30, 0xffff, RZ, 0xc0, !PT ;  /* 0x0000ffff1e2a7812 */ /* 0x004fe400078ec0ff */
[----:B------:R-:W2:Y:S04]  /*28660*/  LDL.LU R30, [R1+0xa48] ;  /* 0x000a4800011e7983 */ /* 0x000ea80000300800 */
[----:B------:R-:W2:Y:S01]  /*28670*/  LDL.LU R241, [R1+0x2138] ;  /* 0x0021380001f17983 */ /* 0x000ea20000300800 */
[----:B------:R-:W-:-:S03]  /*28680*/  LOP3.LUT R41, R242, 0xffff, RZ, 0xc0, !PT ;  /* 0x0000fffff2297812 */ /* 0x000fc600078ec0ff */
[----:B------:R-:W2:Y:S04]  /*28690*/  LDL.LU R242, [R1+0x2134] ;  /* 0x0021340001f27983 */ /* 0x000ea80000300800 */
[----:B------:R-:W2:Y:S04]  /*286a0*/  LDL.LU R37, [R1+0x698] ;  /* 0x0006980001257983 */ /* 0x000ea80000300800 */
[----:B------:R-:W2:Y:S04]  /*286b0*/  LDL.LU R38, [R1+0x694] ;  /* 0x0006940001267983 */ /* 0x000ea80000300800 */
[----:B------:R-:W2:Y:S01]  /*286c0*/  LDL.LU R63, [R1+0x434] ;  /* 0x00043400013f7983 */ /* 0x000ea20000300800 */
[----:B------:R-:W-:-:S02]  /*286d0*/  LOP3.LUT R40, R172, 0xffff, RZ, 0xc0, !PT ;  /* 0x0000ffffac287812 */ /* 0x000fc400078ec0ff */
[----:B------:R-:W-:Y:S02]  /*286e0*/  PRMT R6, R43, 0x3340, R0 ;  /* 0x000033402b067816 */ /* 0x000fe40000000000 */
[----:B------:R-:W-:Y:S02]  /*286f0*/  PRMT R11, R44, 0x3340, R45 ;  /* 0x000033402c0b7816 */ /* 0x000fe4000000002d */
[----:B------:R-:W-:Y:S02]  /*28700*/  LOP3.LUT R240, R240, 0xffff, RZ, 0xc0, !PT ;  /* 0x0000fffff0f07812 */ /* 0x000fe400078ec0ff */
[----:B0-----:R-:W-:Y:S02]  /*28710*/  PRMT R14, R14, 0x3340, R15 ;  /* 0x000033400e0e7816 */ /* 0x001fe4000000000f */
[----:B-1----:R-:W-:Y:S02]  /*28720*/  PRMT R15, R2, 0x3340, R4 ;  /* 0x00003340020f7816 */ /* 0x002fe40000000004 */
[----:B------:R-:W-:-:S02]  /*28730*/  PRMT R7, R40, 0x3340, R0 ;  /* 0x0000334028077816 */ /* 0x000fc40000000000 */
[----:B------:R-:W-:Y:S02]  /*28740*/  PRMT R13, R13, 0x3340, R42 ;  /* 0x000033400d0d7816 */ /* 0x000fe4000000002a */
[----:B------:R-:W-:Y:S02]  /*28750*/  PRMT R4, R11, 0x5410, R6 ;  /* 0x000054100b047816 */ /* 0x000fe40000000006 */
[--C-:B------:R-:W-:Y:S02]  /*28760*/  PRMT R8, R41, 0x3340, R0.reuse ;  /* 0x0000334029087816 */ /* 0x100fe40000000000 */
[----:B------:R-:W-:Y:S01]  /*28770*/  PRMT R9, R240, 0x3340, R0 ;  /* 0x00003340f0097816 */ /* 0x000fe20000000000 */
[----:B------:R0:W-:Y:S01]  /*28780*/  STL [R1+0x7b0], R4 ;  /* 0x0007b00401007387 */ /* 0x0001e20000100800 */
[----:B------:R-:W-:Y:S02]  /*28790*/  PRMT R6, R13, 0x5410, R7 ;  /* 0x000054100d067816 */ /* 0x000fe40000000007 */
        /* <DEDUP_REMOVED lines=9> */
[----:B------:R-:W-:Y:S04]  /*28830*/  STL [R1+0x224], R14 ;  /* 0x0002240e01007387 */ /* 0x000fe80000100800 */
[----:B------:R-:W2:Y:S04]  /*28840*/  LDL.LU R34, [R1+0xc70] ;  /* 0x000c700001227983 */ /* 0x000ea80000300800 */
[----:B------:R-:W-:Y:S04]  /*28850*/  STL [R1+0x220], R2 ;  /* 0x0002200201007387 */ /* 0x000fe80000100800 */
[----:B------:R-:W2:Y:S01]  /*28860*/  LDL.LU R46, [R1+0xc6c] ;  /* 0x000c6c00012e7983 */ /* 0x000ea20000300800 */
[----:B---3--:R-:W-:-:S02]  /*28870*/  LOP3.LUT R35, R33, 0xffff, RZ, 0xc0, !PT ;  /* 0x0000ffff21237812 */ /* 0x008fc400078ec0ff */
[----:B----4-:R-:W-:Y:S02]  /*28880*/  LOP3.LUT R15, R31, 0xffff, RZ, 0xc0, !PT ;  /* 0x0000ffff1f0f7812 */ /* 0x010fe400078ec0ff */
[----:B------:R-:W3:Y:S04]  /*28890*/  LDL.LU R31, [R1+0xa5c] ;  /* 0x000a5c00011f7983 */ /* 0x000ee80000300800 */
[----:B------:R-:W4:Y:S01]  /*288a0*/  LDL.LU R33, [R1+0xa58] ;  /* 0x000a580001217983 */ /* 0x000f220000300800 */
[----:B------:R-:W-:Y:S02]  /*288b0*/  LOP3.LUT R7, R173, 0xffff, RZ, 0xc0, !PT ;  /* 0x0000ffffad077812 */ /* 0x000fe400078ec0ff */
[----:B------:R-:W-:Y:S01]  /*288c0*/  LOP3.LUT R36, R32, 0xffff, RZ, 0xc0, !PT ;  /* 0x0000ffff20247812 */ /* 0x000fe200078ec0ff */
[----:B------:R-:W-:Y:S04]  /*288d0*/  STL [R1+0x218], R15 ;  /* 0x0002180f01007387 */ /* 0x000fe80000100800 */
[----:B------:R-:W3:Y:S01]  /*288e0*/  LDL.LU R32, [R1+0x6a0] ;  /* 0x0006a00001207983 */ /* 0x000ee20000300800 */
[----:B--2---:R-:W-:-:S05]  /*288f0*/  LOP3.LUT R4, R30, 0xffff, RZ, 0xc0, !PT ;  /* 0x0000ffff1e047812 */ /* 0x004fca00078ec0ff */
[----:B------:R-:W-:Y:S04]  /*28900*/  STL [R1+0x214], R4 ;  /* 0x0002140401007387 */ /* 0x000fe80000100800 */
[----:B------:R-:W2:Y:S04]  /*28910*/  LDL.LU R30, [R1+0x69c] ;  /* 0x00069c00011e7983 */ /* 0x000ea80000300800 */
[----:B------:R0:W-:Y:S01]  /*28920*/  STL [R1+0x2f4], R7 ;  /* 0x0002f40701007387 */ /* 0x0001e20000100800 */
[----:B------:R-:W-:-:S05]  /*28930*/  LOP3.LUT R8, R63, 0xffff, RZ, 0xc0, !PT ;  /* 0x0000ffff3f087812 */ /* 0x000fca00078ec0ff */
[----:B------:R1:W-:Y:S04]  /*28940*/  STL [R1+0x210], R8 ;  /* 0x0002100801007387 */ /* 0x0003e80000100800 */
[----:B------:R-:W3:Y:S01]  /*28950*/  LDL.LU R63, [R1+0x43c] ;  /* 0x00043c00013f7983 */ /* 0x000ee20000300800 */
[----:B------:R-:W-:Y:S02]  /*28960*/  LOP3.LUT R37, R37, 0xffff, RZ, 0xc0, !PT ;  /* 0x0000ffff25257812 */ /* 0x000fe400078ec0ff */
[----:B------:R-:W-:Y:S02]  /*28970*/  LOP3.LUT R39, R174, 0xffff, RZ, 0xc0, !PT ;  /* 0x0000ffffae277812 */ /* 0x000fe400078ec0ff */
[----:B------:R-:W-:Y:S02]  /*28980*/  LOP3.LUT R38, R38, 0xffff, RZ, 0xc0, !PT ;  /* 0x0000ffff26267812 */ /* 0x000fe400078ec0ff */
[----:B------:R-:W-:-:S02]  /*28990*/  PRMT R6, R39, 0x3340, R0 ;  /* 0x0000334027067816 */ /* 0x000fc40000000000 */
[----:B------:R-:W-:Y:S02]  /*289a0*/  PRMT R11, R35, 0x3340, R37 ;  /* 0x00003340230b7816 */ /* 0x000fe40000000025 */
[----:B0-----:R-:W-:Y:S02]  /*289b0*/  PRMT R7, R7, 0x3340, R0 ;  /* 0x0000334007077816 */ /* 0x001fe40000000000 */
[----:B------:R-:W-:Y:S02]  /*289c0*/  PRMT R13, R36, 0x3340, R38 ;  /* 0x00003340240d7816 */ /* 0x000fe40000000026 */
[----:B------:R-:W-:Y:S02]  /*289d0*/  LOP3.LUT R241, R241, 0xffff, RZ, 0xc0, !PT ;  /* 0x0000fffff1f17812 */ /* 0x000fe400078ec0ff */
[----:B-1----:R-:W-:Y:S02]  /*289e0*/  PRMT R8, R8, 0x3340, R0 ;  /* 0x0000334008087816 */ /* 0x002fe40000000000 */
[----:B------:R-:W-:-:S02]  /*289f0*/  PRMT R14, R14, 0x3340, R15 ;  /* 0x000033400e0e7816 */ /* 0x000fc4000000000f */
[----:B------:R-:W-:Y:S02]  /*28a00*/  PRMT R15, R2, 0x3340, R4 ;  /* 0x00003340020f7816 */ /* 0x000fe40000000004 */
[----:B------:R-:W-:Y:S02]  /*28a10*/  PRMT R2, R11, 0x5410, R6 ;  /* 0x000054100b027816 */ /* 0x000fe40000000006 */
[----:B------:R-:W-:Y:S02]  /*28a20*/  PRMT R6, R13, 0x5410, R7 ;  /* 0x000054100d067816 */ /* 0x000fe40000000007 */
[----:B------:R-:W-:Y:S02]  /*28a30*/  PRMT R9, R241, 0x3340, R0 ;  /* 0x00003340f1097816 */ /* 0x000fe40000000000 */
[----:B------:R-:W-:Y:S01]  /*28a40*/  PRMT R4, R14, 0x5410, R8 ;  /* 0x000054100e047816 */ /* 0x000fe20000000008 */
[----:B------:R0:W-:Y:S04]  /*28a50*/  STL [R1+0x694], R2 ;  /* 0x0006940201007387 */ /* 0x0001e80000100800 */
[----:B------:R-:W-:Y:S04]  /*28a60*/  STL [R1+0x68c], R6 ;  /* 0x00068c0601007387 */ /* 0x000fe80000100800 */
[----:B------:R1:W-:Y:S01]  /*28a70*/  STL [R1+0x67c], R4 ;  /* 0x00067c0401007387 */ /* 0x0003e20000100800 */
[----:B0-----:R-:W-:-:S05]  /*28a80*/  PRMT R2, R15, 0x5410, R9 ;  /* 0x000054100f027816 */ /* 0x001fca0000000009 */
[----:B------:R0:W-:Y:S01]  /*28a90*/  STL [R1+0x670], R2 ;  /* 0x0006700201007387 */ /* 0x0001e20000100800 */
[----:B-1----:R-:W-:-:S03]  /*28aa0*/  LOP3.LUT R4, R47, 0xffff, RZ, 0xc0, !PT ;  /* 0x0000ffff2f047812 */ /* 0x002fc600078ec0ff */
[----:B------:R-:W2:Y:S01]  /*28ab0*/  LDL.LU R127, [R1+0xe18] ;  /* 0x000e1800017f7983 */ /* 0x000ea20000300800 */
[----:B------:R-:W-:-:S03]  /*28ac0*/  LOP3.LUT R28, R46, 0xffff, RZ, 0xc0, !PT ;  /* 0x0000ffff2e1c7812 */ /* 0x000fc600078ec0ff */
[----:B------:R-:W-:Y:S04]  /*28ad0*/  STL [R1+0x22c], R4 ;  /* 0x00022c0401007387 */ /* 0x000fe80000100800 */
[----:B------:R-:W2:Y:S04]  /*28ae0*/  LDL.LU R47, [R1+0xe14] ;  /* 0x000e1400012f7983 */ /* 0x000ea80000300800 */
[----:B------:R-:W2:Y:S04]  /*28af0*/  LDL.LU R46, [R1+0xc80] ;  /* 0x000c8000012e7983 */ /* 0x000ea80000300800 */
[----:B------:R-:W2:Y:S01]  /*28b00*/  LDL.LU R98, [R1+0xc7c] ;  /* 0x000c7c0001627983 */ /* 0x000ea20000300800 */
[----:B------:R-:W-:-:S02]  /*28b10*/  LOP3.LUT R29, R52, 0xffff, RZ, 0xc0, !PT ;  /* 0x0000ffff341d7812 */ /* 0x000fc400078ec0ff */
[----:B----4-:R-:W-:-:S05]  /*28b20*/  LOP3.LUT R15, R33, 0xffff, RZ, 0xc0, !PT ;  /* 0x0000ffff210f7812 */ /* 0x010fca00078ec0ff */
[----:B------:R-:W-:Y:S04]  /*28b30*/  STL [R1+0x228], R15 ;  /* 0x0002280f01007387 */ /* 0x000fe80000100800 */
[----:B------:R-:W4:Y:S04]  /*28b40*/  LDL.LU R97, [R1+0xa6c] ;  /* 0x000a6c0001617983 */ /* 0x000f280000300800 */
[----:B------:R-:W4:Y:S04]  /*28b50*/  LDL.LU R86, [R1+0xa68] ;  /* 0x000a680001567983 */ /* 0x000f280000300800 */
[----:B------:R-:W4:Y:S04]  /*28b60*/  LDL.LU R83, [R1+0x878] ;  /* 0x0008780001537983 */ /* 0x000f280000300800 */
[----:B------:R-:W4:Y:S04]  /*28b70*/  LDL.LU R52, [R1+0x874] ;  /* 0x0008740001347983 */ /* 0x000f280000300800 */
[----:B------:R-:W4:Y:S01]  /*28b80*/  LDL.LU R82, [R1+0x444] ;  /* 0x0004440001527983 */ /* 0x000f220000300800 */
[----:B---3--:R-:W-:-:S03]  /*28b90*/  LOP3.LUT R24, R63, 0xffff, RZ, 0xc0, !PT ;  /* 0x0000ffff3f187812 */ /* 0x008fc600078ec0ff */
[----:B------:R-:W3:Y:S01]  /*28ba0*/  LDL.LU R63, [R1+0x440] ;  /* 0x00044000013f7983 */ /* 0x000ee20000300800 */
[----:B------:R-:W-:Y:S02]  /*28bb0*/  LOP3.LUT R33, R32, 0xffff, RZ, 0xc0, !PT ;  /* 0x0000ffff20217812 */ /* 0x000fe400078ec0ff */
[----:B------:R-:W-:Y:S02]  /*28bc0*/  LOP3.LUT R34, R34, 0xffff, RZ, 0xc0, !PT ;  /* 0x0000ffff22227812 */ /* 0x000fe400078ec0ff */
[----:B------:R-:W-:Y:S02]  /*28bd0*/  LOP3.LUT R32, R176, 0xffff, RZ, 0xc0, !PT ;  /* 0x0000ffffb0207812 */ /* 0x000fe400078ec0ff */
[----:B0-----:R-:W-:Y:S02]  /*28be0*/  LOP3.LUT R2, R175, 0xffff, RZ, 0xc0, !PT ;  /* 0x0000ffffaf027812 */ /* 0x001fe400078ec0ff */
[----:B--2---:R-:W-:Y:S02]  /*28bf0*/  LOP3.LUT R30, R30, 0xffff, RZ, 0xc0, !PT ;  /* 0x0000ffff1e1e7812 */ /* 0x004fe400078ec0ff */
[----:B------:R-:W-:-:S02]  /*28c00*/  PRMT R6, R32, 0x3340, R0 ;  /* 0x0000334020067816 */ /* 0x000fc40000000000 */
[----:B------:R-:W-:Y:S02]  /*28c10*/  PRMT R11, R34, 0x3340, R33 ;  /* 0x00003340220b7816 */ /* 0x000fe40000000021 */
[----:B------:R-:W-:Y:S01]  /*28c20*/  LOP3.LUT R31, R31, 0xffff, RZ, 0xc0, !PT ;  /* 0x0000ffff1f1f7812 */ /* 0x000fe200078ec0ff */
[----:B------:R0:W-:Y:S01]  /*28c30*/  STL [R1+0x2128], R2 ;  /* 0x0021280201007387 */ /* 0x0001e20000100800 */
[----:B------:R-:W-:Y:S02]  /*28c40*/  LOP3.LUT R242, R242, 0xffff, RZ, 0xc0, !PT ;  /* 0x0000fffff2f27812 */ /* 0x000fe400078ec0ff */
[----:B------:R-:W-:Y:S02]  /*28c50*/  PRMT R7, R2, 0x3340, R0 ;  /* 0x0000334002077816 */ /* 0x000fe40000000000 */
[----:B------:R-:W-:Y:S02]  /*28c60*/  PRMT R13, R28, 0x3340, R30 ;  /* 0x000033401c0d7816 */ /* 0x000fe4000000001e */
[----:B------:R-:W-:-:S02]  /*28c70*/  PRMT R8, R24, 0x3340, R0 ;  /* 0x0000334018087816 */ /* 0x000fc40000000000 */
[----:B------:R-:W-:Y:S02]  /*28c80*/  PRMT R14, R29, 0x3340, R31 ;  /* 0x000033401d0e7816 */ /* 0x000fe4000000001f */
[----:B0-----:R-:W-:Y:S02]  /*28c90*/  PRMT R2, R11, 0x5410, R6 ;  /* 0x000054100b027816 */ /* 0x001fe40000000006 */
[----:B------:R-:W-:Y:S02]  /*28ca0*/  PRMT R9, R242, 0x3340, R0 ;  /* 0x00003340f2097816 */ /* 0x000fe40000000000 */
[----:B------:R-:W-:Y:S01]  /*28cb0*/  PRMT R15, R4, 0x3340, R15 ;  /* 0x00003340040f7816 */ /* 0x000fe2000000000f */
[----:B------:R0:W-:Y:S01]  /*28cc0*/  STL [R1+0x66c], R2 ;  /* 0x00066c0201007387 */ /* 0x0001e20000100800 */
[----:B------:R-:W-:Y:S02]  /*28cd0*/  PRMT R6, R13, 0x5410, R7 ;  /* 0x000054100d067816 */ /* 0x000fe40000000007 */
[----:B------:R-:W-:-:S03]  /*28ce0*/  PRMT R4, R14, 0x5410, R8 ;  /* 0x000054100e047816 */ /* 0x000fc60000000008 */
[----:B------:R-:W-:Y:S01]  /*28cf0*/  STL [R1+0x668], R6 ;  /* 0x0006680601007387 */ /* 0x000fe20000100800 */
[----:B0-----:R-:W-:-:S03]  /*28d00*/  PRMT R2, R15, 0x5410, R9 ;  /* 0x000054100f027816 */ /* 0x001fc60000000009 */
[----:B------:R-:W-:Y:S04]  /*28d10*/  STL [R1+0x664], R4 ;  /* 0x0006640401007387 */ /* 0x000fe80000100800 */
[----:B------:R0:W-:Y:S01]  /*28d20*/  STL [R1+0x654], R2 ;  /* 0x0006540201007387 */ /* 0x0001e20000100800 */
[----:B------:R-:W-:-:S03]  /*28d30*/  LOP3.LUT R16, R127, 0xffff, RZ, 0xc0, !PT ;  /* 0x0000ffff7f107812 */ /* 0x000fc600078ec0ff */
[----:B------:R-:W2:Y:S01]  /*28d40*/  LDL.LU R127, [R1+0xe20] ;  /* 0x000e2000017f7983 */ /* 0x000ea20000300800 */
[----:B------:R-:W-:Y:S02]  /*28d50*/  LOP3.LUT R17, R47, 0xffff, RZ, 0xc0, !PT ;  /* 0x0000ffff2f117812 */ /* 0x000fe400078ec0ff */
[----:B0-----:R-:W-:Y:S02]  /*28d60*/  LOP3.LUT R2, R46, 0xffff, RZ, 0xc0, !PT ;  /* 0x0000ffff2e027812 */ /* 0x001fe400078ec0ff */
[----:B------:R-:W2:Y:S01]  /*28d70*/  LDL.LU R46, [R1+0xe1c] ;  /* 0x000e1c00012e7983 */ /* 0x000ea20000300800 */
[----:B------:R-:W-:-:S03]  /*28d80*/  LOP3.LUT R25, R98, 0xffff, RZ, 0xc0, !PT ;  /* 0x0000ffff62197812 */ /* 0x000fc600078ec0ff */
[----:B------:R-:W2:Y:S04]  /*28d90*/  LDL.LU R47, [R1+0xc90] ;  /* 0x000c9000012f7983 */ /* 0x000ea80000300800 */
[----:B------:R-:W-:Y:S04]  /*28da0*/  STL [R1+0x258], R2 ;  /* 0x0002580201007387 */ /* 0x000fe80000100800 */
[----:B------:R-:W2:Y:S01]  /*28db0*/  LDL.LU R98, [R1+0xc8c] ;  /* 0x000c8c0001627983 */ /* 0x000ea20000300800 */
[----:B----4-:R-:W-:-:S03]  /*28dc0*/  LOP3.LUT R19, R97, 0xffff, RZ, 0xc0, !PT ;  /* 0x0000ffff61137812 */ /* 0x010fc600078ec0ff */
[----:B------:R-:W4:Y:S01]  /*28dd0*/  LDL.LU R97, [R1+0xa7c] ;  /* 0x000a7c0001617983 */ /* 0x000f220000300800 */
[----:B------:R-:W-:Y:S02]  /*28de0*/  LOP3.LUT R4, R83, 0xffff, RZ, 0xc0, !PT ;  /* 0x0000ffff53047812 */ /* 0x000fe400078ec0ff */
[----:B------:R-:W-:Y:S02]  /*28df0*/  LOP3.LUT R21, R86, 0xffff, RZ, 0xc0, !PT ;  /* 0x0000ffff56157812 */ /* 0x000fe400078ec0ff */
[----:B------:R-:W-:Y:S01]  /*28e00*/  LOP3.LUT R26, R52, 0xffff, RZ, 0xc0, !PT ;  /* 0x0000ffff341a7812 */ /* 0x000fe200078ec0ff */
[----:B------:R-:W-:Y:S04]  /*28e10*/  STL [R1+0x248], R4 ;  /* 0x0002480401007387 */ /* 0x000fe80000100800 */
[----:B------:R-:W4:Y:S04]  /*28e20*/  LDL.LU R52, [R1+0xa78] ;  /* 0x000a780001347983 */ /* 0x000f280000300800 */
[----:B------:R-:W4:Y:S04]  /*28e30*/  LDL.LU R86, [R1+0x888] ;  /* 0x0008880001567983 */ /* 0x000f280000300800 */
[----:B------:R-:W4:Y:S01]  /*28e40*/  LDL.LU R83, [R1+0x884] ;  /* 0x0008840001537983 */ /* 0x000f220000300800 */
[----:B------:R-:W-:-:S03]  /*28e50*/  LOP3.LUT R7, R82, 0xffff, RZ, 0xc0, !PT ;  /* 0x0000ffff52077812 */ /* 0x000fc600078ec0ff */
[----:B------:R-:W4:Y:S04]  /*28e60*/  LDL.LU R82, [R1+0x44c] ;  /* 0x00044c0001527983 */ /* 0x000f280000300800 */
[----:B------:R0:W-:Y:S01]  /*28e70*/  STL [R1+0x238], R7 ;  /* 0x0002380701007387 */ /* 0x0001e20000100800 */
[----:B---3--:R-:W-:-:S03]  /*28e80*/  LOP3.LUT R8, R63, 0xffff, RZ, 0xc0, !PT ;  /* 0x0000ffff3f087812 */ /* 0x008fc600078ec0ff */
[----:B------:R-:W3:Y:S01]  /*28e90*/  LDL.LU R63, [R1+0x448] ;  /* 0x00044800013f7983 */ /* 0x000ee20000300800 */
[----:B------:R-:W-:Y:S02]  /*28ea0*/  LOP3.LUT R27, R177, 0xffff, RZ, 0xc0, !PT ;  /* 0x0000ffffb11b7812 */ /* 0x000fe400078ec0ff */
[----:B------:R-:W-:Y:S02]  /*28eb0*/  LOP3.LUT R9, R214, 0xffff, RZ, 0xc0, !PT ;  /* 0x0000ffffd6097812 */ /* 0x000fe400078ec0ff */
[----:B------:R-:W-:Y:S02]  /*28ec0*/  PRMT R6, R27, 0x3340, R0 ;  /* 0x000033401b067816 */ /* 0x000fe40000000000 */
[----:B------:R-:W-:Y:S01]  /*28ed0*/  PRMT R11, R25, 0x3340, R26 ;  /* 0x00003340190b7816 */ /* 0x000fe2000000001a */
[----:B------:R1:W-:Y:S01]  /*28ee0*/  STL [R1+0x234], R8 ;  /* 0x0002340801007387 */ /* 0x0003e20000100800 */
[----:B------:R-:W-:Y:S02]  /*28ef0*/  PRMT R15, R2, 0x3340, R4 ;  /* 0x00003340020f7816 */ /* 0x000fe40000000004 */
[----:B0-----:R-:W-:Y:S01]  /*28f00*/  PRMT R7, R7, 0x3340, R0 ;  /* 0x0000334007077816 */ /* 0x001fe20000000000 */
[----:B------:R0:W-:Y:S01]  /*28f10*/  STL [R1+0x244], R9 ;  /* 0x0002440901007387 */ /* 0x0001e20000100800 */
[----:B------:R-:W-:-:S02]  /*28f20*/  PRMT R13, R16, 0x3340, R19 ;  /* 0x00003340100d7816 */ /* 0x000fc40000000013 */
[----:B------:R-:W-:Y:S02]  /*28f30*/  PRMT R2, R11, 0x5410, R6 ;  /* 0x000054100b027816 */ /* 0x000fe40000000006 */
[----:B------:R-:W-:Y:S02]  /*28f40*/  PRMT R14, R17, 0x3340, R21 ;  /* 0x00003340110e7816 */ /* 0x000fe40000000015 */
[--C-:B-1----:R-:W-:Y:S02]  /*28f50*/  PRMT R8, R8, 0x3340, R0.reuse ;  /* 0x0000334008087816 */ /* 0x102fe40000000000 */
[----:B0-----:R-:W-:Y:S01]  /*28f60*/  PRMT R9, R9, 0x3340, R0 ;  /* 0x0000334009097816 */ /* 0x001fe20000000000 */
        /* <DEDUP_REMOVED lines=9> */
[----:B--2---:R-:W-:-:S02]  /*29000*/  LOP3.LUT R8, R127, 0xffff, RZ, 0xc0, !PT ;  /* 0x0000ffff7f087812 */ /* 0x004fc400078ec0ff */
[----:B------:R-:W-:Y:S02]  /*29010*/  LOP3.LUT R46, R46, 0xffff, RZ, 0xc0, !PT ;  /* 0x0000ffff2e2e7812 */ /* 0x000fe400078ec0ff */
[----:B------:R-:W-:-:S03]  /*29020*/  LOP3.LUT R47, R47, 0xffff, RZ, 0xc0, !PT ;  /* 0x0000ffff2f2f7812 */ /* 0x000fc600078ec0ff */
[----:B------:R1:W-:Y:S04]  /*29030*/  STL [R1+0x23c], R46 ;  /* 0x00023c2e01007387 */ /* 0x0003e80000100800 */
[----:B------:R-:W2:Y:S01]  /*29040*/  LDL.LU R128, [R1+0xca0] ;  /* 0x000ca00001807983 */ /* 0x000ea20000300800 */
[----:B0-----:R-:W-:-:S03]  /*29050*/  LOP3.LUT R2, R98, 0xffff, RZ, 0xc0, !PT ;  /* 0x0000ffff62027812 */ /* 0x001fc600078ec0ff */
[----:B------:R-:W-:Y:S04]  /*29060*/  STL [R1+0x6c], R47 ;  /* 0x00006c2f01007387 */ /* 0x000fe80000100800 */
[----:B------:R-:W2:Y:S04]  /*29070*/  LDL.LU R127, [R1+0xc9c] ;  /* 0x000c9c00017f7983 */ /* 0x000ea80000300800 */
[----:B------:R-:W-:Y:S01]  /*29080*/  STL [R1+0x26c], R2 ;  /* 0x00026c0201007387 */ /* 0x000fe20000100800 */
[----:B----4-:R-:W-:Y:S02]  /*29090*/  LOP3.LUT R9, R97, 0xffff, RZ, 0xc0, !PT ;  /* 0x0000ffff61097812 */ /* 0x010fe400078ec0ff */
[----:B------:R-:W-:-:S05]  /*290a0*/  LOP3.LUT R52, R52, 0xffff, RZ, 0xc0, !PT ;  /* 0x0000ffff34347812 */ /* 0x000fca00078ec0ff */
[----:B------:R0:W-:Y:S01]  /*290b0*/  STL [R1+0x24], R52 ;  /* 0x0000243401007387 */ /* 0x0001e20000100800 */
[----:B------:R-:W-:-:S03]  /*290c0*/  LOP3.LUT R4, R83, 0xffff, RZ, 0xc0, !PT ;  /* 0x0000ffff53047812 */ /* 0x000fc600078ec0ff */
[----:B------:R-:W4:Y:S01]  /*290d0*/  LDL.LU R98, [R1+0xa8c] ;  /* 0x000a8c0001627983 */ /* 0x000f220000300800 */
[----:B------:R-:W-:Y:S02]  /*290e0*/  LOP3.LUT R252, R86, 0xffff, RZ, 0xc0, !PT ;  /* 0x0000ffff56fc7812 */ /* 0x000fe400078ec0ff */
[----:B------:R-:W-:Y:S01]  /*290f0*/  LOP3.LUT R11, R82, 0xffff, RZ, 0xc0, !PT ;  /* 0x0000ffff520b7812 */ /* 0x000fe200078ec0ff */
[----:B------:R-:W-:Y:S04]  /*29100*/  STL [R1+0x264], R4 ;  /* 0x0002640401007387 */ /* 0x000fe80000100800 */
[----:B------:R-:W4:Y:S04]  /*29110*/  LDL.LU R82, [R1+0xa88] ;  /* 0x000a880001527983 */ /* 0x000f280000300800 */
[----:B------:R-:W4:Y:S04]  /*29120*/  LDL.LU R97, [R1+0x898] ;  /* 0x0008980001617983 */ /* 0x000f280000300800 */
[----:B------:R-:W4:Y:S04]  /*29130*/  LDL.LU R86, [R1+0x894] ;  /* 0x0008940001567983 */ /* 0x000f280000300800 */
[----:B------:R-:W4:Y:S01]  /*29140*/  LDL.LU R83, [R1+0x454] ;  /* 0x0004540001537983 */ /* 0x000f220000300800 */
[----:B---3--:R-:W-:-:S03]  /*29150*/  LOP3.LUT R6, R63, 0xffff, RZ, 0xc0, !PT ;  /* 0x0000ffff3f067812 */ /* 0x008fc600078ec0ff */
[----:B------:R-:W3:Y:S01]  /*29160*/  LDL.LU R63, [R1+0x450] ;  /* 0x00045000013f7983 */ /* 0x000ee20000300800 */
[----:B------:R-:W-:Y:S02]  /*29170*/  LOP3.LUT R22, R218, 0xffff, RZ, 0xc0, !PT ;  /* 0x0000ffffda167812 */ /* 0x000fe400078ec0ff */
[----:B------:R-:W-:Y:S02]  /*29180*/  PRMT R13, R11, 0x3340, R0 ;  /* 0x000033400b0d7816 */ /* 0x000fe40000000000 */
[----:B------:R-:W-:Y:S02]  /*29190*/  PRMT R23, R8, 0x3340, R9 ;  /* 0x0000334008177816 */ /* 0x000fe40000000009 */
[----:B------:R-:W-:Y:S02]  /*291a0*/  LOP3.LUT R7, R219, 0xffff, RZ, 0xc0, !PT ;  /* 0x0000ffffdb077812 */ /* 0x000fe400078ec0ff */
[----:B-1----:R-:W-:Y:S02]  /*291b0*/  PRMT R46, R46, 0x3340, R52 ;  /* 0x000033402e2e7816 */ /* 0x002fe40000000034 */
[----:B0-----:R-:W-:Y:S01]  /*291c0*/  PRMT R52, R2, 0x3340, R4 ;  /* 0x0000334002347816 */ /* 0x001fe20000000004 */
[----:B------:R0:W-:Y:S01]  /*291d0*/  STL [R1+0x2ec], R22 ;  /* 0x0002ec1601007387 */ /* 0x0001e20000100800 */
[----:B------:R-:W-:-:S02]  /*291e0*/  PRMT R14, R6, 0x3340, R0 ;  /* 0x00003340060e7816 */ /* 0x000fc40000000000 */
[----:B------:R-:W-:Y:S02]  /*291f0*/  PRMT R2, R23, 0x5410, R13 ;  /* 0x0000541017027816 */ /* 0x000fe4000000000d */
[----:B------:R-:W-:Y:S02]  /*29200*/  PRMT R15, R7, 0x3340, R0 ;  /* 0x00003340070f7816 */ /* 0x000fe40000000000 */
[----:B------:R-:W-:Y:S02]  /*29210*/  PRMT R47, R47, 0x3340, R252 ;  /* 0x000033402f2f7816 */ /* 0x000fe400000000fc */
[----:B0-----:R-:W-:Y:S01]  /*29220*/  PRMT R22, R22, 0x3340, R0 ;  /* 0x0000334016167816 */ /* 0x001fe20000000000 */
[----:B------:R0:W-:Y:S01]  /*29230*/  STL [R1+0x634], R2 ;  /* 0x0006340201007387 */ /* 0x0001e20000100800 */
[----:B------:R-:W-:Y:S02]  /*29240*/  PRMT R13, R46, 0x5410, R14 ;  /* 0x000054102e0d7816 */ /* 0x000fe4000000000e */
[----:B------:R-:W-:-:S03]  /*29250*/  PRMT R4, R47, 0x5410, R15 ;  /* 0x000054102f047816 */ /* 0x000fc6000000000f */
[----:B------:R-:W-:Y:S01]  /*29260*/  STL [R1+0x630], R13 ;  /* 0x0006300d01007387 */ /* 0x000fe20000100800 */
[----:B0-----:R-:W-:-:S03]  /*29270*/  PRMT R2, R52, 0x5410, R22 ;  /* 0x0000541034027816 */ /* 0x001fc60000000016 */
[----:B------:R-:W-:Y:S01]  /*29280*/  STL [R1+0x62c], R4 ;  /* 0x00062c0401007387 */ /* 0x000fe20000100800 */
[----:B------:R-:W-:-:S03]  /*29290*/  LOP3.LUT R23, R143, 0xffff, RZ, 0xc0, !PT ;  /* 0x0000ffff8f177812 */ /* 0x000fc600078ec0ff */
[----:B------:R0:W-:Y:S01]  /*292a0*/  STL [R1+0x628], R2 ;  /* 0x0006280201007387 */ /* 0x0001e20000100800 */
[----:B------:R-:W-:-:S03]  /*292b0*/  LOP3.LUT R46, R142, 0xffff, RZ, 0xc0, !PT ;  /* 0x0000ffff8e2e7812 */ /* 0x000fc600078ec0ff */
[----:B------:R1:W-:Y:S04]  /*292c0*/  STL [R1+0x58], R23 ;  /* 0x0000581701007387 */ /* 0x0003e80000100800 */
[----:B------:R-:W3:Y:S04]  /*292d0*/  LDL.LU R243, [R1+0xe34] ;  /* 0x000e340001f37983 */ /* 0x000ee80000300800 */
[----:B------:R-:W-:Y:S04]  /*292e0*/  STL [R1+0x34], R46 ;  /* 0x0000342e01007387 */ /* 0x000fe80000100800 */
[----:B------:R-:W3:Y:S01]  /*292f0*/  LDL.LU R142, [R1+0xe30] ;  /* 0x000e3000018e7983 */ /* 0x000ee20000300800 */
[----:B--2---:R-:W-:-:S05]  /*29300*/  LOP3.LUT R47, R128, 0xffff, RZ, 0xc0, !PT ;  /* 0x0000ffff802f7812 */ /* 0x004fca00078ec0ff */
[----:B------:R-:W-:Y:S01]  /*29310*/  STL [R1+0x260], R47 ;  /* 0x0002602f01007387 */ /* 0x000fe20000100800 */
[----:B0-----:R-:W-:-:S03]  /*29320*/  LOP3.LUT R2, R127, 0xffff, RZ, 0xc0, !PT ;  /* 0x0000ffff7f027812 */ /* 0x001fc600078ec0ff */
[----:B------:R-:W2:Y:S04]  /*29330*/  LDL.LU R128, [R1+0xe2c] ;  /* 0x000e2c0001807983 */ /* 0x000ea80000300800 */
[----:B------:R-:W-:Y:S04]  /*29340*/  STL [R1+0x25c], R2 ;  /* 0x00025c0201007387 */ /* 0x000fe80000100800 */
[----:B------:R-:W2:Y:S01]  /*29350*/  LDL.LU R127, [R1+0xcb0] ;  /* 0x000cb000017f7983 */ /* 0x000ea20000300800 */
[----:B------:R-:W-:Y:S02]  /*29360*/  LOP3.LUT R15, R227, 0xffff, RZ, 0xc0, !PT ;  /* 0x0000ffffe30f7812 */ /* 0x000fe400078ec0ff */
[----:B------:R-:W-:-:S02]  /*29370*/  LOP3.LUT R22, R226, 0xffff, RZ, 0xc0, !PT ;  /* 0x0000ffffe2167812 */ /* 0x000fc400078ec0ff */
[----:B----4-:R-:W-:Y:S02]  /*29380*/  LOP3.LUT R152, R98, 0xffff, RZ, 0xc0, !PT ;  /* 0x0000ffff62987812 */ /* 0x010fe400078ec0ff */
[----:B------:R-:W-:-:S03]  /*29390*/  LOP3.LUT R82, R82, 0xffff, RZ, 0xc0, !PT ;  /* 0x0000ffff52527812 */ /* 0x000fc600078ec0ff */
[----:B------:R-:W-:Y:S01]  /*293a0*/  STL [R1+0x30], R152 ;  /* 0x0000309801007387 */ /* 0x000fe20000100800 */
[----:B------:R-:W-:-:S03]  /*293b0*/  LOP3.LUT R52, R97, 0xffff, RZ, 0xc0, !PT ;  /* 0x0000ffff61347812 */ /* 0x000fc600078ec0ff */
[----:B------:R-:W-:Y:S01]  /*293c0*/  STL [R1+0x2c], R82 ;  /* 0x00002c5201007387 */ /* 0x000fe20000100800 */
[----:B------:R-:W-:Y:S02]  /*293d0*/  LOP3.LUT R4, R86, 0xffff, RZ, 0xc0, !PT ;  /* 0x0000ffff56047812 */ /* 0x000fe400078ec0ff */
[----:B------:R-:W-:Y:S01]  /*293e0*/  LOP3.LUT R13, R83, 0xffff, RZ, 0xc0, !PT ;  /* 0x0000ffff530d7812 */ /* 0x000fe200078ec0ff */
[----:B------:R-:W-:Y:S04]  /*293f0*/  STL [R1+0x254], R52 ;  /* 0x0002543401007387 */ /* 0x000fe80000100800 */
[----:B------:R0:W-:Y:S04]  /*29400*/  STL [R1+0x28], R13 ;  /* 0x0000280d01007387 */ /* 0x0001e80000100800 */
[----:B------:R-:W4:Y:S04]  /*29410*/  LDL.LU R143, [R1+0xa9c] ;  /* 0x000a9c00018f7983 */ /* 0x000f280000300800 */
[----:B------:R-:W-:Y:S01]  /*29420*/  STL [R1+0x250], R4 ;  /* 0x0002500401007387 */ /* 0x000fe20000100800 */
[----:B-1----:R-:W-:-:S02]  /*29430*/  PRMT R23, R23, 0x3340, R152 ;  /* 0x0000334017177816 */ /* 0x002fc40000000098 */
[----:B0-----:R-:W-:-:S04]  /*29440*/  PRMT R13, R13, 0x3340, R0 ;  /* 0x000033400d0d7816 */ /* 0x001fc80000000000 */
[----:B------:R-:W-:Y:S02]  /*29450*/  PRMT R13, R23, 0x5410, R13 ;  /* 0x00005410170d7816 */ /* 0x000fe4000000000d */
[----:B------:R-:W-:Y:S02]  /*29460*/  PRMT R46, R46, 0x3340, R82 ;  /* 0x000033402e2e7816 */ /* 0x000fe40000000052 */
[----:B---3--:R-:W-:-:S05]  /*29470*/  LOP3.LUT R14, R63, 0xffff, RZ, 0xc0, !PT ;  /* 0x0000ffff3f0e7812 */ /* 0x008fca00078ec0ff */
[----:B------:R0:W-:Y:S04]  /*29480*/  STL [R1+0x24c], R14 ;  /* 0x00024c0e01007387 */ /* 0x0001e80000100800 */
[----:B------:R-:W3:Y:S04]  /*29490*/  LDL.LU R97, [R1+0xa98] ;  /* 0x000a980001617983 */ /* 0x000ee80000300800 */
[----:B------:R-:W3:Y:S04]  /*294a0*/  LDL.LU R86, [R1+0xa94] ;  /* 0x000a940001567983 */ /* 0x000ee80000300800 */
[----:B------:R-:W3:Y:S04]  /*294b0*/  LDL.LU R98, [R1+0x8a8] ;  /* 0x0008a80001627983 */ /* 0x000ee80000300800 */
[----:B------:R-:W3:Y:S04]  /*294c0*/  LDL.LU R83, [R1+0x644] ;  /* 0x0006440001537983 */ /* 0x000ee80000300800 */
[----:B------:R1:W-:Y:S04]  /*294d0*/  STL [R1+0x78], R15 ;  /* 0x0000780f01007387 */ /* 0x0003e80000100800 */
[----:B------:R1:W-:Y:S04]  /*294e0*/  STL [R1+0x2e8], R22 ;  /* 0x0002e81601007387 */ /* 0x0003e80000100800 */
[----:B------:R-:W3:Y:S04]  /*294f0*/  LDL.LU R63, [R1+0x458] ;  /* 0x00045800013f7983 */ /* 0x000ee80000300800 */
[----:B------:R-:W-:Y:S04]  /*29500*/  STL [R1+0x624], R13 ;  /* 0x0006240d01007387 */ /* 0x000fe80000100800 */
[----:B------:R-:W3:Y:S01]  /*29510*/  LDL.LU R82, [R1+0x64c] ;  /* 0x00064c0001527983 */ /* 0x000ee20000300800 */
[----:B0-----:R-:W-:-:S02]  /*29520*/  PRMT R14, R14, 0x3340, R0 ;  /* 0x000033400e0e7816 */ /* 0x001fc40000000000 */
[----:B-1----:R-:W-:Y:S02]  /*29530*/  PRMT R15, R15, 0x3340, R0 ;  /* 0x000033400f0f7816 */ /* 0x002fe40000000000 */
[----:B------:R-:W-:Y:S02]  /*29540*/  PRMT R47, R47, 0x3340, R52 ;  /* 0x000033402f2f7816 */ /* 0x000fe40000000034 */
[----:B------:R-:W-:Y:S02]  /*29550*/  PRMT R52, R2, 0x3340, R4 ;  /* 0x0000334002347816 */ /* 0x000fe40000000004 */
[----:B------:R-:W-:Y:S02]  /*29560*/  PRMT R4, R46, 0x5410, R14 ;  /* 0x000054102e047816 */ /* 0x000fe4000000000e */
[----:B------:R-:W-:Y:S02]  /*29570*/  PRMT R2, R47, 0x5410, R15 ;  /* 0x000054102f027816 */ /* 0x000fe4000000000f */
[----:B------:R-:W-:Y:S01]  /*29580*/  PRMT R22, R22, 0x3340, R0 ;  /* 0x0000334016167816 */ /* 0x000fe20000000000 */
[----:B------:R0:W-:Y:S01]  /*29590*/  STL [R1+0x620], R4 ;  /* 0x0006200401007387 */ /* 0x0001e20000100800 */
[----:B------:R-:W-:-:S03]  /*295a0*/  LOP3.LUT R23, R142, 0xffff, RZ, 0xc0, !PT ;  /* 0x0000ffff8e177812 */ /* 0x000fc600078ec0ff */
[----:B------:R1:W-:Y:S01]  /*295b0*/  STL [R1+0x61c], R2 ;  /* 0x00061c0201007387 */ /* 0x0003e20000100800 */
[----:B0-----:R-:W-:Y:S02]  /*295c0*/  PRMT R4, R52, 0x5410, R22 ;  /* 0x0000541034047816 */ /* 0x001fe40000000016 */
[----:B-1----:R-:W-:-:S03]  /*295d0*/  LOP3.LUT R2, R243, 0xffff, RZ, 0xc0, !PT ;  /* 0x0000fffff3027812 */ /* 0x002fc600078ec0ff */
[----:B------:R4:W-:Y:S01]  /*295e0*/  STL [R1+0x618], R4 ;  /* 0x0006180401007387 */ /* 0x0009e20000100800 */
[----:B--2---:R-:W-:-:S03]  /*295f0*/  LOP3.LUT R46, R128, 0xffff, RZ, 0xc0, !PT ;  /* 0x0000ffff802e7812 */ /* 0x004fc600078ec0ff */
[----:B------:R-:W-:Y:S04]  /*29600*/  STL [R1+0x278], R2 ;  /* 0x0002780201007387 */ /* 0x000fe80000100800 */
[----:B------:R0:W-:Y:S01]  /*29610*/  STL [R1+0x74], R23 ;  /* 0x0000741701007387 */ /* 0x0001e20000100800 */
[----:B------:R-:W-:-:S03]  /*29620*/  LOP3.LUT R47, R127, 0xffff, RZ, 0xc0, !PT ;  /* 0x0000ffff7f2f7812 */ /* 0x000fc600078ec0ff */
[----:B------:R-:W2:Y:S04]  /*29630*/  LDL.LU R142, [R1+0xe40] ;  /* 0x000e4000018e7983 */ /* 0x000ea80000300800 */
[----:B------:R-:W-:Y:S04]  /*29640*/  STL [R1+0x70], R46 ;  /* 0x0000702e01007387 */ /* 0x000fe80000100800 */
[----:B------:R-:W2:Y:S04]  /*29650*/  LDL.LU R128, [R1+0xe3c] ;  /* 0x000e3c0001807983 */ /* 0x000ea80000300800 */
[----:B------:R-:W-:Y:S04]  /*29660*/  STL [R1+0x270], R47 ;  /* 0x0002702f01007387 */ /* 0x000fe80000100800 */
[----:B------:R-:W2:Y:S01]  /*29670*/  LDL.LU R127, [R1+0xe38] ;  /* 0x000e3800017f7983 */ /* 0x000ea20000300800 */
[----:B------:R-:W-:-:S02]  /*29680*/  LOP3.LUT R15, R229, 0xffff, RZ, 0xc0, !PT ;  /* 0x0000ffffe50f7812 */ /* 0x000fc400078ec0ff */
[----:B----4-:R-:W-:-:S05]  /*29690*/  LOP3.LUT R4, R143, 0xffff, RZ, 0xc0, !PT ;  /* 0x0000ffff8f047812 */ /* 0x010fca00078ec0ff */
[----:B------:R-:W-:Y:S01]  /*296a0*/  STL [R1+0x274], R4 ;  /* 0x0002740401007387 */ /* 0x000fe20000100800 */
[----:B---3--:R-:W-:Y:S02]  /*296b0*/  LOP3.LUT R97, R97, 0xffff, RZ, 0xc0, !PT ;  /* 0x0000ffff61617812 */ /* 0x008fe400078ec0ff */
[----:B------:R-:W-:-:S03]  /*296c0*/  LOP3.LUT R86, R86, 0xffff, RZ, 0xc0, !PT ;  /* 0x0000ffff56567812 */ /* 0x000fc600078ec0ff */
[----:B------:R1:W-:Y:S01]  /*296d0*/  STL [R1+0x68], R97 ;  /* 0x0000686101007387 */ /* 0x0003e20000100800 */
[----:B------:R-:W-:-:S03]  /*296e0*/  LOP3.LUT R52, R98, 0xffff, RZ, 0xc0, !PT ;  /* 0x0000ffff62347812 */ /* 0x000fc600078ec0ff */
[----:B------:R3:W-:Y:S01]  /*296f0*/  STL [R1+0x64], R86 ;  /* 0x0000645601007387 */ /* 0x0007e20000100800 */
[----:B------:R-:W-:-:S03]  /*29700*/  LOP3.LUT R13, R83, 0xffff, RZ, 0xc0, !PT ;  /* 0x0000ffff530d7812 */ /* 0x000fc600078ec0ff */
[----:B------:R-:W-:Y:S04]  /*29710*/  STL [R1+0x268], R52 ;  /* 0x0002683401007387 */ /* 0x000fe80000100800 */
[----:B------:R4:W-:Y:S04]  /*29720*/  STL [R1+0x60], R13 ;  /* 0x0000600d01007387 */ /* 0x0009e80000100800 */
[----:B------:R-:W2:Y:S01]  /*29730*/  LDL.LU R243, [R1+0xcbc] ;  /* 0x000cbc0001f37983 */ /* 0x000ea20000300800 */
[----:B------:R-:W-:-:S03]  /*29740*/  LOP3.LUT R14, R63, 0xffff, RZ, 0xc0, !PT ;  /* 0x0000ffff3f0e7812 */ /* 0x000fc600078ec0ff */
[----:B------:R-:W2:Y:S04]  /*29750*/  LDL.LU R143, [R1+0xaac] ;  /* 0x000aac00018f7983 */ /* 0x000ea80000300800 */
[----:B------:R4:W-:Y:S04]  /*29760*/  STL [R1+0x5c], R14 ;  /* 0x00005c0e01007387 */ /* 0x0009e80000100800 */
[----:B------:R-:W2:Y:S01]  /*29770*/  LDL.LU R98, [R1+0xaa8] ;  /* 0x000aa80001627983 */ /* 0x000ea20000300800 */
[----:B------:R-:W-:-:S03]  /*29780*/  LOP3.LUT R22, R82, 0xffff, RZ, 0xc0, !PT ;  /* 0x0000ffff52167812 */ /* 0x000fc600078ec0ff */
[----:B------:R-:W2:Y:S04]  /*29790*/  LDL.LU R83, [R1+0xaa4] ;  /* 0x000aa40001537983 */ /* 0x000ea80000300800 */
[----:B------:R-:W2:Y:S01]  /*297a0*/  LDL.LU R63, [R1+0x8b8] ;  /* 0x0008b800013f7983 */ /* 0x000ea20000300800 */
[----:B0-----:R-:W-:-:S03]  /*297b0*/  PRMT R23, R23, 0x3340, R97 ;  /* 0x0000334017177816 */ /* 0x001fc60000000061 */
[----:B------:R-:W2:Y:S04]  /*297c0*/  LDL.LU R82, [R1+0x658] ;  /* 0x0006580001527983 */ /* 0x000ea80000300800 */
[----:B------:R0:W-:Y:S04]  /*297d0*/  STL [R1+0x7c], R15 ;  /* 0x00007c0f01007387 */ /* 0x0001e80000100800 */
[----:B------:R0:W-:Y:S04]  /*297e0*/  STL [R1+0x280], R22 ;  /* 0x0002801601007387 */ /* 0x0001e80000100800 */
[----:B-1----:R-:W2:Y:S01]  /*297f0*/  LDL.LU R97, [R1+0x660] ;  /* 0x0006600001617983 */ /* 0x002ea20000300800 */
[----:B------:R-:W-:-:S03]  /*29800*/  PRMT R46, R46, 0x3340, R86 ;  /* 0x000033402e2e7816 */ /* 0x000fc60000000056 */
[----:B---3--:R-:W3:Y:S01]  /*29810*/  LDL.LU R86, [R1+0x65c] ;  /* 0x00065c0001567983 */ /* 0x008ee20000300800 */
[----:B----4-:R-:W-:Y:S02]  /*29820*/  PRMT R13, R13, 0x3340, R0 ;  /* 0x000033400d0d7816 */ /* 0x010fe40000000000 */
[----:B------:R-:W-:Y:S02]  /*29830*/  PRMT R47, R47, 0x3340, R52 ;  /* 0x000033402f2f7816 */ /* 0x000fe40000000034 */
[----:B------:R-:W-:Y:S02]  /*29840*/  PRMT R52, R2, 0x3340, R4 ;  /* 0x0000334002347816 */ /* 0x000fe40000000004 */
[----:B------:R-:W-:Y:S02]  /*29850*/  PRMT R2, R23, 0x5410, R13 ;  /* 0x0000541017027816 */ /* 0x000fe4000000000d */
[--C-:B------:R-:W-:Y:S02]  /*29860*/  PRMT R14, R14, 0x3340, R0.reuse ;  /* 0x000033400e0e7816 */ /* 0x100fe40000000000 */
[----:B0-----:R-:W-:-:S02]  /*29870*/  PRMT R15, R15, 0x3340, R0 ;  /* 0x000033400f0f7816 */ /* 0x001fc40000000000 */
[----:B------:R-:W-:Y:S01]  /*29880*/  PRMT R22, R22, 0x3340, R0 ;  /* 0x0000334016167816 */ /* 0x000fe20000000000 */
[----:B------:R0:W-:Y:S01]  /*29890*/  STL [R1+0x614], R2 ;  /* 0x0006140201007387 */ /* 0x0001e20000100800 */
[----:B------:R-:W-:Y:S02]  /*298a0*/  PRMT R13, R46, 0x5410, R14 ;  /* 0x000054102e0d7816 */ /* 0x000fe4000000000e */
[----:B------:R-:W-:-:S03]  /*298b0*/  PRMT R4, R52, 0x5410, R22 ;  /* 0x0000541034047816 */ /* 0x000fc60000000016 */
[----:B------:R-:W-:Y:S01]  /*298c0*/  STL [R1+0x610], R13 ;  /* 0x0006100d01007387 */ /* 0x000fe20000100800 */
[----:B0-----:R-:W-:Y:S02]  /*298d0*/  PRMT R2, R47, 0x5410, R15 ;  /* 0x000054102f027816 */ /* 0x001fe4000000000f */
[----:B--2---:R-:W-:-:S03]  /*298e0*/  LOP3.LUT R47, R142, 0xffff, RZ, 0xc0, !PT ;  /* 0x0000ffff8e2f7812 */ /* 0x004fc600078ec0ff */
[----:B------:R0:W-:Y:S01]  /*298f0*/  STL [R1+0x60c], R2 ;  /* 0x00060c0201007387 */ /* 0x0001e20000100800 */
[----:B------:R-:W-:-:S03]  /*29900*/  LOP3.LUT R23, R127, 0xffff, RZ, 0xc0, !PT ;  /* 0x0000ffff7f177812 */ /* 0x000fc600078ec0ff */
[----:B------:R1:W-:Y:S04]  /*29910*/  STL [R1+0x604], R4 ;  /* 0x0006040401007387 */ /* 0x0003e80000100800 */
[----:B------:R-:W2:Y:S01]  /*29920*/  LDL.LU R142, [R1+0xe48] ;  /* 0x000e4800018e7983 */ /* 0x000ea20000300800 */
[----:B0-----:R-:W-:-:S03]  /*29930*/  LOP3.LUT R2, R128, 0xffff, RZ, 0xc0, !PT ;  /* 0x0000ffff80027812 */ /* 0x001fc600078ec0ff */
[----:B------:R-:W-:Y:S04]  /*29940*/  STL [R1+0x284], R47 ;  /* 0x0002842f01007387 */ /* 0x000fe80000100800 */
[----:B------:R-:W4:Y:S04]  /*29950*/  LDL.LU R128, [R1+0xe44] ;  /* 0x000e440001807983 */ /* 0x000f280000300800 */
[----:B------:R0:W-:Y:S04]  /*29960*/  STL [R1+0x90], R23 ;  /* 0x0000901701007387 */ /* 0x0001e80000100800 */
[----:B------:R-:W-:Y:S04]  /*29970*/  STL [R1+0x294], R2 ;  /* 0x0002940201007387 */ /* 0x000fe80000100800 */
[----:B------:R-:W4:Y:S01]  /*29980*/  LDL.LU R127, [R1+0xcc4] ;  /* 0x000cc400017f7983 */ /* 0x000f220000300800 */
[----:B------:R-:W-:-:S02]  /*29990*/  LOP3.LUT R14, R245, 0xffff, RZ, 0xc0, !PT ;  /* 0x0000fffff50e7812 */ /* 0x000fc400078ec0ff */
[----:B------:R-:W-:Y:S02]  /*299a0*/  LOP3.LUT R46, R243, 0xffff, RZ, 0xc0, !PT ;  /* 0x0000fffff32e7812 */ /* 0x000fe400078ec0ff */
[----:B------:R-:W-:-:S03]  /*299b0*/  LOP3.LUT R52, R143, 0xffff, RZ, 0xc0, !PT ;  /* 0x0000ffff8f347812 */ /* 0x000fc600078ec0ff */
[----:B------:R0:W-:Y:S04]  /*299c0*/  STL [R1+0x8c], R46 ;  /* 0x00008c2e01007387 */ /* 0x0001e80000100800 */
[----:B------:R-:W-:Y:S01]  /*299d0*/  STL [R1+0x27c], R52 ;  /* 0x00027c3401007387 */ /* 0x000fe20000100800 */
[----:B-1----:R-:W-:Y:S02]  /*299e0*/  LOP3.LUT R4, R98, 0xffff, RZ, 0xc0, !PT ;  /* 0x0000ffff62047812 */ /* 0x002fe400078ec0ff */
[----:B------:R-:W-:Y:S02]  /*299f0*/  LOP3.LUT R83, R83, 0xffff, RZ, 0xc0, !PT ;  /* 0x0000ffff53537812 */ /* 0x000fe400078ec0ff */
[----:B------:R-:W-:-:S03]  /*29a00*/  LOP3.LUT R63, R63, 0xffff, RZ, 0xc0, !PT ;  /* 0x0000ffff3f3f7812 */ /* 0x000fc600078ec0ff */
[----:B------:R1:W-:Y:S01]  /*29a10*/  STL [R1+0x88], R83 ;  /* 0x0000885301007387 */ /* 0x0003e20000100800 */
[----:B------:R-:W-:-:S03]  /*29a20*/  LOP3.LUT R13, R82, 0xffff, RZ, 0xc0, !PT ;  /* 0x0000ffff520d7812 */ /* 0x000fc600078ec0ff */
[----:B------:R-:W-:Y:S04]  /*29a30*/  STL [R1+0x28c], R4 ;  /* 0x00028c0401007387 */ /* 0x000fe80000100800 */
[----:B------:R1:W-:Y:S04]  /*29a40*/  STL [R1+0x84], R63 ;  /* 0x0000843f01007387 */ /* 0x0003e80000100800 */
[----:B------:R-:W4:Y:S01]  /*29a50*/  LDL.LU R82, [R1+0xcc0] ;  /* 0x000cc00001527983 */ /* 0x000f220000300800 */
[----:B------:R-:W-:-:S03]  /*29a60*/  LOP3.LUT R15, R97, 0xffff, RZ, 0xc0, !PT ;  /* 0x0000ffff610f7812 */ /* 0x000fc600078ec0ff */
[----:B------:R1:W-:Y:S04]  /*29a70*/  STL [R1+0x80], R13 ;  /* 0x0000800d01007387 */ /* 0x0003e80000100800 */
[----:B------:R-:W4:Y:S01]  /*29a80*/  LDL.LU R243, [R1+0xabc] ;  /* 0x000abc0001f37983 */ /* 0x000f220000300800 */
[----:B---3--:R-:W-:-:S03]  /*29a90*/  LOP3.LUT R22, R86, 0xffff, RZ, 0xc0, !PT ;  /* 0x0000ffff56167812 */ /* 0x008fc600078ec0ff */
[----:B------:R-:W3:Y:S04]  /*29aa0*/  LDL.LU R98, [R1+0xab8] ;  /* 0x000ab80001627983 */ /* 0x000ee80000300800 */
[----:B------:R1:W-:Y:S04]  /*29ab0*/  STL [R1+0xa0], R14 ;  /* 0x0000a00e01007387 */ /* 0x0003e80000100800 */
[----:B------:R1:W-:Y:S04]  /*29ac0*/  STL [R1+0x288], R15 ;  /* 0x0002880f01007387 */ /* 0x0003e80000100800 */
[----:B------:R-:W3:Y:S01]  /*29ad0*/  LDL.LU R97, [R1+0x8c0] ;  /* 0x0008c00001617983 */ /* 0x000ee20000300800 */
[----:B0-----:R-:W-:-:S03]  /*29ae0*/  PRMT R23, R23, 0x3340, R83 ;  /* 0x0000334017177816 */ /* 0x001fc60000000053 */
[----:B------:R-:W3:Y:S01]  /*29af0*/  LDL.LU R86, [R1+0x8bc] ;  /* 0x0008bc0001567983 */ /* 0x000ee20000300800 */
[----:B------:R-:W-:-:S03]  /*29b00*/  PRMT R46, R46, 0x3340, R63 ;  /* 0x000033402e2e7816 */ /* 0x000fc6000000003f */
[----:B------:R0:W-:Y:S04]  /*29b10*/  STL [R1+0x2b8], R22 ;  /* 0x0002b81601007387 */ /* 0x0001e80000100800 */
[----:B-1----:R-:W3:Y:S04]  /*29b20*/  LDL.LU R83, [R1+0x678] ;  /* 0x0006780001537983 */ /* 0x002ee80000300800 */
[----:B------:R-:W3:Y:S01]  /*29b30*/  LDL.LU R63, [R1+0x674] ;  /* 0x00067400013f7983 */ /* 0x000ee20000300800 */
[----:B------:R-:W-:Y:S02]  /*29b40*/  PRMT R13, R13, 0x3340, R0 ;  /* 0x000033400d0d7816 */ /* 0x000fe40000000000 */
[----:B------:R-:W-:-:S02]  /*29b50*/  PRMT R47, R47, 0x3340, R52 ;  /* 0x000033402f2f7816 */ /* 0x000fc40000000034 */
[----:B------:R-:W-:Y:S02]  /*29b60*/  PRMT R52, R2, 0x3340, R4 ;  /* 0x0000334002347816 */ /* 0x000fe40000000004 */
[----:B------:R-:W-:Y:S02]  /*29b70*/  PRMT R2, R23, 0x5410, R13 ;  /* 0x0000541017027816 */ /* 0x000fe4000000000d */
[--C-:B------:R-:W-:Y:S02]  /*29b80*/  PRMT R14, R14, 0x3340, R0.reuse ;  /* 0x000033400e0e7816 */ /* 0x100fe40000000000 */
[--C-:B------:R-:W-:Y:S02]  /*29b90*/  PRMT R15, R15, 0x3340, R0.reuse ;  /* 0x000033400f0f7816 */ /* 0x100fe40000000000 */
[----:B0-----:R-:W-:Y:S01]  /*29ba0*/  PRMT R22, R22, 0x3340, R0 ;  /* 0x0000334016167816 */ /* 0x001fe20000000000 */
[----:B------:R0:W-:Y:S01]  /*29bb0*/  STL [R1+0x600], R2 ;  /* 0x0006000201007387 */ /* 0x0001e20000100800 */
[----:B------:R-:W-:-:S02]  /*29bc0*/  PRMT R13, R46, 0x5410, R14 ;  /* 0x000054102e0d7816 */ /* 0x000fc4000000000e */
[----:B------:R-:W-:-:S03]  /*29bd0*/  PRMT R4, R52, 0x5410, R22 ;  /* 0x0000541034047816 */ /* 0x000fc60000000016 */
[----:B------:R-:W-:Y:S01]  /*29be0*/  STL [R1+0x5fc], R13 ;  /* 0x0005fc0d01007387 */ /* 0x000fe20000100800 */
[----:B0-----:R-:W-:Y:S02]  /*29bf0*/  PRMT R2, R47, 0x5410, R15 ;  /* 0x000054102f027816 */ /* 0x001fe4000000000f */
[----:B--2---:R-:W-:Y:S02]  /*29c00*/  LOP3.LUT R47, R142, 0xffff, RZ, 0xc0, !PT ;  /* 0x0000ffff8e2f7812 */ /* 0x004fe400078ec0ff */
[----:B----4-:R-:W-:Y:S01]  /*29c10*/  LOP3.LUT R23, R127, 0xffff, RZ, 0xc0, !PT ;  /* 0x0000ffff7f177812 */ /* 0x010fe200078ec0ff */
[----:B------:R0:W-:Y:S04]  /*29c20*/  STL [R1+0x5f4], R2 ;  /* 0x0005f40201007387 */ /* 0x0001e80000100800 */
[----:B------:R3:W-:Y:S04]  /*29c30*/  STL [R1+0x5f0], R4 ;  /* 0x0005f00401007387 */ /* 0x0007e80000100800 */
[----:B------:R-:W2:Y:S01]  /*29c40*/  LDL.LU R143, [R1+0xe50] ;  /* 0x000e5000018f7983 */ /* 0x000ea20000300800 */
[----:B0-----:R-:W-:-:S03]  /*29c50*/  LOP3.LUT R2, R128, 0xffff, RZ, 0xc0, !PT ;  /* 0x0000ffff80027812 */ /* 0x001fc600078ec0ff */
[----:B------:R-:W-:Y:S04]  /*29c60*/  STL [R1+0xd8], R47 ;  /* 0x0000d82f01007387 */ /* 0x000fe80000100800 */
[----:B------:R-:W4:Y:S04]  /*29c70*/  LDL.LU R142, [R1+0xe4c] ;  /* 0x000e4c00018e7983 */ /* 0x000f280000300800 */
[----:B------:R0:W-:Y:S04]  /*29c80*/  STL [R1+0xa8], R23 ;  /* 0x0000a81701007387 */ /* 0x0001e80000100800 */
[----:B------:R-:W-:Y:S04]  /*29c90*/  STL [R1+0x2bc], R2 ;  /* 0x0002bc0201007387 */ /* 0x000fe80000100800 */
[----:B------:R-:W4:Y:S04]  /*29ca0*/  LDL.LU R128, [R1+0xccc] ;  /* 0x000ccc0001807983 */ /* 0x000f280000300800 */
[----:B------:R-:W4:Y:S01]  /*29cb0*/  LDL.LU R127, [R1+0xcc8] ;  /* 0x000cc800017f7983 */ /* 0x000f220000300800 */
[----:B------:R-:W-:-:S02]  /*29cc0*/  LOP3.LUT R13, R247, 0xffff, RZ, 0xc0, !PT ;  /* 0x0000fffff70d7812 */ /* 0x000fc400078ec0ff */
[----:B------:R-:W-:Y:S02]  /*29cd0*/  LOP3.LUT R14, R246, 0xffff, RZ, 0xc0, !PT ;  /* 0x0000fffff60e7812 */ /* 0x000fe400078ec0ff */
[----:B------:R-:W-:Y:S02]  /*29ce0*/  LOP3.LUT R46, R82, 0xffff, RZ, 0xc0, !PT ;  /* 0x0000ffff522e7812 */ /* 0x000fe400078ec0ff */
[----:B------:R-:W4:Y:S01]  /*29cf0*/  LDL.LU R82, [R1+0xac4] ;  /* 0x000ac40001527983 */ /* 0x000f220000300800 */
[----:B------:R-:W-:-:S03]  /*29d00*/  LOP3.LUT R52, R243, 0xffff, RZ, 0xc0, !PT ;  /* 0x0000fffff3347812 */ /* 0x000fc600078ec0ff */
[----:B------:R-:W-:Y:S01]  /*29d10*/  STL [R1+0xd0], R46 ;  /* 0x0000d02e01007387 */ /* 0x000fe20000100800 */
[----:B---3--:R-:W-:-:S03]  /*29d20*/  LOP3.LUT R4, R98, 0xffff, RZ, 0xc0, !PT ;  /* 0x0000ffff62047812 */ /* 0x008fc600078ec0ff */
[----:B------:R-:W-:Y:S01]  /*29d30*/  STL [R1+0xcc], R52 ;  /* 0x0000cc3401007387 */ /* 0x000fe20000100800 */
[----:B------:R-:W-:-:S03]  /*29d40*/  LOP3.LUT R98, R97, 0xffff, RZ, 0xc0, !PT ;  /* 0x0000ffff61627812 */ /* 0x000fc600078ec0ff */
[----:B------:R-:W3:Y:S01]  /*29d50*/  LDL.LU R97, [R1+0xac0] ;  /* 0x000ac00001617983 */ /* 0x000ee20000300800 */
[----:B------:R-:W-:-:S03]  /*29d60*/  LOP3.LUT R86, R86, 0xffff, RZ, 0xc0, !PT ;  /* 0x0000ffff56567812 */ /* 0x000fc600078ec0ff */
[----:B------:R-:W-:Y:S04]  /*29d70*/  STL [R1+0xa4], R98 ;  /* 0x0000a46201007387 */ /* 0x000fe80000100800 */
[----:B------:R-:W-:Y:S01]  /*29d80*/  STL [R1+0x2b0], R4 ;  /* 0x0002b00401007387 */ /* 0x000fe20000100800 */
[----:B------:R-:W-:-:S03]  /*29d90*/  LOP3.LUT R15, R83, 0xffff, RZ, 0xc0, !PT ;  /* 0x0000ffff530f7812 */ /* 0x000fc600078ec0ff */
[----:B------:R-:W-:Y:S01]  /*29da0*/  STL [R1+0xc4], R86 ;  /* 0x0000c45601007387 */ /* 0x000fe20000100800 */
[----:B------:R-:W-:-:S03]  /*29db0*/  LOP3.LUT R22, R63, 0xffff, RZ, 0xc0, !PT ;  /* 0x0000ffff3f167812 */ /* 0x000fc600078ec0ff */
[----:B------:R-:W3:Y:S04]  /*29dc0*/  LDL.LU R83, [R1+0x8c8] ;  /* 0x0008c80001537983 */ /* 0x000ee80000300800 */
[----:B------:R1:W-:Y:S04]  /*29dd0*/  STL [R1+0x9c], R13 ;  /* 0x00009c0d01007387 */ /* 0x0003e80000100800 */
[----:B------:R2:W-:Y:S01]  /*29de0*/  STL [R1+0x2e4], R14 ;  /* 0x0002e40e01007387 */ /* 0x0005e20000100800 */
[----:B0-----:R-:W-:-:S03]  /*29df0*/  PRMT R23, R23, 0x3340, R98 ;  /* 0x0000334017177816 */ /* 0x001fc60000000062 */
[----:B------:R0:W-:Y:S01]  /*29e00*/  STL [R1+0xb0], R15 ;  /* 0x0000b00f01007387 */ /* 0x0001e20000100800 */
[----:B-1----:R-:W-:-:S03]  /*29e10*/  PRMT R13, R13, 0x3340, R0 ;  /* 0x000033400d0d7816 */ /* 0x002fc60000000000 */
[----:B------:R1:W-:Y:S04]  /*29e20*/  STL [R1+0x2a4], R22 ;  /* 0x0002a41601007387 */ /* 0x0003e80000100800 */
[----:B------:R-:W3:Y:S01]  /*29e30*/  LDL.LU R63, [R1+0x8c4] ;  /* 0x0008c400013f7983 */ /* 0x000ee20000300800 */
[----:B------:R-:W-:Y:S02]  /*29e40*/  PRMT R46, R46, 0x3340, R86 ;  /* 0x000033402e2e7816 */ /* 0x000fe40000000056 */
[----:B------:R-:W-:Y:S01]  /*29e50*/  PRMT R13, R23, 0x5410, R13 ;  /* 0x00005410170d7816 */ /* 0x000fe2000000000d */
[----:B------:R-:W3:Y:S04]  /*29e60*/  LDL.LU R86, [R1+0x684] ;  /* 0x0006840001567983 */ /* 0x000ee80000300800 */
[----:B------:R-:W-:Y:S04]  /*29e70*/  STL [R1+0x5e8], R13 ;  /* 0x0005e80d01007387 */ /* 0x000fe80000100800 */
[----:B------:R-:W3:Y:S01]  /*29e80*/  LDL.LU R98, [R1+0x680] ;  /* 0x0006800001627983 */ /* 0x000ee20000300800 */
[----:B--2---:R-:W-:-:S02]  /*29e90*/  PRMT R14, R14, 0x3340, R0 ;  /* 0x000033400e0e7816 */ /* 0x004fc40000000000 */
[----:B------:R-:W-:Y:S02]  /*29ea0*/  PRMT R47, R47, 0x3340, R52 ;  /* 0x000033402f2f7816 */ /* 0x000fe40000000034 */
[----:B0-----:R-:W-:Y:S02]  /*29eb0*/  PRMT R15, R15, 0x3340, R0 ;  /* 0x000033400f0f7816 */ /* 0x001fe40000000000 */
[----:B------:R-:W-:Y:S02]  /*29ec0*/  PRMT R52, R2, 0x3340, R4 ;  /* 0x0000334002347816 */ /* 0x000fe40000000004 */
[----:B------:R-:W-:Y:S02]  /*29ed0*/  PRMT R4, R46, 0x5410, R14 ;  /* 0x000054102e047816 */ /* 0x000fe4000000000e */
[----:B-1----:R-:W-:Y:S02]  /*29ee0*/  PRMT R22, R22, 0x3340, R0 ;  /* 0x0000334016167816 */ /* 0x002fe40000000000 */
[----:B------:R-:W-:Y:S01]  /*29ef0*/  PRMT R2, R47, 0x5410, R15 ;  /* 0x000054102f027816 */ /* 0x000fe2000000000f */
[----:B------:R0:W-:Y:S01]  /*29f00*/  STL [R1+0x5e4], R4 ;  /* 0x0005e40401007387 */ /* 0x0001e20000100800 */
[----:B------:R-:W-:-:S03]  /*29f10*/  LOP3.LUT R47, R143, 0xffff, RZ, 0xc0, !PT ;  /* 0x0000ffff8f2f7812 */ /* 0x000fc600078ec0ff */
[----:B------:R1:W-:Y:S01]  /*29f20*/  STL [R1+0x5e0], R2 ;  /* 0x0005e00201007387 */ /* 0x0003e20000100800 */
[----:B0-----:R-:W-:Y:S02]  /*29f30*/  PRMT R4, R52, 0x5410, R22 ;  /* 0x0000541034047816 */ /* 0x001fe40000000016 */
[----:B----4-:R-:W-:Y:S02]  /*29f40*/  LOP3.LUT R23, R128, 0xffff, RZ, 0xc0, !PT ;  /* 0x0000ffff80177812 */ /* 0x010fe400078ec0ff */
[----:B-1----:R-:W-:Y:S01]  /*29f50*/  LOP3.LUT R2, R142, 0xffff, RZ, 0xc0, !PT ;  /* 0x0000ffff8e027812 */ /* 0x002fe200078ec0ff */
[----:B------:R3:W-:Y:S01]  /*29f60*/  STL [R1+0x5dc], R4 ;  /* 0x0005dc0401007387 */ /* 0x0007e20000100800 */
[----:B------:R-:W-:-:S03]  /*29f70*/  LOP3.LUT R46, R127, 0xffff, RZ, 0xc0, !PT ;  /* 0x0000ffff7f2e7812 */ /* 0x000fc600078ec0ff */
[----:B------:R-:W-:Y:S04]  /*29f80*/  STL [R1+0x2a0], R47 ;  /* 0x0002a02f01007387 */ /* 0x000fe80000100800 */
[----:B------:R0:W-:Y:S04]  /*29f90*/  STL [R1+0xb8], R23 ;  /* 0x0000b81701007387 */ /* 0x0001e80000100800 */
[----:B------:R-:W-:Y:S04]  /*29fa0*/  STL [R1+0x29c], R2 ;  /* 0x00029c0201007387 */ /* 0x000fe80000100800 */
[----:B------:R1:W-:Y:S01]  /*29fb0*/  STL [R1+0x290], R46 ;  /* 0x0002902e01007387 */ /* 0x0003e20000100800 */
[----:B------:R-:W-:-:S02]  /*29fc0*/  LOP3.LUT R13, R249, 0xffff, RZ, 0xc0, !PT ;  /* 0x0000fffff90d7812 */ /* 0x000fc400078ec0ff */
[----:B------:R-:W-:Y:S02]  /*29fd0*/  LOP3.LUT R14, R248, 0xffff, RZ, 0xc0, !PT ;  /* 0x0000fffff80e7812 */ /* 0x000fe400078ec0ff */
[----:B------:R-:W-:Y:S02]  /*29fe0*/  LOP3.LUT R52, R82, 0xffff, RZ, 0xc0, !PT ;  /* 0x0000ffff52347812 */ /* 0x000fe400078ec0ff */
[----:B------:R-:W2:Y:S04]  /*29ff0*/  LDL.LU R82, [R1+0xe58] ;  /* 0x000e580001527983 */ /* 0x000ea80000300800 */
[----:B------:R-:W-:Y:S04]  /*2a000*/  STL [R1+0xec], R52 ;  /* 0x0000ec3401007387 */ /* 0x000fe80000100800 */
[----:B------:R-:W4:Y:S04]  /*2a010*/  LDL.LU R191, [R1+0xe54] ;  /* 0x000e540001bf7983 */ /* 0x000f280000300800 */
[----:B------:R-:W4:Y:S01]  /*2a020*/  LDL.LU R243, [R1+0xce8] ;  /* 0x000ce80001f37983 */ /* 0x000f220000300800 */
[----:B---3--:R-:W-:-:S05]  /*2a030*/  LOP3.LUT R4, R97, 0xffff, RZ, 0xc0, !PT ;  /* 0x0000ffff61047812 */ /* 0x008fca00078ec0ff */
[----:B------:R-:W-:Y:S04]  /*2a040*/  STL [R1+0x298], R4 ;  /* 0x0002980401007387 */ /* 0x000fe80000100800 */
[----:B------:R-:W3:Y:S01]  /*2a050*/  LDL.LU R143, [R1+0xce4] ;  /* 0x000ce400018f7983 */ /* 0x000ee20000300800 */
[----:B------:R-:W-:-:S03]  /*2a060*/  LOP3.LUT R97, R83, 0xffff, RZ, 0xc0, !PT ;  /* 0x0000ffff53617812 */ /* 0x000fc600078ec0ff */
[----:B------:R-:W3:Y:S04]  /*2a070*/  LDL.LU R83, [R1+0xacc] ;  /* 0x000acc0001537983 */ /* 0x000ee80000300800 */
[----:B------:R1:W-:Y:S04]  /*2a080*/  STL [R1+0xb4], R97 ;  /* 0x0000b46101007387 */ /* 0x0003e80000100800 */
[----:B------:R-:W3:Y:S01]  /*2a090*/  LDL.LU R142, [R1+0xac8] ;  /* 0x000ac800018e7983 */ /* 0x000ee20000300800 */
[----:B------:R-:W-:Y:S02]  /*2a0a0*/  LOP3.LUT R63, R63, 0xffff, RZ, 0xc0, !PT ;  /* 0x0000ffff3f3f7812 */ /* 0x000fe400078ec0ff */
[----:B------:R-:W-:-:S03]  /*2a0b0*/  LOP3.LUT R15, R86, 0xffff, RZ, 0xc0, !PT ;  /* 0x0000ffff560f7812 */ /* 0x000fc600078ec0ff */
[----:B------:R1:W-:Y:S04]  /*2a0c0*/  STL [R1+0xe8], R63 ;  /* 0x0000e83f01007387 */ /* 0x0003e80000100800 */
[----:B------:R1:W-:Y:S04]  /*2a0d0*/  STL [R1+0xac], R13 ;  /* 0x0000ac0d01007387 */ /* 0x0003e80000100800 */
[----:B------:R-:W3:Y:S01]  /*2a0e0*/  LDL.LU R128, [R1+0x8e0] ;  /* 0x0008e00001807983 */ /* 0x000ee20000300800 */
[----:B------:R-:W-:-:S03]  /*2a0f0*/  LOP3.LUT R22, R98, 0xffff, RZ, 0xc0, !PT ;  /* 0x0000ffff62167812 */ /* 0x000fc600078ec0ff */
[----:B------:R1:W-:Y:S04]  /*2a100*/  STL [R1+0x2e0], R14 ;  /* 0x0002e00e01007387 */ /* 0x0003e80000100800 */
[----:B------:R-:W3:Y:S04]  /*2a110*/  LDL.LU R86, [R1+0x8dc] ;  /* 0x0008dc0001567983 */ /* 0x000ee80000300800 */
[----:B------:R1:W-:Y:S04]  /*2a120*/  STL [R1+0xc0], R15 ;  /* 0x0000c00f01007387 */ /* 0x0003e80000100800 */
[----:B------:R-:W3:Y:S04]  /*2a130*/  LDL.LU R127, [R1+0x204] ;  /* 0x00020400017f7983 */ /* 0x000ee80000300800 */
[----:B------:R1:W-:Y:S01]  /*2a140*/  STL [R1+0x2c8], R22 ;  /* 0x0002c81601007387 */ /* 0x0003e20000100800 */
[----:B0-----:R-:W-:-:S03]  /*2a150*/  PRMT R23, R23, 0x3340, R97 ;  /* 0x0000334017177816 */ /* 0x001fc60000000061 */
[----:B------:R-:W3:Y:S01]  /*2a160*/  LDL.LU R98, [R1+0x690] ;  /* 0x0006900001627983 */ /* 0x000ee20000300800 */
[----:B-1----:R-:W-:-:S03]  /*2a170*/  PRMT R46, R46, 0x3340, R63 ;  /* 0x000033402e2e7816 */ /* 0x002fc6000000003f */
[----:B------:R-:W3:Y:S04]  /*2a180*/  LDL.LU R97, [R1+0x688] ;  /* 0x0006880001617983 */ /* 0x000ee80000300800 */
[----:B------:R-:W3:Y:S01]  /*2a190*/  LDL.LU R63, [R1+0x400] ;  /* 0x00040000013f7983 */ /* 0x000ee20000300800 */
[----:B------:R-:W-:Y:S02]  /*2a1a0*/  PRMT R13, R13, 0x3340, R0 ;  /* 0x000033400d0d7816 */ /* 0x000fe40000000000 */
[----:B------:R-:W-:Y:S02]  /*2a1b0*/  PRMT R47, R47, 0x3340, R52 ;  /* 0x000033402f2f7816 */ /* 0x000fe40000000034 */
[----:B------:R-:W-:Y:S02]  /*2a1c0*/  PRMT R14, R14, 0x3340, R0 ;  /* 0x000033400e0e7816 */ /* 0x000fe40000000000 */
[----:B------:R-:W-:-:S02]  /*2a1d0*/  PRMT R52, R2, 0x3340, R4 ;  /* 0x0000334002347816 */ /* 0x000fc40000000004 */
[--C-:B------:R-:W-:Y:S02]  /*2a1e0*/  PRMT R15, R15, 0x3340, R0.reuse ;  /* 0x000033400f0f7816 */ /* 0x100fe40000000000 */
[----:B------:R-:W-:Y:S02]  /*2a1f0*/  PRMT R2, R23, 0x5410, R13 ;  /* 0x0000541017027816 */ /* 0x000fe4000000000d */
[----:B------:R-:W-:Y:S02]  /*2a200*/  PRMT R22, R22, 0x3340, R0 ;  /* 0x0000334016167816 */ /* 0x000fe40000000000 */
[----:B------:R-:W-:Y:S01]  /*2a210*/  PRMT R13, R46, 0x5410, R14 ;  /* 0x000054102e0d7816 */ /* 0x000fe2000000000e */
[----:B------:R0:W-:Y:S01]  /*2a220*/  STL [R1+0x5d4], R2 ;  /* 0x0005d40201007387 */ /* 0x0001e20000100800 */
[----:B------:R-:W-:-:S03]  /*2a230*/  PRMT R4, R47, 0x5410, R15 ;  /* 0x000054102f047816 */ /* 0x000fc6000000000f */
[----:B------:R-:W-:Y:S01]  /*2a240*/  STL [R1+0x5d0], R13 ;  /* 0x0005d00d01007387 */ /* 0x000fe20000100800 */
[----:B0-----:R-:W-:-:S03]  /*2a250*/  PRMT R2, R52, 0x5410, R22 ;  /* 0x0000541034027816 */ /* 0x001fc60000000016 */
[----:B------:R-:W-:Y:S01]  /*2a260*/  STL [R1+0x5c8], R4 ;  /* 0x0005c80401007387 */ /* 0x000fe20000100800 */
[----:B--2---:R-:W-:-:S03]  /*2a270*/  LOP3.LUT R46, R82, 0xffff, RZ, 0xc0, !PT ;  /* 0x0000ffff522e7812 */ /* 0x004fc600078ec0ff */
[----:B------:R-:W2:Y:S04]  /*2a280*/  LDL.LU R82, [R1+0xcf0] ;  /* 0x000cf00001527983 */ /* 0x000ea80000300800 */
[----:B------:R0:W-:Y:S01]  /*2a290*/  STL [R1+0x5c4], R2 ;  /* 0x0005c40201007387 */ /* 0x0001e20000100800 */
[----:B----4-:R-:W-:-:S03]  /*2a2a0*/  LOP3.LUT R47, R191, 0xffff, RZ, 0xc0, !PT ;  /* 0x0000ffffbf2f7812 */ /* 0x010fc600078ec0ff */
[----:B------:R-:W-:Y:S01]  /*2a2b0*/  STL [R1+0x2d0], R46 ;  /* 0x0002d02e01007387 */ /* 0x000fe20000100800 */
[----:B0-----:R-:W-:-:S03]  /*2a2c0*/  LOP3.LUT R2, R243, 0xffff, RZ, 0xc0, !PT ;  /* 0x0000fffff3027812 */ /* 0x001fc600078ec0ff */
[----:B------:R-:W-:Y:S01]  /*2a2d0*/  STL [R1+0x2cc], R47 ;  /* 0x0002cc2f01007387 */ /* 0x000fe20000100800 */
[----:B---3--:R-:W-:-:S05]  /*2a2e0*/  LOP3.LUT R23, R143, 0xffff, RZ, 0xc0, !PT ;  /* 0x0000ffff8f177812 */ /* 0x008fca00078ec0ff */
[----:B------:R-:W-:Y:S01]  /*2a2f0*/  STL [R1+0xd4], R23 ;  /* 0x0000d41701007387 */ /* 0x000fe20000100800 */
[----:B------:R-:W-:-:S03]  /*2a300*/  LOP3.LUT R83, R83, 0xffff, RZ, 0xc0, !PT ;  /* 0x0000ffff53537812 */ /* 0x000fc600078ec0ff */
[----:B------:R-:W-:Y:S01]  /*2a310*/  STL [R1+0x2dc], R2 ;  /* 0x0002dc0201007387 */ /* 0x000fe20000100800 */
[----:B------:R-:W-:-:S03]  /*2a320*/  LOP3.LUT R52, R142, 0xffff, RZ, 0xc0, !PT ;  /* 0x0000ffff8e347812 */ /* 0x000fc600078ec0ff */
[----:B------:R-:W-:Y:S04]  /*2a330*/  STL [R1+0x2c4], R83 ;  /* 0x0002c45301007387 */ /* 0x000fe80000100800 */
[----:B------:R-:W-:Y:S04]  /*2a340*/  STL [R1+0x2c0], R52 ;  /* 0x0002c03401007387 */ /* 0x000fe80000100800 */
[----:B------:R-:W3:Y:S01]  /*2a350*/  LDL.LU R193, [R1+0xcec] ;  /* 0x000cec0001c17983 */ /* 0x000ee20000300800 */
[----:B------:R-:W-:Y:S02]  /*2a360*/  LOP3.LUT R4, R128, 0xffff, RZ, 0xc0, !PT ;  /* 0x0000ffff80047812 */ /* 0x000fe400078ec0ff */
[----:B------:R-:W-:-:S05]  /*2a370*/  LOP3.LUT R86, R86, 0xffff, RZ, 0xc0, !PT ;  /* 0x0000ffff56567812 */ /* 0x000fca00078ec0ff */
[----:B------:R-:W-:Y:S01]  /*2a380*/  STL [R1+0xc8], R86 ;  /* 0x0000c85601007387 */ /* 0x000fe20000100800 */
[----:B------:R-:W-:-:S03]  /*2a390*/  LOP3.LUT R13, R127, 0xffff, RZ, 0xc0, !PT ;  /* 0x0000ffff7f0d7812 */ /* 0x000fc600078ec0ff */
[----:B------:R-:W-:Y:S04]  /*2a3a0*/  STL [R1+0x2d8], R4 ;  /* 0x0002d80401007387 */ /* 0x000fe80000100800 */
[----:B------:R0:W-:Y:S01]  /*2a3b0*/  STL [R1+0xbc], R13 ;  /* 0x0000bc0d01007387 */ /* 0x0001e20000100800 */
[----:B------:R-:W-:-:S03]  /*2a3c0*/  LOP3.LUT R14, R98, 0xffff, RZ, 0xc0, !PT ;  /* 0x0000ffff620e7812 */ /* 0x000fc600078ec0ff */
[----:B------:R-:W4:Y:S04]  /*2a3d0*/  LDL.LU R190, [R1+0xce0] ;  /* 0x000ce00001be7983 */ /* 0x000f280000300800 */
[----:B------:R-:W4:Y:S01]  /*2a3e0*/  LDL.LU R191, [R1+0xcd8] ;  /* 0x000cd80001bf7983 */ /* 0x000f220000300800 */
[----:B------:R-:W-:-:S03]  /*2a3f0*/  LOP3.LUT R15, R97, 0xffff, RZ, 0xc0, !PT ;  /* 0x0000ffff610f7812 */ /* 0x000fc600078ec0ff */
[----:B------:R-:W4:Y:S01]  /*2a400*/  LDL.LU R243, [R1+0x8e8] ;  /* 0x0008e80001f37983 */ /* 0x000f220000300800 */
[----:B------:R-:W-:-:S03]  /*2a410*/  LOP3.LUT R22, R63, 0xffff, RZ, 0xc0, !PT ;  /* 0x0000ffff3f167812 */ /* 0x000fc600078ec0ff */
[----:B------:R-:W4:Y:S04]  /*2a420*/  LDL.LU R143, [R1+0x8e4] ;  /* 0x0008e400018f7983 */ /* 0x000f280000300800 */
[----:B------:R1:W-:Y:S04]  /*2a430*/  STL [R1+0x2b4], R14 ;  /* 0x0002b40e01007387 */ /* 0x0003e80000100800 */
[----:B------:R-:W4:Y:S04]  /*2a440*/  LDL.LU R142, [R1+0x8d8] ;  /* 0x0008d800018e7983 */ /* 0x000f280000300800 */
[----:B------:R1:W-:Y:S04]  /*2a450*/  STL [R1+0x2ac], R15 ;  /* 0x0002ac0f01007387 */ /* 0x0003e80000100800 */
[----:B------:R1:W-:Y:S04]  /*2a460*/  STL [R1+0x2d4], R22 ;  /* 0x0002d41601007387 */ /* 0x0003e80000100800 */
[----:B------:R-:W4:Y:S01]  /*2a470*/  LDL.LU R63, [R1+0x8d0] ;  /* 0x0008d000013f7983 */ /* 0x000f220000300800 */
[----:B0-----:R-:W-:-:S02]  /*2a480*/  PRMT R13, R13, 0x3340, R0 ;  /* 0x000033400d0d7816 */ /* 0x001fc40000000000 */
[----:B------:R-:W-:Y:S02]  /*2a490*/  PRMT R23, R23, 0x3340, R86 ;  /* 0x0000334017177816 */ /* 0x000fe40000000056 */
[----:B------:R-:W-:Y:S02]  /*2a4a0*/  PRMT R47, R47, 0x3340, R52 ;  /* 0x000033402f2f7816 */ /* 0x000fe40000000034 */
[----:B-1----:R-:W-:Y:S02]  /*2a4b0*/  PRMT R14, R14, 0x3340, R0 ;  /* 0x000033400e0e7816 */ /* 0x002fe40000000000 */
[----:B------:R-:W-:Y:S02]  /*2a4c0*/  PRMT R46, R46, 0x3340, R83 ;  /* 0x000033402e2e7816 */ /* 0x000fe40000000053 */
[----:B------:R-:W-:Y:S02]  /*2a4d0*/  PRMT R52, R2, 0x3340, R4 ;  /* 0x0000334002347816 */ /* 0x000fe40000000004 */
[----:B------:R-:W-:-:S02]  /*2a4e0*/  PRMT R15, R15, 0x3340, R0 ;  /* 0x000033400f0f7816 */ /* 0x000fc40000000000 */
[----:B------:R-:W-:Y:S02]  /*2a4f0*/  PRMT R2, R23, 0x5410, R13 ;  /* 0x0000541017027816 */ /* 0x000fe4000000000d */
[----:B------:R-:W-:Y:S02]  /*2a500*/  PRMT R22, R22, 0x3340, R0 ;  /* 0x0000334016167816 */ /* 0x000fe40000000000 */
[----:B------:R-:W-:Y:S01]  /*2a510*/  PRMT R13, R46, 0x5410, R14 ;  /* 0x000054102e0d7816 */ /* 0x000fe2000000000e */
[----:B------:R0:W-:Y:S01]  /*2a520*/  STL [R1+0x5c0], R2 ;  /* 0x0005c00201007387 */ /* 0x0001e20000100800 */
[----:B------:R-:W-:-:S03]  /*2a530*/  PRMT R4, R47, 0x5410, R15 ;  /* 0x000054102f047816 */ /* 0x000fc6000000000f */
[----:B------:R1:W-:Y:S01]  /*2a540*/  STL [R1+0x5bc], R13 ;  /* 0x0005bc0d01007387 */ /* 0x0003e20000100800 */
[----:B0-----:R-:W-:-:S03]  /*2a550*/  PRMT R2, R52, 0x5410, R22 ;  /* 0x0000541034027816 */ /* 0x001fc60000000016 */
[----:B------:R0:W-:Y:S04]  /*2a560*/  STL [R1+0x5b8], R4 ;  /* 0x0005b80401007387 */ /* 0x0001e80000100800 */
[----:B------:R-:W4:Y:S04]  /*2a570*/  LDL.LU R128, [R1+0xcdc] ;  /* 0x000cdc0001807983 */ /* 0x000f280000300800 */
[----:B------:R-:W-:Y:S04]  /*2a580*/  STL [R1+0x5b4], R2 ;  /* 0x0005b40201007387 */ /* 0x000fe80000100800 */
[----:B------:R-:W4:Y:S04]  /*2a590*/  LDL.LU R127, [R1+0xcd4] ;  /* 0x000cd400017f7983 */ /* 0x000f280000300800 */
[----:B------:R-:W4:Y:S01]  /*2a5a0*/  LDL.LU R98, [R1+0xcd0] ;  /* 0x000cd00001627983 */ /* 0x000f220000300800 */
[----:B-1----:R-:W-:-:S02]  /*2a5b0*/  LOP3.LUT R13, R3, 0xffff, RZ, 0xc0, !PT ;  /* 0x0000ffff030d7812 */ /* 0x002fc400078ec0ff */
[----:B--2---:R-:W-:-:S05]  /*2a5c0*/  LOP3.LUT R23, R82, 0xffff, RZ, 0xc0, !PT ;  /* 0x0000ffff52177812 */ /* 0x004fca00078ec0ff */
[----:B------:R1:W-:Y:S04]  /*2a5d0*/  STL [R1+0x2a8], R23 ;  /* 0x0002a81701007387 */ /* 0x0003e80000100800 */
[----:B------:R-:W2:Y:S04]  /*2a5e0*/  LDL.LU R82, [R1+0xae0] ;  /* 0x000ae00001527983 */ /* 0x000ea80000300800 */
[----:B------:R-:W2:Y:S04]  /*2a5f0*/  LDL.LU R97, [R1+0x8d4] ;  /* 0x0008d40001617983 */ /* 0x000ea80000300800 */
[----:B------:R-:W2:Y:S04]  /*2a600*/  LDL.LU R86, [R1+0x8cc] ;  /* 0x0008cc0001567983 */ /* 0x000ea80000300800 */
[----:B------:R-:W2:Y:S01]  /*2a610*/  LDL.LU R83, [R1+0x6c4] ;  /* 0x0006c40001537983 */ /* 0x000ea20000300800 */
[----:B---3--:R-:W-:-:S05]  /*2a620*/  LOP3.LUT R46, R193, 0xffff, RZ, 0xc0, !PT ;  /* 0x0000ffffc12e7812 */ /* 0x008fca00078ec0ff */
[----:B------:R3:W-:Y:S01]  /*2a630*/  STL [R1+0x98], R46 ;  /* 0x0000982e01007387 */ /* 0x0007e20000100800 */
[----:B----4-:R-:W-:Y:S02]  /*2a640*/  LOP3.LUT R47, R190, 0xffff, RZ, 0xc0, !PT ;  /* 0x0000ffffbe2f7812 */ /* 0x010fe400078ec0ff */
[----:B0-----:R-:W-:Y:S02]  /*2a650*/  LOP3.LUT R4, R191, 0xffff, RZ, 0xc0, !PT ;  /* 0x0000ffffbf047812 */ /* 0x001fe400078ec0ff */
[----:B------:R-:W-:Y:S01]  /*2a660*/  LOP3.LUT R152, R243, 0xffff, RZ, 0xc0, !PT ;  /* 0x0000fffff3987812 */ /* 0x000fe200078ec0ff */
[----:B------:R-:W-:Y:S01]  /*2a670*/  STL [R1+0x54], R47 ;  /* 0x0000542f01007387 */ /* 0x000fe20000100800 */
[----:B------:R-:W-:-:S03]  /*2a680*/  LOP3.LUT R143, R143, 0xffff, RZ, 0xc0, !PT ;  /* 0x0000ffff8f8f7812 */ /* 0x000fc600078ec0ff */
[----:B------:R-:W-:Y:S04]  /*2a690*/  STL [R1+0x204], R152 ;  /* 0x0002049801007387 */ /* 0x000fe80000100800 */
[----:B------:R-:W-:Y:S01]  /*2a6a0*/  STL [R1+0x48], R4 ;  /* 0x0000480401007387 */ /* 0x000fe20000100800 */
[----:B------:R-:W-:-:S03]  /*2a6b0*/  LOP3.LUT R142, R142, 0xffff, RZ, 0xc0, !PT ;  /* 0x0000ffff8e8e7812 */ /* 0x000fc600078ec0ff */
[----:B------:R-:W-:Y:S04]  /*2a6c0*/  STL [R1+0x94], R143 ;  /* 0x0000948f01007387 */ /* 0x000fe80000100800 */
[----:B------:R-:W4:Y:S04]  /*2a6d0*/  LDL.LU R3, [R1+0x2130] ;  /* 0x0021300001037983 */ /* 0x000f280000300800 */
[----:B------:R-:W-:Y:S01]  /*2a6e0*/  STL [R1+0x50], R142 ;  /* 0x0000508e01007387 */ /* 0x000fe20000100800 */
[----:B------:R-:W-:-:S03]  /*2a6f0*/  LOP3.LUT R52, R63, 0xffff, RZ, 0xc0, !PT ;  /* 0x0000ffff3f347812 */ /* 0x000fc600078ec0ff */
[----:B------:R-:W4:Y:S01]  /*2a700*/  LDL.LU R63, [R1+0x6b8] ;  /* 0x0006b800013f7983 */ /* 0x000f220000300800 */
[----:B------:R-:W-:Y:S02]  /*2a710*/  LOP3.LUT R14, R5, 0xffff, RZ, 0xc0, !PT ;  /* 0x0000ffff050e7812 */ /* 0x000fe400078ec0ff */
[----:B------:R-:W-:Y:S01]  /*2a720*/  LOP3.LUT R15, R230, 0xffff, RZ, 0xc0, !PT ;  /* 0x0000ffffe60f7812 */ /* 0x000fe200078ec0ff */
[----:B------:R-:W4:Y:S01]  /*2a730*/  LDL.LU R5, [R1+0x212c] ;  /* 0x00212c0001057983 */ /* 0x000f220000300800 */
[----:B-1----:R-:W-:-:S03]  /*2a740*/  PRMT R23, R23, 0x3340, R152 ;  /* 0x0000334017177816 */ /* 0x002fc60000000098 */
[----:B------:R0:W-:Y:S01]  /*2a750*/  STL [R1+0xdc], R13 ;  /* 0x0000dc0d01007387 */ /* 0x0001e20000100800 */
[----:B------:R-:W-:-:S03]  /*2a760*/  LOP3.LUT R2, R228, 0xffff, RZ, 0xc0, !PT ;  /* 0x0000ffffe4027812 */ /* 0x000fc600078ec0ff */
[----:B------:R1:W-:Y:S01]  /*2a770*/  STL [R1+0x44], R52 ;  /* 0x0000443401007387 */ /* 0x0003e20000100800 */
[----:B---3--:R-:W-:Y:S02]  /*2a780*/  PRMT R46, R46, 0x3340, R143 ;  /* 0x000033402e2e7816 */ /* 0x008fe4000000008f */
[----:B0-----:R-:W-:Y:S01]  /*2a790*/  PRMT R13, R13, 0x3340, R0 ;  /* 0x000033400d0d7816 */ /* 0x001fe20000000000 */
[----:B------:R0:W-:Y:S01]  /*2a7a0*/  STL [R1+0x200], R14 ;  /* 0x0002000e01007387 */ /* 0x0001e20000100800 */
[----:B------:R-:W-:Y:S02]  /*2a7b0*/  PRMT R47, R47, 0x3340, R142 ;  /* 0x000033402f2f7816 */ /* 0x000fe4000000008e */
[----:B-1----:R-:W-:Y:S01]  /*2a7c0*/  PRMT R52, R4, 0x3340, R52 ;  /* 0x0000334004347816 */ /* 0x002fe20000000034 */
[----:B------:R1:W-:Y:S01]  /*2a7d0*/  STL [R1+0x4c], R15 ;  /* 0x00004c0f01007387 */ /* 0x0003e20000100800 */
[----:B------:R-:W-:Y:S02]  /*2a7e0*/  PRMT R4, R23, 0x5410, R13 ;  /* 0x0000541017047816 */ /* 0x000fe4000000000d */
[----:B------:R-:W-:-:S02]  /*2a7f0*/  PRMT R22, R2, 0x3340, R0 ;  /* 0x0000334002167816 */ /* 0x000fc40000000000 */
[--C-:B0-----:R-:W-:Y:S02]  /*2a800*/  PRMT R14, R14, 0x3340, R0.reuse ;  /* 0x000033400e0e7816 */ /* 0x101fe40000000000 */
[----:B-1----:R-:W-:Y:S01]  /*2a810*/  PRMT R15, R15, 0x3340, R0 ;  /* 0x000033400f0f7816 */ /* 0x002fe20000000000 */
[----:B------:R0:W-:Y:S01]  /*2a820*/  STL [R1+0x5ac], R4 ;  /* 0x0005ac0401007387 */ /* 0x0001e20000100800 */
[----:B------:R-:W-:Y:S02]  /*2a830*/  PRMT R13, R46, 0x5410, R14 ;  /* 0x000054102e0d7816 */ /* 0x000fe4000000000e */
[----:B------:R-:W-:-:S03]  /*2a840*/  PRMT R14, R47, 0x5410, R15 ;  /* 0x000054102f0e7816 */ /* 0x000fc6000000000f */
[----:B------:R1:W-:Y:S01]  /*2a850*/  STL [R1+0x5b0], R13 ;  /* 0x0005b00d01007387 */ /* 0x0003e20000100800 */
[----:B0-----:R-:W-:-:S03]  /*2a860*/  PRMT R4, R52, 0x5410, R22 ;  /* 0x0000541034047816 */ /* 0x001fc60000000016 */
[----:B------:R-:W-:Y:S01]  /*2a870*/  STL [R1+0x5cc], R14 ;  /* 0x0005cc0e01007387 */ /* 0x000fe20000100800 */
[----:B------:R-:W-:-:S03]  /*2a880*/  LOP3.LUT R15, R225, 0xffff, RZ, 0xc0, !PT ;  /* 0x0000ffffe10f7812 */ /* 0x000fc600078ec0ff */
[----:B------:R0:W-:Y:S01]  /*2a890*/  STL [R1+0x5d8], R4 ;  /* 0x0005d80401007387 */ /* 0x0001e20000100800 */
[----:B-1----:R-:W-:Y:S02]  /*2a8a0*/  LOP3.LUT R13, R128, 0xffff, RZ, 0xc0, !PT ;  /* 0x0000ffff800d7812 */ /* 0x002fe400078ec0ff */
[----:B------:R-:W-:Y:S01]  /*2a8b0*/  LOP3.LUT R22, R127, 0xffff, RZ, 0xc0, !PT ;  /* 0x0000ffff7f167812 */ /* 0x000fe200078ec0ff */
[----:B------:R-:W3:Y:S01]  /*2a8c0*/  LDL.LU R217, [R1+0xaec] ;  /* 0x000aec0001d97983 */ /* 0x000ee20000300800 */
[----:B------:R-:W-:-:S03]  /*2a8d0*/  LOP3.LUT R46, R98, 0xffff, RZ, 0xc0, !PT ;  /* 0x0000ffff622e7812 */ /* 0x000fc600078ec0ff */
[----:B------:R-:W3:Y:S01]  /*2a8e0*/  LDL.LU R216, [R1+0xae8] ;  /* 0x000ae80001d87983 */ /* 0x000ee20000300800 */
[----:B0-----:R-:W-:-:S03]  /*2a8f0*/  LOP3.LUT R4, R223, 0xffff, RZ, 0xc0, !PT ;  /* 0x0000ffffdf047812 */ /* 0x001fc600078ec0ff */
[----:B------:R-:W3:Y:S01]  /*2a900*/  LDL.LU R212, [R1+0xadc] ;  /* 0x000adc0001d47983 */ /* 0x000ee20000300800 */
[----:B------:R-:W-:-:S03]  /*2a910*/  LOP3.LUT R52, R171, 0xffff, RZ, 0xc0, !PT ;  /* 0x0000ffffab347812 */ /* 0x000fc600078ec0ff */
[----:B------:R-:W3:Y:S01]  /*2a920*/  LDL.LU R213, [R1+0xad4] ;  /* 0x000ad40001d57983 */ /* 0x000ee20000300800 */
[----:B------:R-:W-:-:S03]  /*2a930*/  PRMT R98, R52, 0x3340, R0 ;  /* 0x0000334034627816 */ /* 0x000fc60000000000 */
[----:B------:R-:W3:Y:S04]  /*2a940*/  LDL.LU R221, [R1+0x6c0] ;  /* 0x0006c00001dd7983 */ /* 0x000ee80000300800 */
[----:B------:R-:W3:Y:S04]  /*2a950*/  LDL.LU R196, [R1+0x6bc] ;  /* 0x0006bc0001c47983 */ /* 0x000ee80000300800 */
[----:B------:R-:W3:Y:S04]  /*2a960*/  LDL.LU R197, [R1+0x6b0] ;  /* 0x0006b00001c57983 */ /* 0x000ee80000300800 */
[----:B------:R-:W3:Y:S01]  /*2a970*/  LDL.LU R243, [R1+0x6a8] ;  /* 0x0006a80001f37983 */ /* 0x000ee20000300800 */
[----:B--2---:R-:W-:-:S02]  /*2a980*/  LOP3.LUT R14, R97, 0xffff, RZ, 0xc0, !PT ;  /* 0x0000ffff610e7812 */ /* 0x004fc400078ec0ff */
[----:B------:R-:W-:Y:S02]  /*2a990*/  LOP3.LUT R23, R86, 0xffff, RZ, 0xc0, !PT ;  /* 0x0000ffff56177812 */ /* 0x000fe400078ec0ff */
[----:B------:R-:W-:Y:S02]  /*2a9a0*/  PRMT R128, R13, 0x3340, R14 ;  /* 0x000033400d807816 */ /* 0x000fe4000000000e */
[----:B------:R-:W-:Y:S02]  /*2a9b0*/  LOP3.LUT R47, R83, 0xffff, RZ, 0xc0, !PT ;  /* 0x0000ffff532f7812 */ /* 0x000fe400078ec0ff */
[----:B------:R-:W-:Y:S02]  /*2a9c0*/  LOP3.LUT R82, R82, 0xffff, RZ, 0xc0, !PT ;  /* 0x0000ffff52527812 */ /* 0x000fe400078ec0ff */
[----:B------:R-:W-:Y:S02]  /*2a9d0*/  LOP3.LUT R86, R164, 0xffff, RZ, 0xc0, !PT ;  /* 0x0000ffffa4567812 */ /* 0x000fe400078ec0ff */
[----:B------:R-:W-:-:S02]  /*2a9e0*/  PRMT R97, R4, 0x3340, R0 ;  /* 0x0000334004617816 */ /* 0x000fc40000000000 */
[----:B------:R-:W-:Y:S02]  /*2a9f0*/  PRMT R142, R22, 0x3340, R23 ;  /* 0x00003340168e7816 */ /* 0x000fe40000000017 */
[----:B------:R-:W-:Y:S02]  /*2aa00*/  PRMT R143, R46, 0x3340, R47 ;  /* 0x000033402e8f7816 */ /* 0x000fe4000000002f */
[--C-:B------:R-:W-:Y:S02]  /*2aa10*/  PRMT R127, R86, 0x3340, R0.reuse ;  /* 0x00003340567f7816 */ /* 0x100fe40000000000 */
[----:B----4-:R-:W-:Y:S02]  /*2aa20*/  LOP3.LUT R83, R63, 0xffff, RZ, 0xc0, !PT ;  /* 0x0000ffff3f537812 */ /* 0x010fe400078ec0ff */
[----:B------:R-:W-:Y:S02]  /*2aa30*/  PRMT R63, R15, 0x3340, R0 ;  /* 0x000033400f3f7816 */ /* 0x000fe40000000000 */
[----:B------:R-:W-:-:S02]  /*2aa40*/  PRMT R152, R82, 0x3340, R83 ;  /* 0x0000334052987816 */ /* 0x000fc40000000053 */
[----:B------:R-:W-:Y:S02]  /*2aa50*/  PRMT R63, R128, 0x5410, R63 ;  /* 0x00005410803f7816 */ /* 0x000fe4000000003f */
[----:B------:R-:W-:Y:S02]  /*2aa60*/  PRMT R128, R142, 0x5410, R97 ;  /* 0x000054108e807816 */ /* 0x000fe40000000061 */
[----:B------:R-:W-:Y:S01]  /*2aa70*/  PRMT R97, R143, 0x5410, R98 ;  /* 0x000054108f617816 */ /* 0x000fe20000000062 */
[----:B------:R0:W-:Y:S04]  /*2aa80*/  STL [R1+0x5ec], R63 ;  /* 0x0005ec3f01007387 */ /* 0x0001e80000100800 */
[----:B------:R-:W-:Y:S04]  /*2aa90*/  STL [R1+0x5f8], R128 ;  /* 0x0005f88001007387 */ /* 0x000fe80000100800 */
[----:B------:R-:W2:Y:S01]  /*2aaa0*/  LDL.LU R194, [R1+0xcf4] ;  /* 0x000cf40001c27983 */ /* 0x000ea20000300800 */
[----:B0-----:R-:W-:-:S03]  /*2aab0*/  PRMT R63, R152, 0x5410, R127 ;  /* 0x00005410983f7816 */ /* 0x001fc6000000007f */
[----:B------:R3:W-:Y:S04]  /*2aac0*/  STL [R1+0x608], R97 ;  /* 0x0006086101007387 */ /* 0x0007e80000100800 */
[----:B------:R-:W4:Y:S04]  /*2aad0*/  LDL.LU R195, [R1+0xae4] ;  /* 0x000ae40001c37983 */ /* 0x000f280000300800 */
[----:B------:R0:W-:Y:S04]  /*2aae0*/  STL [R1+0x644], R63 ;  /* 0x0006443f01007387 */ /* 0x0001e80000100800 */
[----:B------:R-:W2:Y:S04]  /*2aaf0*/  LDL.LU R192, [R1+0xad8] ;  /* 0x000ad80001c07983 */ /* 0x000ea80000300800 */
[----:B------:R-:W2:Y:S04]  /*2ab00*/  LDL.LU R193, [R1+0xad0] ;  /* 0x000ad00001c17983 */ /* 0x000ea80000300800 */
[----:B------:R-:W2:Y:S04]  /*2ab10*/  LDL.LU R190, [R1+0x6c8] ;  /* 0x0006c80001be7983 */ /* 0x000ea80000300800 */
[----:B------:R-:W2:Y:S01]  /*2ab20*/  LDL.LU R191, [R1+0x6b4] ;  /* 0x0006b40001bf7983 */ /* 0x000ea20000300800 */
[----:B------:R-:W-:-:S02]  /*2ab30*/  LOP3.LUT R156, R156, 0xffff, RZ, 0xc0, !PT ;  /* 0x0000ffff9c9c7812 */ /* 0x000fc400078ec0ff */
[----:B---3--:R-:W-:Y:S02]  /*2ab40*/  LOP3.LUT R97, R217, 0xffff, RZ, 0xc0, !PT ;  /* 0x0000ffffd9617812 */ /* 0x008fe400078ec0ff */
[----:B------:R-:W-:Y:S02]  /*2ab50*/  LOP3.LUT R127, R216, 0xffff, RZ, 0xc0, !PT ;  /* 0x0000ffffd87f7812 */ /* 0x000fe400078ec0ff */
[----:B------:R-:W-:Y:S02]  /*2ab60*/  LOP3.LUT R142, R212, 0xffff, RZ, 0xc0, !PT ;  /* 0x0000ffffd48e7812 */ /* 0x000fe400078ec0ff */
[----:B0-----:R-:W-:Y:S02]  /*2ab70*/  PRMT R63, R156, 0x3340, R0 ;  /* 0x000033409c3f7816 */ /* 0x001fe40000000000 */
[----:B------:R-:W-:Y:S02]  /*2ab80*/  LOP3.LUT R152, R213, 0xffff, RZ, 0xc0, !PT ;  /* 0x0000ffffd5987812 */ /* 0x000fe400078ec0ff */
[----:B------:R-:W-:-:S02]  /*2ab90*/  LOP3.LUT R98, R221, 0xffff, RZ, 0xc0, !PT ;  /* 0x0000ffffdd627812 */ /* 0x000fc400078ec0ff */
[----:B------:R-:W-:Y:S02]  /*2aba0*/  LOP3.LUT R221, R162, 0xffff, RZ, 0xc0, !PT ;  /* 0x0000ffffa2dd7812 */ /* 0x000fe400078ec0ff */
[----:B------:R-:W-:Y:S02]  /*2abb0*/  LOP3.LUT R128, R196, 0xffff, RZ, 0xc0, !PT ;  /* 0x0000ffffc4807812 */ /* 0x000fe400078ec0ff */
[----:B------:R-:W-:Y:S02]  /*2abc0*/  PRMT R161, R97, 0x3340, R98 ;  /* 0x0000334061a17816 */ /* 0x000fe40000000062 */
[----:B------:R-:W-:Y:S02]  /*2abd0*/  LOP3.LUT R143, R197, 0xffff, RZ, 0xc0, !PT ;  /* 0x0000ffffc58f7812 */ /* 0x000fe400078ec0ff */
[----:B------:R-:W-:Y:S02]  /*2abe0*/  LOP3.LUT R158, R243, 0xffff, RZ, 0xc0, !PT ;  /* 0x0000fffff39e7812 */ /* 0x000fe400078ec0ff */
[----:B------:R-:W-:-:S02]  /*2abf0*/  LOP3.LUT R243, R154, 0xffff, RZ, 0xc0, !PT ;  /* 0x0000ffff9af37812 */ /* 0x000fc400078ec0ff */
[----:B------:R-:W-:Y:S02]  /*2ac00*/  LOP3.LUT R154, R20, 0xffff, RZ, 0xc0, !PT ;  /* 0x0000ffff149a7812 */ /* 0x000fe400078ec0ff */
[----:B------:R-:W-:Y:S02]  /*2ac10*/  PRMT R20, R221, 0x3340, R0 ;  /* 0x00003340dd147816 */ /* 0x000fe40000000000 */
[----:B------:R-:W-:Y:S02]  /*2ac20*/  PRMT R162, R127, 0x3340, R128 ;  /* 0x000033407fa27816 */ /* 0x000fe40000000080 */
[--C-:B------:R-:W-:Y:S02]  /*2ac30*/  PRMT R159, R243, 0x3340, R0.reuse ;  /* 0x00003340f39f7816 */ /* 0x100fe40000000000 */
[----:B------:R-:W-:Y:S02]  /*2ac40*/  PRMT R163, R142, 0x3340, R143 ;  /* 0x000033408ea37816 */ /* 0x000fe4000000008f */
[----:B------:R-:W-:-:S02]  /*2ac50*/  PRMT R160, R154, 0x3340, R0 ;  /* 0x000033409aa07816 */ /* 0x000fc40000000000 */
[----:B------:R-:W-:Y:S02]  /*2ac60*/  PRMT R164, R152, 0x3340, R158 ;  /* 0x0000334098a47816 */ /* 0x000fe4000000009e */
[----:B------:R-:W-:Y:S02]  /*2ac70*/  PRMT R161, R161, 0x5410, R20 ;  /* 0x00005410a1a17816 */ /* 0x000fe40000000014 */
[----:B------:R-:W-:Y:S02]  /*2ac80*/  PRMT R20, R162, 0x5410, R63 ;  /* 0x00005410a2147816 */ /* 0x000fe4000000003f */
[----:B------:R-:W-:Y:S01]  /*2ac90*/  PRMT R159, R163, 0x5410, R159 ;  /* 0x00005410a39f7816 */ /* 0x000fe2000000009f */
[----:B------:R-:W-:Y:S01]  /*2aca0*/  STL [R1+0x211c], R221 ;  /* 0x00211cdd01007387 */ /* 0x000fe20000100800 */
[----:B------:R-:W-:-:S03]  /*2acb0*/  PRMT R63, R164, 0x5410, R160 ;  /* 0x00005410a43f7816 */ /* 0x000fc600000000a0 */
[----:B------:R-:W-:Y:S04]  /*2acc0*/  STL [R1+0x64c], R161 ;  /* 0x00064ca101007387 */ /* 0x000fe80000100800 */
[----:B------:R-:W-:Y:S04]  /*2acd0*/  STL [R1+0x658], R20 ;  /* 0x0006581401007387 */ /* 0x000fe80000100800 */
[----:B------:R4:W-:Y:S04]  /*2ace0*/  STL [R1+0x65c], R159 ;  /* 0x00065c9f01007387 */ /* 0x0009e80000100800 */
[----:B------:R0:W-:Y:S01]  /*2acf0*/  STL [R1+0x660], R63 ;  /* 0x0006603f01007387 */ /* 0x0001e20000100800 */
[----:B----4-:R-:W-:-:S02]  /*2ad00*/  LOP3.LUT R159, R195, 0xffff, RZ, 0xc0, !PT ;  /* 0x0000ffffc39f7812 */ /* 0x010fc400078ec0ff */
[----:B--2---:R-:W-:Y:S02]  /*2ad10*/  LOP3.LUT R160, R191, 0xffff, RZ, 0xc0, !PT ;  /* 0x0000ffffbfa07812 */ /* 0x004fe400078ec0ff */
[----:B------:R-:W2:Y:S04]  /*2ad20*/  LDL.LU R191, [R1+0x10] ;  /* 0x0000100001bf7983 */ /* 0x000ea80000300800 */
[----:B------:R-:W3:Y:S01]  /*2ad30*/  LDL.LU R195, [R1+0xc] ;  /* 0x00000c0001c37983 */ /* 0x000ee20000300800 */
[----:B------:R-:W-:Y:S02]  /*2ad40*/  LOP3.LUT R164, R3, 0xffff, RZ, 0xc0, !PT ;  /* 0x0000ffff03a47812 */ /* 0x000fe400078ec0ff */
[----:B------:R-:W-:Y:S02]  /*2ad50*/  LOP3.LUT R3, R18, 0xffff, RZ, 0xc0, !PT ;  /* 0x0000ffff12037812 */ /* 0x000fe400078ec0ff */
[----:B------:R-:W-:-:S02]  /*2ad60*/  LOP3.LUT R161, R192, 0xffff, RZ, 0xc0, !PT ;  /* 0x0000ffffc0a17812 */ /* 0x000fc400078ec0ff */
[----:B------:R-:W-:Y:S02]  /*2ad70*/  LOP3.LUT R162, R5, 0xffff, RZ, 0xc0, !PT ;  /* 0x0000ffff05a27812 */ /* 0x000fe400078ec0ff */
[----:B------:R-:W-:Y:S02]  /*2ad80*/  LOP3.LUT R12, R12, 0xffff, RZ, 0xc0, !PT ;  /* 0x0000ffff0c0c7812 */ /* 0x000fe400078ec0ff */
[----:B------:R-:W-:Y:S02]  /*2ad90*/  PRMT R18, R3, 0x3340, R0 ;  /* 0x0000334003127816 */ /* 0x000fe40000000000 */
[----:B------:R-:W-:Y:S02]  /*2ada0*/  PRMT R167, R159, 0x3340, R160 ;  /* 0x000033409fa77816 */ /* 0x000fe400000000a0 */
[----:B------:R-:W-:Y:S02]  /*2adb0*/  PRMT R165, R12, 0x3340, R0 ;  /* 0x000033400ca57816 */ /* 0x000fe40000000000 */
[----:B------:R-:W-:-:S02]  /*2adc0*/  PRMT R168, R161, 0x3340, R162 ;  /* 0x00003340a1a87816 */ /* 0x000fc400000000a2 */
[----:B------:R-:W-:Y:S02]  /*2add0*/  LOP3.LUT R163, R193, 0xffff, RZ, 0xc0, !PT ;  /* 0x0000ffffc1a37812 */ /* 0x000fe400078ec0ff */
[----:B------:R-:W-:Y:S02]  /*2ade0*/  LOP3.LUT R5, R10, 0xffff, RZ, 0xc0, !PT ;  /* 0x0000ffff0a057812 */ /* 0x000fe400078ec0ff */
[----:B------:R-:W-:Y:S02]  /*2adf0*/  PRMT R167, R167, 0x5410, R18 ;  /* 0x00005410a7a77816 */ /* 0x000fe40000000012 */
[----:B------:R-:W-:Y:S02]  /*2ae00*/  LOP3.LUT R20, R194, 0xffff, RZ, 0xc0, !PT ;  /* 0x0000ffffc2147812 */ /* 0x000fe400078ec0ff */
[----:B0-----:R-:W-:Y:S02]  /*2ae10*/  LOP3.LUT R63, R190, 0xffff, RZ, 0xc0, !PT ;  /* 0x0000ffffbe3f7812 */ /* 0x001fe400078ec0ff */
[----:B------:R-:W-:-:S02]  /*2ae20*/  LOP3.LUT R221, R215, 0xffff, RZ, 0xc0, !PT ;  /* 0x0000ffffd7dd7812 */ /* 0x000fc400078ec0ff */
[----:B------:R-:W-:Y:S01]  /*2ae30*/  PRMT R165, R168, 0x5410, R165 ;  /* 0x00005410a8a57816 */ /* 0x000fe200000000a5 */
[----:B------:R-:W-:Y:S01]  /*2ae40*/  STL [R1+0x674], R167 ;  /* 0x000674a701007387 */ /* 0x000fe20000100800 */
[----:B------:R-:W-:Y:S02]  /*2ae50*/  PRMT R166, R5, 0x3340, R0 ;  /* 0x0000334005a67816 */ /* 0x000fe40000000000 */
[----:B------:R-:W-:Y:S01]  /*2ae60*/  PRMT R169, R163, 0x3340, R164 ;  /* 0x00003340a3a97816 */ /* 0x000fe200000000a4 */
[----:B------:R-:W-:Y:S01]  /*2ae70*/  STL [R1+0x678], R165 ;  /* 0x000678a501007387 */ /* 0x000fe20000100800 */
[----:B------:R-:W-:Y:S02]  /*2ae80*/  PRMT R10, R221, 0x3340, R0 ;  /* 0x00003340dd0a7816 */ /* 0x000fe40000000000 */
[----:B------:R-:W-:Y:S01]  /*2ae90*/  PRMT R170, R20, 0x3340, R63 ;  /* 0x0000334014aa7816 */ /* 0x000fe2000000003f */
[----:B------:R-:W4:Y:S01]  /*2aea0*/  LDL.LU R193, [R1] ;  /* 0x0000000001c17983 */ /* 0x000f220000300800 */
[----:B------:R-:W-:-:S02]  /*2aeb0*/  PRMT R18, R169, 0x5410, R166 ;  /* 0x00005410a9127816 */ /* 0x000fc400000000a6 */
[----:B------:R-:W-:-:S03]  /*2aec0*/  PRMT R10, R170, 0x5410, R10 ;  /* 0x00005410aa0a7816 */ /* 0x000fc6000000000a */
[----:B------:R-:W-:Y:S04]  /*2aed0*/  STL [R1+0x680], R18 ;  /* 0x0006801201007387 */ /* 0x000fe80000100800 */
[----:B------:R3:W-:Y:S04]  /*2aee0*/  STL [R1+0x638], R10 ;  /* 0x0006380a01007387 */ /* 0x0007e80000100800 */
[----:B------:R-:W4:Y:S01]  /*2aef0*/  LDL.LU R212, [R1+0x20] ;  /* 0x0000200001d47983 */ /* 0x000f220000300800 */
[----:B---3--:R-:W-:-:S03]  /*2af00*/  SHF.R.U32.HI R10, RZ, 0x8, R195 ;  /* 0x00000008ff0a7819 */ /* 0x008fc600000116c3 */
[----:B------:R-:W3:Y:S04]  /*2af10*/  LDL.LU R195, [R1+0x14] ;  /* 0x0000140001c37983 */ /* 0x000ee80000300800 */
[----:B------:R-:W3:Y:S01]  /*2af20*/  LDL.LU R213, [R1+0x18] ;  /* 0x0000180001d57983 */ /* 0x000ee20000300800 */
[----:B--2---:R-:W-:Y:S02]  /*2af30*/  SHF.R.U32.HI R18, RZ, 0x8, R191 ;  /* 0x00000008ff127819 */ /* 0x004fe400000116bf */
[----:B------:R-:W-:Y:S02]  /*2af40*/  LOP3.LUT R10, R10, 0xffff, RZ, 0xc0, !PT ;  /* 0x0000ffff0a0a7812 */ /* 0x000fe400078ec0ff */
[----:B------:R-:W-:-:S04]  /*2af50*/  LOP3.LUT R18, R18, 0xffff, RZ, 0xc0, !PT ;  /* 0x0000ffff12127812 */ /* 0x000fc800078ec0ff */
[----:B------:R-:W-:Y:S02]  /*2af60*/  PRMT R18, R18, 0x3340, R10 ;  /* 0x0000334012127816 */ /* 0x000fe4000000000a */
[----:B------:R-:W-:-:S03]  /*2af70*/  SHF.R.U32.HI R150, RZ, 0x8, R150 ;  /* 0x00000008ff967819 */ /* 0x000fc60000011696 */
[----:B------:R3:W-:Y:S04]  /*2af80*/  STL [R1+0x4f4], R18 ;  /* 0x0004f41201007387 */ /* 0x0007e80000100800 */
[----:B------:R-:W2:Y:S01]  /*2af90*/  LDL.LU R196, [R1+0x8] ;  /* 0x0000080001c47983 */ /* 0x000ea20000300800 */
[----:B------:R-:W-:-:S03]  /*2afa0*/  LOP3.LUT R150, R150, 0xffff, RZ, 0xc0, !PT ;  /* 0x0000ffff96967812 */ /* 0x000fc600078ec0ff */
[----:B------:R-:W2:Y:S04]  /*2afb0*/  LDL.LU R197, [R1+0x4] ;  /* 0x0000040001c57983 */ /* 0x000ea80000300800 */
[----:B------:R-:W2:Y:S01]  /*2afc0*/  LDL.LU R217, [R1+0x40] ;  /* 0x0000400001d97983 */ /* 0x000ea20000300800 */
[----:B----4-:R-:W-:-:S04]  /*2afd0*/  SHF.R.U32.HI R10, RZ, 0x8, R193 ;  /* 0x00000008ff0a7819 */ /* 0x010fc800000116c1 */
[----:B------:R-:W-:-:S04]  /*2afe0*/  LOP3.LUT R10, R10, 0xffff, RZ, 0xc0, !PT ;  /* 0x0000ffff0a0a7812 */ /* 0x000fc800078ec0ff */
[----:B------:R-:W-:Y:S02]  /*2aff0*/  PRMT R246, R10, 0x3340, R150 ;  /* 0x000033400af67816 */ /* 0x000fe40000000096 */
[----:B------:R-:W-:Y:S02]  /*2b000*/  SHF.R.U32.HI R10, RZ, 0x8, R212 ;  /* 0x00000008ff0a7819 */ /* 0x000fe400000116d4 */
[----:B------:R-:W4:Y:S01]  /*2b010*/  LDL.LU R212, [R1+0x3c] ;  /* 0x00003c0001d47983 */ /* 0x000f220000300800 */
[----:B---3--:R-:W-:-:S03]  /*2b020*/  SHF.R.U32.HI R18, RZ, 0x8, R213 ;  /* 0x00000008ff127819 */ /* 0x008fc600000116d5 */
[----:B------:R-:W3:Y:S01]  /*2b030*/  LDL.LU R213, [R1+0x38] ;  /* 0x0000380001d57983 */ /* 0x000ee20000300800 */
[----:B------:R-:W-:Y:S02]  /*2b040*/  LOP3.LUT R10, R10, 0xffff, RZ, 0xc0, !PT ;  /* 0x0000ffff0a0a7812 */ /* 0x000fe400078ec0ff */
[----:B------:R-:W-:-:S04]  /*2b050*/  LOP3.LUT R18, R18, 0xffff, RZ, 0xc0, !PT ;  /* 0x0000ffff12127812 */ /* 0x000fc800078ec0ff */
[----:B------:R-:W-:-:S05]  /*2b060*/  PRMT R10, R10, 0x3340, R18 ;  /* 0x000033400a0a7816 */ /* 0x000fca0000000012 */
[----:B------:R0:W-:Y:S04]  /*2b070*/  STL [R1+0x4f0], R10 ;  /* 0x0004f00a01007387 */ /* 0x0001e80000100800 */
[----:B------:R-:W3:Y:S01]  /*2b080*/  LDL.LU R216, [R1+0x1c] ;  /* 0x00001c0001d87983 */ /* 0x000ee20000300800 */
[----:B--2---:R-:W-:Y:S02]  /*2b090*/  SHF.R.U32.HI R18, RZ, 0x8, R197 ;  /* 0x00000008ff127819 */ /* 0x004fe400000116c5 */
[----:B0-----:R-:W-:Y:S02]  /*2b0a0*/  SHF.R.U32.HI R10, RZ, 0x8, R196 ;  /* 0x00000008ff0a7819 */ /* 0x001fe400000116c4 */
[----:B------:R-:W-:Y:S02]  /*2b0b0*/  LOP3.LUT R18, R18, 0xffff, RZ, 0xc0, !PT ;  /* 0x0000ffff12127812 */ /* 0x000fe400078ec0ff */
[----:B------:R-:W-:-:S02]  /*2b0c0*/  LOP3.LUT R10, R10, 0xffff, RZ, 0xc0, !PT ;  /* 0x0000ffff0a0a7812 */ /* 0x000fc400078ec0ff */
[----:B------:R-:W-:Y:S02]  /*2b0d0*/  SHF.R.U32.HI R247, RZ, 0x8, R151 ;  /* 0x00000008fff77819 */ /* 0x000fe40000011697 */
[----:B------:R-:W-:Y:S02]  /*2b0e0*/  PRMT R231, R10, 0x3340, R18 ;  /* 0x000033400ae77816 */ /* 0x000fe40000000012 */
[----:B----4-:R-:W-:Y:S02]  /*2b0f0*/  SHF.R.U32.HI R18, RZ, 0x8, R212 ;  /* 0x00000008ff127819 */ /* 0x010fe400000116d4 */
[----:B------:R-:W2:Y:S01]  /*2b100*/  LDL.LU R212, [R1+0x104] ;  /* 0x0001040001d47983 */ /* 0x000ea20000300800 */
[----:B---3--:R-:W-:-:S03]  /*2b110*/  SHF.R.U32.HI R151, RZ, 0x8, R213 ;  /* 0x00000008ff977819 */ /* 0x008fc600000116d5 */
[----:B------:R-:W3:Y:S01]  /*2b120*/  LDL.LU R213, [R1+0x100] ;  /* 0x0001000001d57983 */ /* 0x000ee20000300800 */
[----:B------:R-:W-:Y:S02]  /*2b130*/  SHF.R.U32.HI R149, RZ, 0x8, R149 ;  /* 0x00000008ff957819 */ /* 0x000fe40000011695 */
[----:B------:R-:W-:Y:S02]  /*2b140*/  LOP3.LUT R247, R247, 0xffff, RZ, 0xc0, !PT ;  /* 0x0000fffff7f77812 */ /* 0x000fe400078ec0ff */
[----:B------:R-:W-:Y:S02]  /*2b150*/  LOP3.LUT R149, R149, 0xffff, RZ, 0xc0, !PT ;  /* 0x0000ffff95957812 */ /* 0x000fe400078ec0ff */
[----:B------:R-:W-:Y:S02]  /*2b160*/  SHF.R.U32.HI R164, RZ, 0x8, R164 ;  /* 0x00000008ffa47819 */ /* 0x000fe400000116a4 */
[----:B------:R-:W-:Y:S02]  /*2b170*/  PRMT R247, R149, 0x3340, R247 ;  /* 0x0000334095f77816 */ /* 0x000fe400000000f7 */
[----:B------:R-:W-:-:S02]  /*2b180*/  SHF.R.U32.HI R149, RZ, 0x8, R163 ;  /* 0x00000008ff957819 */ /* 0x000fc400000116a3 */
[----:B------:R-:W-:Y:S02]  /*2b190*/  SHF.R.U32.HI R150, RZ, 0x8, R148 ;  /* 0x00000008ff967819 */ /* 0x000fe40000011694 */
[----:B------:R-:W-:Y:S02]  /*2b1a0*/  SHF.R.U32.HI R10, RZ, 0x8, R217 ;  /* 0x00000008ff0a7819 */ /* 0x000fe400000116d9 */
[----:B------:R-:W-:Y:S02]  /*2b1b0*/  LOP3.LUT R149, R149, 0xffff, RZ, 0xc0, !PT ;  /* 0x0000ffff95957812 */ /* 0x000fe400078ec0ff */
[----:B------:R-:W-:Y:S02]  /*2b1c0*/  LOP3.LUT R148, R164, 0xffff, RZ, 0xc0, !PT ;  /* 0x0000ffffa4947812 */ /* 0x000fe400078ec0ff */
[----:B------:R-:W-:Y:S02]  /*2b1d0*/  LOP3.LUT R10, R10, 0xffff, RZ, 0xc0, !PT ;  /* 0x0000ffff0a0a7812 */ /* 0x000fe400078ec0ff */
[----:B------:R-:W-:-:S02]  /*2b1e0*/  LOP3.LUT R18, R18, 0xffff, RZ, 0xc0, !PT ;  /* 0x0000ffff12127812 */ /* 0x000fc400078ec0ff */
[----:B------:R-:W-:Y:S02]  /*2b1f0*/  PRMT R148, R149, 0x3340, R148 ;  /* 0x0000334095947816 */ /* 0x000fe40000000094 */
[----:B------:R-:W-:Y:S02]  /*2b200*/  PRMT R230, R10, 0x3340, R18 ;  /* 0x000033400ae67816 */ /* 0x000fe40000000012 */
[----:B------:R-:W-:Y:S01]  /*2b210*/  SHF.R.U32.HI R202, RZ, 0x8, R202 ;  /* 0x00000008ffca7819 */ /* 0x000fe200000116ca */
[----:B------:R-:W-:Y:S01]  /*2b220*/  STL [R1+0x4e0], R148 ;  /* 0x0004e09401007387 */ /* 0x000fe20000100800 */
[----:B------:R-:W-:Y:S02]  /*2b230*/  SHF.R.U32.HI R203, RZ, 0x8, R203 ;  /* 0x00000008ffcb7819 */ /* 0x000fe400000116cb */
[----:B------:R-:W-:Y:S01]  /*2b240*/  SHF.R.U32.HI R10, RZ, 0x8, R216 ;  /* 0x00000008ff0a7819 */ /* 0x000fe200000116d8 */
[----:B------:R-:W4:Y:S01]  /*2b250*/  LDL.LU R222, [R1+0x120] ;  /* 0x0001200001de7983 */ /* 0x000f220000300800 */
[----:B------:R-:W-:-:S03]  /*2b260*/  SHF.R.U32.HI R185, RZ, 0x8, R185 ;  /* 0x00000008ffb97819 */ /* 0x000fc600000116b9 */
[----:B------:R-:W4:Y:S01]  /*2b270*/  LDL.LU R224, [R1+0x118] ;  /* 0x0001180001e07983 */ /* 0x000f220000300800 */
[----:B------:R-:W-:Y:S02]  /*2b280*/  LOP3.LUT R202, R202, 0xffff, RZ, 0xc0, !PT ;  /* 0x0000ffffcaca7812 */ /* 0x000fe400078ec0ff */
[----:B------:R-:W-:Y:S01]  /*2b290*/  LOP3.LUT R203, R203, 0xffff, RZ, 0xc0, !PT ;  /* 0x0000ffffcbcb7812 */ /* 0x000fe200078ec0ff */
[----:B------:R-:W4:Y:S01]  /*2b2a0*/  LDL.LU R216, [R1+0x114] ;  /* 0x0001140001d87983 */ /* 0x000f220000300800 */
[----:B------:R-:W-:Y:S02]  /*2b2b0*/  LOP3.LUT R10, R10, 0xffff, RZ, 0xc0, !PT ;  /* 0x0000ffff0a0a7812 */ /* 0x000fe400078ec0ff */
[----:B------:R-:W-:Y:S01]  /*2b2c0*/  LOP3.LUT R185, R185, 0xffff, RZ, 0xc0, !PT ;  /* 0x0000ffffb9b97812 */ /* 0x000fe200078ec0ff */
[----:B------:R-:W4:Y:S01]  /*2b2d0*/  LDL.LU R217, [R1+0x110] ;  /* 0x0001100001d97983 */ /* 0x000f220000300800 */
[----:B------:R-:W-:Y:S02]  /*2b2e0*/  PRMT R251, R202, 0x3340, R203 ;  /* 0x00003340cafb7816 */ /* 0x000fe400000000cb */
[----:B------:R-:W-:-:S02]  /*2b2f0*/  PRMT R228, R10, 0x3340, R185 ;  /* 0x000033400ae47816 */ /* 0x000fc400000000b9 */
[----:B--2---:R-:W-:Y:S02]  /*2b300*/  SHF.R.U32.HI R10, RZ, 0x8, R212 ;  /* 0x00000008ff0a7819 */ /* 0x004fe400000116d4 */
[----:B------:R-:W-:Y:S01]  /*2b310*/  SHF.R.U32.HI R202, RZ, 0x8, R12 ;  /* 0x00000008ffca7819 */ /* 0x000fe2000001160c */
[----:B------:R-:W2:Y:S01]  /*2b320*/  LDL.LU R212, [R1+0x10c] ;  /* 0x00010c0001d47983 */ /* 0x000ea20000300800 */
[----:B---3--:R-:W-:-:S03]  /*2b330*/  SHF.R.U32.HI R12, RZ, 0x8, R213 ;  /* 0x00000008ff0c7819 */ /* 0x008fc600000116d5 */
[----:B------:R-:W3:Y:S01]  /*2b340*/  LDL.LU R213, [R1+0x108] ;  /* 0x0001080001d57983 */ /* 0x000ee20000300800 */
[----:B------:R-:W-:Y:S02]  /*2b350*/  LOP3.LUT R10, R10, 0xffff, RZ, 0xc0, !PT ;  /* 0x0000ffff0a0a7812 */ /* 0x000fe400078ec0ff */
[----:B------:R-:W-:Y:S02]  /*2b360*/  LOP3.LUT R12, R12, 0xffff, RZ, 0xc0, !PT ;  /* 0x0000ffff0c0c7812 */ /* 0x000fe400078ec0ff */
[----:B------:R-:W-:Y:S02]  /*2b370*/  SHF.R.U32.HI R205, RZ, 0x8, R205 ;  /* 0x00000008ffcd7819 */ /* 0x000fe400000116cd */
[----:B------:R-:W-:Y:S02]  /*2b380*/  SHF.R.U32.HI R204, RZ, 0x8, R204 ;  /* 0x00000008ffcc7819 */ /* 0x000fe400000116cc */
[----:B------:R-:W-:Y:S02]  /*2b390*/  PRMT R226, R10, 0x3340, R12 ;  /* 0x000033400ae27816 */ /* 0x000fe4000000000c */
[----:B------:R-:W-:-:S02]  /*2b3a0*/  LOP3.LUT R205, R205, 0xffff, RZ, 0xc0, !PT ;  /* 0x0000ffffcdcd7812 */ /* 0x000fc400078ec0ff */
[----:B------:R-:W-:Y:S02]  /*2b3b0*/  LOP3.LUT R204, R204, 0xffff, RZ, 0xc0, !PT ;  /* 0x0000ffffcccc7812 */ /* 0x000fe400078ec0ff */
[----:B------:R-:W-:Y:S02]  /*2b3c0*/  SHF.R.U32.HI R10, RZ, 0x8, R137 ;  /* 0x00000008ff0a7819 */ /* 0x000fe40000011689 */
[----:B------:R-:W-:Y:S02]  /*2b3d0*/  SHF.R.U32.HI R12, RZ, 0x8, R138 ;  /* 0x00000008ff0c7819 */ /* 0x000fe4000001168a */
[----:B------:R-:W-:Y:S02]  /*2b3e0*/  SHF.R.U32.HI R207, RZ, 0x8, R207 ;  /* 0x00000008ffcf7819 */ /* 0x000fe400000116cf */
[----:B------:R-:W-:Y:S02]  /*2b3f0*/  SHF.R.U32.HI R206, RZ, 0x8, R206 ;  /* 0x00000008ffce7819 */ /* 0x000fe400000116ce */
[----:B------:R-:W-:-:S02]  /*2b400*/  PRMT R250, R205, 0x3340, R204 ;  /* 0x00003340cdfa7816 */ /* 0x000fc400000000cc */
[----:B------:R-:W-:Y:S02]  /*2b410*/  SHF.R.U32.HI R208, RZ, 0x8, R208 ;  /* 0x00000008ffd07819 */ /* 0x000fe400000116d0 */
[----:B------:R-:W-:Y:S02]  /*2b420*/  SHF.R.U32.HI R209, RZ, 0x8, R209 ;  /* 0x00000008ffd17819 */ /* 0x000fe400000116d1 */
[----:B------:R-:W-:Y:S02]  /*2b430*/  LOP3.LUT R10, R10, 0xffff, RZ, 0xc0, !PT ;  /* 0x0000ffff0a0a7812 */ /* 0x000fe400078ec0ff */
[----:B------:R-:W-:Y:S02]  /*2b440*/  LOP3.LUT R12, R12, 0xffff, RZ, 0xc0, !PT ;  /* 0x0000ffff0c0c7812 */ /* 0x000fe400078ec0ff */
[----:B----4-:R-:W-:Y:S02]  /*2b450*/  SHF.R.U32.HI R205, RZ, 0x8, R222 ;  /* 0x00000008ffcd7819 */ /* 0x010fe400000116de */
[----:B------:R-:W-:-:S02]  /*2b460*/  LOP3.LUT R207, R207, 0xffff, RZ, 0xc0, !PT ;  /* 0x0000ffffcfcf7812 */ /* 0x000fc400078ec0ff */
[----:B------:R-:W-:Y:S02]  /*2b470*/  SHF.R.U32.HI R18, RZ, 0x8, R224 ;  /* 0x00000008ff127819 */ /* 0x000fe400000116e0 */
[----:B------:R-:W-:Y:S02]  /*2b480*/  LOP3.LUT R206, R206, 0xffff, RZ, 0xc0, !PT ;  /* 0x0000ffffcece7812 */ /* 0x000fe400078ec0ff */
[----:B------:R-:W-:Y:S02]  /*2b490*/  LOP3.LUT R208, R208, 0xffff, RZ, 0xc0, !PT ;  /* 0x0000ffffd0d07812 */ /* 0x000fe400078ec0ff */
[----:B------:R-:W-:Y:S02]  /*2b4a0*/  LOP3.LUT R209, R209, 0xffff, RZ, 0xc0, !PT ;  /* 0x0000ffffd1d17812 */ /* 0x000fe400078ec0ff */
[----:B------:R-:W-:Y:S02]  /*2b4b0*/  PRMT R12, R10, 0x3340, R12 ;  /* 0x000033400a0c7816 */ /* 0x000fe4000000000c */
[----:B------:R-:W-:-:S02]  /*2b4c0*/  LOP3.LUT R205, R205, 0xffff, RZ, 0xc0, !PT ;  /* 0x0000ffffcdcd7812 */ /* 0x000fc400078ec0ff */
[----:B------:R-:W-:Y:S02]  /*2b4d0*/  LOP3.LUT R18, R18, 0xffff, RZ, 0xc0, !PT ;  /* 0x0000ffff12127812 */ /* 0x000fe400078ec0ff */
[----:B------:R-:W-:Y:S02]  /*2b4e0*/  PRMT R249, R207, 0x3340, R206 ;  /* 0x00003340cff97816 */ /* 0x000fe400000000ce */
[----:B------:R-:W-:Y:S02]  /*2b4f0*/  SHF.R.U32.HI R206, RZ, 0x8, R216 ;  /* 0x00000008ffce7819 */ /* 0x000fe400000116d8 */
[----:B------:R-:W-:Y:S01]  /*2b500*/  PRMT R248, R208, 0x3340, R209 ;  /* 0x00003340d0f87816 */ /* 0x000fe200000000d1 */
[----:B------:R-:W4:Y:S01]  /*2b510*/  LDL.LU R216, [R1+0x128] ;  /* 0x0001280001d87983 */ /* 0x000f220000300800 */
[----:B------:R-:W-:Y:S02]  /*2b520*/  PRMT R205, R205, 0x3340, R18 ;  /* 0x00003340cdcd7816 */ /* 0x000fe40000000012 */
[----:B--2---:R-:W-:Y:S01]  /*2b530*/  SHF.R.U32.HI R209, RZ, 0x8, R212 ;  /* 0x00000008ffd17819 */ /* 0x004fe200000116d4 */
[----:B------:R0:W-:Y:S01]  /*2b540*/  STL [R1+0x4bc], R12 ;  /* 0x0004bc0c01007387 */ /* 0x0001e20000100800 */
[----:B------:R-:W-:-:S03]  /*2b550*/  SHF.R.U32.HI R10, RZ, 0x8, R217 ;  /* 0x00000008ff0a7819 */ /* 0x000fc600000116d9 */
[----:B------:R-:W2:Y:S01]  /*2b560*/  LDL.LU R212, [R1+0x124] ;  /* 0x0001240001d47983 */ /* 0x000ea20000300800 */
[----:B------:R-:W-:Y:S02]  /*2b570*/  LOP3.LUT R209, R209, 0xffff, RZ, 0xc0, !PT ;  /* 0x0000ffffd1d17812 */ /* 0x000fe400078ec0ff */
[----:B0-----:R-:W-:Y:S02]  /*2b580*/  SHF.R.U32.HI R12, RZ, 0x8, R186 ;  /* 0x00000008ff0c7819 */ /* 0x001fe400000116ba */
[----:B------:R-:W-:Y:S02]  /*2b590*/  LOP3.LUT R10, R10, 0xffff, RZ, 0xc0, !PT ;  /* 0x0000ffff0a0a7812 */ /* 0x000fe400078ec0ff */
[----:B------:R-:W-:-:S04]  /*2b5a0*/  LOP3.LUT R12, R12, 0xffff, RZ, 0xc0, !PT ;  /* 0x0000ffff0c0c7812 */ /* 0x000fc800078ec0ff */
[----:B------:R-:W-:Y:S02]  /*2b5b0*/  PRMT R209, R209, 0x3340, R12 ;  /* 0x00003340d1d17816 */ /* 0x000fe4000000000c */
[----:B------:R-:W-:-:S04]  /*2b5c0*/  SHF.R.U32.HI R12, RZ, 0x8, R132 ;  /* 0x00000008ff0c7819 */ /* 0x000fc80000011684 */
[----:B------:R-:W-:Y:S02]  /*2b5d0*/  LOP3.LUT R12, R12, 0xffff, RZ, 0xc0, !PT ;  /* 0x0000ffff0c0c7812 */ /* 0x000fe400078ec0ff */
[----:B---3--:R-:W-:Y:S02]  /*2b5e0*/  SHF.R.U32.HI R18, RZ, 0x8, R213 ;  /* 0x00000008ff127819 */ /* 0x008fe400000116d5 */
[----:B------:R-:W3:Y:S02]  /*2b5f0*/  LDL.LU R213, [R1+0x11c] ;  /* 0x00011c0001d57983 */ /* 0x000ee40000300800 */
[----:B------:R-:W-:-:S04]  /*2b600*/  LOP3.LUT R18, R18, 0xffff, RZ, 0xc0, !PT ;  /* 0x0000ffff12127812 */ /* 0x000fc800078ec0ff */
[----:B------:R-:W-:Y:S02]  /*2b610*/  PRMT R224, R10, 0x3340, R18 ;  /* 0x000033400ae07816 */ /* 0x000fe40000000012 */
[----:B------:R-:W-:-:S04]  /*2b620*/  SHF.R.U32.HI R10, RZ, 0x8, R130 ;  /* 0x00000008ff0a7819 */ /* 0x000fc80000011682 */
[----:B------:R-:W-:-:S04]  /*2b630*/  LOP3.LUT R10, R10, 0xffff, RZ, 0xc0, !PT ;  /* 0x0000ffff0a0a7812 */ /* 0x000fc800078ec0ff */
[----:B------:R-:W-:-:S05]  /*2b640*/  PRMT R10, R10, 0x3340, R12 ;  /* 0x000033400a0a7816 */ /* 0x000fca000000000c */
[----:B------:R0:W-:Y:S04]  /*2b650*/  STL [R1+0x4b0], R10 ;  /* 0x0004b00a01007387 */ /* 0x0001e80000100800 */
[----:B------:R-:W3:Y:S01]  /*2b660*/  LDL.LU R172, [R1+0x138] ;  /* 0x0001380001ac7983 */ /* 0x000ee20000300800 */
[----:B------:R-:W-:Y:S02]  /*2b670*/  SHF.R.U32.HI R219, RZ, 0x8, R135 ;  /* 0x00000008ffdb7819 */ /* 0x000fe40000011687 */
[----:B0-----:R-:W-:Y:S02]  /*2b680*/  SHF.R.U32.HI R10, RZ, 0x8, R136 ;  /* 0x00000008ff0a7819 */ /* 0x001fe40000011688 */
[----:B------:R-:W-:Y:S02]  /*2b690*/  LOP3.LUT R219, R219, 0xffff, RZ, 0xc0, !PT ;  /* 0x0000ffffdbdb7812 */ /* 0x000fe400078ec0ff */
[----:B------:R-:W-:-:S02]  /*2b6a0*/  LOP3.LUT R10, R10, 0xffff, RZ, 0xc0, !PT ;  /* 0x0000ffff0a0a7812 */ /* 0x000fc400078ec0ff */
[----:B------:R-:W-:Y:S02]  /*2b6b0*/  SHF.R.U32.HI R194, RZ, 0x8, R210 ;  /* 0x00000008ffc27819 */ /* 0x000fe400000116d2 */
[----:B------:R-:W-:Y:S02]  /*2b6c0*/  PRMT R219, R219, 0x3340, R10 ;  /* 0x00003340dbdb7816 */ /* 0x000fe4000000000a */
[----:B------:R-:W-:-:S04]  /*2b6d0*/  SHF.R.U32.HI R10, RZ, 0x8, R159 ;  /* 0x00000008ff0a7819 */ /* 0x000fc8000001169f */
[----:B------:R-:W-:Y:S02]  /*2b6e0*/  LOP3.LUT R10, R10, 0xffff, RZ, 0xc0, !PT ;  /* 0x0000ffff0a0a7812 */ /* 0x000fe400078ec0ff */
[----:B--2---:R-:W-:-:S04]  /*2b6f0*/  SHF.R.U32.HI R212, RZ, 0x8, R212 ;  /* 0x00000008ffd47819 */ /* 0x004fc800000116d4 */
[----:B------:R-:W-:Y:S02]  /*2b700*/  LOP3.LUT R212, R212, 0xffff, RZ, 0xc0, !PT ;  /* 0x0000ffffd4d47812 */ /* 0x000fe400078ec0ff */
[----:B----4-:R-:W-:Y:S02]  /*2b710*/  SHF.R.U32.HI R210, RZ, 0x8, R216 ;  /* 0x00000008ffd27819 */ /* 0x010fe400000116d8 */
[----:B------:R-:W2:Y:S04]  /*2b720*/  LDL.LU R216, [R1+0x130] ;  /* 0x0001300001d87983 */ /* 0x000ea80000300800 */
[----:B------:R-:W4:Y:S04]  /*2b730*/  LDL.LU R217, [R1+0x12c] ;  /* 0x00012c0001d97983 */ /* 0x000f280000300800 */
[----:B------:R-:W2:Y:S01]  /*2b740*/  LDL.LU R174, [R1+0x134] ;  /* 0x0001340001ae7983 */ /* 0x000ea20000300800 */
[----:B---3--:R-:W-:-:S04]  /*2b750*/  SHF.R.U32.HI R12, RZ, 0x8, R213 ;  /* 0x00000008ff0c7819 */ /* 0x008fc800000116d5 */
[----:B------:R-:W-:-:S04]  /*2b760*/  LOP3.LUT R12, R12, 0xffff, RZ, 0xc0, !PT ;  /* 0x0000ffff0c0c7812 */ /* 0x000fc800078ec0ff */
[----:B------:R-:W-:Y:S02]  /*2b770*/  PRMT R212, R212, 0x3340, R12 ;  /* 0x00003340d4d47816 */ /* 0x000fe4000000000c */
[----:B------:R-:W-:-:S04]  /*2b780*/  SHF.R.U32.HI R12, RZ, 0x8, R160 ;  /* 0x00000008ff0c7819 */ /* 0x000fc800000116a0 */
[----:B------:R-:W-:-:S04]  /*2b790*/  LOP3.LUT R12, R12, 0xffff, RZ, 0xc0, !PT ;  /* 0x0000ffff0c0c7812 */ /* 0x000fc800078ec0ff */
[----:B------:R-:W-:-:S05]  /*2b7a0*/  PRMT R10, R10, 0x3340, R12 ;  /* 0x000033400a0a7816 */ /* 0x000fca000000000c */
[----:B------:R2:W-:Y:S01]  /*2b7b0*/  STL [R1+0x474], R10 ;  /* 0x0004740a01007387 */ /* 0x0005e20000100800 */
[----:B------:R-:W-:-:S03]  /*2b7c0*/  SHF.R.U32.HI R186, RZ, 0x8, R172 ;  /* 0x00000008ffba7819 */ /* 0x000fc600000116ac */
[----:B------:R-:W3:Y:S04]  /*2b7d0*/  LDL.LU R173, [R1+0x140] ;  /* 0x0001400001ad7983 */ /* 0x000ee80000300800 */
[----:B------:R-:W4:Y:S01]  /*2b7e0*/  LDL.LU R172, [R1+0x13c] ;  /* 0x00013c0001ac7983 */ /* 0x000f220000300800 */
[----:B------:R-:W-:Y:S02]  /*2b7f0*/  LOP3.LUT R186, R186, 0xffff, RZ, 0xc0, !PT ;  /* 0x0000ffffbaba7812 */ /* 0x000fe400078ec0ff */
[----:B--2---:R-:W-:Y:S02]  /*2b800*/  SHF.R.U32.HI R10, RZ, 0x8, R174 ;  /* 0x00000008ff0a7819 */ /* 0x004fe400000116ae */
[----:B------:R-:W2:Y:S02]  /*2b810*/  LDL.LU R174, [R1+0x160] ;  /* 0x0001600001ae7983 */ /* 0x000ea40000300800 */
[----:B------:R-:W-:-:S02]  /*2b820*/  LOP3.LUT R10, R10, 0xffff, RZ, 0xc0, !PT ;  /* 0x0000ffff0a0a7812 */ /* 0x000fc400078ec0ff */
[----:B------:R-:W2:Y:S02]  /*2b830*/  LDL.LU R176, [R1+0x154] ;  /* 0x0001540001b07983 */ /* 0x000ea40000300800 */
[----:B------:R-:W-:Y:S02]  /*2b840*/  PRMT R186, R186, 0x3340, R10 ;  /* 0x00003340baba7816 */ /* 0x000fe4000000000a */
[----:B------:R-:W2:Y:S01]  /*2b850*/  LDL.LU R175, [R1+0x150] ;  /* 0x0001500001af7983 */ /* 0x000ea20000300800 */
[----:B---3--:R-:W-:-:S03]  /*2b860*/  SHF.R.U32.HI R10, RZ, 0x8, R173 ;  /* 0x00000008ff0a7819 */ /* 0x008fc600000116ad */
[----:B------:R-:W3:Y:S01]  /*2b870*/  LDL.LU R173, [R1+0x14c] ;  /* 0x00014c0001ad7983 */ /* 0x000ee20000300800 */
[----:B----4-:R-:W-:-:S03]  /*2b880*/  SHF.R.U32.HI R12, RZ, 0x8, R172 ;  /* 0x00000008ff0c7819 */ /* 0x010fc600000116ac */
[----:B------:R-:W4:Y:S04]  /*2b890*/  LDL.LU R172, [R1+0x148] ;  /* 0x0001480001ac7983 */ /* 0x000f280000300800 */
[----:B------:R-:W3:Y:S04]  /*2b8a0*/  LDL.LU R168, [R1+0x16c] ;  /* 0x00016c0001a87983 */ /* 0x000ee80000300800 */
[----:B------:R-:W2:Y:S01]  /*2b8b0*/  LDL.LU R165, [R1+0x164] ;  /* 0x0001640001a57983 */ /* 0x000ea20000300800 */
[----:B------:R-:W-:Y:S02]  /*2b8c0*/  SHF.R.U32.HI R147, RZ, 0x8, R147 ;  /* 0x00000008ff937819 */ /* 0x000fe40000011693 */
[----:B------:R-:W-:Y:S01]  /*2b8d0*/  LOP3.LUT R150, R150, 0xffff, RZ, 0xc0, !PT ;  /* 0x0000ffff96967812 */ /* 0x000fe200078ec0ff */
[----:B------:R-:W3:Y:S01]  /*2b8e0*/  LDL.LU R167, [R1+0x168] ;  /* 0x0001680001a77983 */ /* 0x000ee20000300800 */
[----:B------:R-:W-:-:S03]  /*2b8f0*/  LOP3.LUT R147, R147, 0xffff, RZ, 0xc0, !PT ;  /* 0x0000ffff93937812 */ /* 0x000fc600078ec0ff */
[----:B------:R-:W3:Y:S01]  /*2b900*/  LDL.LU R169, [R1+0x174] ;  /* 0x0001740001a97983 */ /* 0x000ee20000300800 */
[----:B------:R-:W-:Y:S02]  /*2b910*/  PRMT R229, R147, 0x3340, R150 ;  /* 0x0000334093e57816 */ /* 0x000fe40000000096 */
[----:B------:R-:W-:Y:S02]  /*2b920*/  LOP3.LUT R151, R151, 0xffff, RZ, 0xc0, !PT ;  /* 0x0000ffff97977812 */ /* 0x000fe400078ec0ff */
[----:B------:R-:W-:Y:S02]  /*2b930*/  SHF.R.U32.HI R192, RZ, 0x8, R199 ;  /* 0x00000008ffc07819 */ /* 0x000fe400000116c7 */
[----:B------:R-:W-:Y:S02]  /*2b940*/  PRMT R199, R151, 0x3340, R0 ;  /* 0x0000334097c77816 */ /* 0x000fe40000000000 */
[----:B------:R-:W-:Y:S02]  /*2b950*/  SHF.R.U32.HI R178, RZ, 0x8, R178 ;  /* 0x00000008ffb27819 */ /* 0x000fe400000116b2 */
[----:B------:R-:W-:-:S02]  /*2b960*/  SHF.R.U32.HI R180, RZ, 0x8, R180 ;  /* 0x00000008ffb47819 */ /* 0x000fc400000116b4 */
[----:B------:R-:W-:Y:S02]  /*2b970*/  SHF.R.U32.HI R109, RZ, 0x8, R109 ;  /* 0x00000008ff6d7819 */ /* 0x000fe4000001166d */
[----:B------:R-:W-:Y:S02]  /*2b980*/  SHF.R.U32.HI R110, RZ, 0x8, R110 ;  /* 0x00000008ff6e7819 */ /* 0x000fe4000001166e */
[----:B------:R-:W-:Y:S02]  /*2b990*/  LOP3.LUT R178, R178, 0xffff, RZ, 0xc0, !PT ;  /* 0x0000ffffb2b27812 */ /* 0x000fe400078ec0ff */
[----:B------:R-:W-:Y:S02]  /*2b9a0*/  LOP3.LUT R180, R180, 0xffff, RZ, 0xc0, !PT ;  /* 0x0000ffffb4b47812 */ /* 0x000fe400078ec0ff */
[----:B------:R-:W-:Y:S02]  /*2b9b0*/  LOP3.LUT R10, R10, 0xffff, RZ, 0xc0, !PT ;  /* 0x0000ffff0a0a7812 */ /* 0x000fe400078ec0ff */
[----:B------:R-:W-:-:S02]  /*2b9c0*/  LOP3.LUT R109, R109, 0xffff, RZ, 0xc0, !PT ;  /* 0x0000ffff6d6d7812 */ /* 0x000fc400078ec0ff */
[----:B------:R-:W-:Y:S02]  /*2b9d0*/  LOP3.LUT R12, R12, 0xffff, RZ, 0xc0, !PT ;  /* 0x0000ffff0c0c7812 */ /* 0x000fe400078ec0ff */
[----:B------:R-:W-:Y:S02]  /*2b9e0*/  LOP3.LUT R110, R110, 0xffff, RZ, 0xc0, !PT ;  /* 0x0000ffff6e6e7812 */ /* 0x000fe400078ec0ff */
[----:B------:R-:W-:Y:S02]  /*2b9f0*/  SHF.R.U32.HI R191, RZ, 0x8, R201 ;  /* 0x00000008ffbf7819 */ /* 0x000fe400000116c9 */
[----:B--2---:R-:W-:Y:S02]  /*2ba00*/  SHF.R.U32.HI R166, RZ, 0x8, R165 ;  /* 0x00000008ffa67819 */ /* 0x004fe400000116a5 */
[----:B------:R-:W2:Y:S04]  /*2ba10*/  LDL.LU R165, [R1+0x178] ;  /* 0x0001780001a57983 */ /* 0x000ea80000300800 */
[----:B------:R-:W3:Y:S04]  /*2ba20*/  LDL.LU R150, [R1+0x170] ;  /* 0x0001700001967983 */ /* 0x000ee80000300800 */
[----:B------:R-:W3:Y:S04]  /*2ba30*/  LDL.LU R151, [R1+0x184] ;  /* 0x0001840001977983 */ /* 0x000ee80000300800 */
[----:B------:R-:W3:Y:S04]  /*2ba40*/  LDL.LU R149, [R1+0x17c] ;  /* 0x00017c0001957983 */ /* 0x000ee80000300800 */
[----:B------:R-:W3:Y:S01]  /*2ba50*/  LDL.LU R148, [R1+0x180] ;  /* 0x0001800001947983 */ /* 0x000ee20000300800 */
[----:B------:R-:W-:-:S02]  /*2ba60*/  PRMT R245, R178, 0x3340, R180 ;  /* 0x00003340b2f57816 */ /* 0x000fc400000000b4 */
[----:B------:R-:W-:Y:S02]  /*2ba70*/  SHF.R.U32.HI R201, RZ, 0x8, R184 ;  /* 0x00000008ffc97819 */ /* 0x000fe400000116b8 */
[----:B------:R-:W-:Y:S02]  /*2ba80*/  PRMT R178, R10, 0x3340, R109 ;  /* 0x000033400ab27816 */ /* 0x000fe4000000006d */
[----:B------:R-:W-:Y:S02]  /*2ba90*/  PRMT R184, R12, 0x3340, R110 ;  /* 0x000033400cb87816 */ /* 0x000fe4000000006e */
[----:B------:R-:W-:Y:S02]  /*2baa0*/  SHF.R.U32.HI R10, RZ, 0x8, R174 ;  /* 0x00000008ff0a7819 */ /* 0x000fe400000116ae */
[----:B------:R-:W-:Y:S02]  /*2bab0*/  SHF.R.U32.HI R12, RZ, 0x8, R220 ;  /* 0x00000008ff0c7819 */ /* 0x000fe400000116dc */
[----:B------:R-:W-:-:S02]  /*2bac0*/  LOP3.LUT R10, R10, 0xffff, RZ, 0xc0, !PT ;  /* 0x0000ffff0a0a7812 */ /* 0x000fc400078ec0ff */
[----:B------:R-:W-:-:S04]  /*2bad0*/  LOP3.LUT R12, R12, 0xffff, RZ, 0xc0, !PT ;  /* 0x0000ffff0c0c7812 */ /* 0x000fc800078ec0ff */
[----:B------:R-:W-:Y:S02]  /*2bae0*/  PRMT R220, R10, 0x3340, R12 ;  /* 0x000033400adc7816 */ /* 0x000fe4000000000c */
[----:B------:R-:W-:Y:S02]  /*2baf0*/  SHF.R.U32.HI R10, RZ, 0x8, R175 ;  /* 0x00000008ff0a7819 */ /* 0x000fe400000116af */
[----:B----4-:R-:W-:Y:S02]  /*2bb00*/  SHF.R.U32.HI R12, RZ, 0x8, R172 ;  /* 0x00000008ff0c7819 */ /* 0x010fe400000116ac */
[----:B------:R-:W-:Y:S02]  /*2bb10*/  LOP3.LUT R10, R10, 0xffff, RZ, 0xc0, !PT ;  /* 0x0000ffff0a0a7812 */ /* 0x000fe400078ec0ff */
[----:B------:R-:W-:Y:S02]  /*2bb20*/  LOP3.LUT R12, R12, 0xffff, RZ, 0xc0, !PT ;  /* 0x0000ffff0c0c7812 */ /* 0x000fe400078ec0ff */
[----:B------:R-:W-:-:S02]  /*2bb30*/  SHF.R.U32.HI R177, RZ, 0x8, R232 ;  /* 0x00000008ffb17819 */ /* 0x000fc400000116e8 */
[----:B------:R-:W-:Y:S02]  /*2bb40*/  SHF.R.U32.HI R103, RZ, 0x8, R103 ;  /* 0x00000008ff677819 */ /* 0x000fe40000011667 */
[----:B------:R-:W-:Y:S02]  /*2bb50*/  SHF.R.U32.HI R105, RZ, 0x8, R105 ;  /* 0x00000008ff697819 */ /* 0x000fe40000011669 */
[----:B------:R-:W-:Y:S02]  /*2bb60*/  PRMT R232, R10, 0x3340, R12 ;  /* 0x000033400ae87816 */ /* 0x000fe4000000000c */
[----:B------:R-:W-:Y:S02]  /*2bb70*/  SHF.R.U32.HI R161, RZ, 0x8, R161 ;  /* 0x00000008ffa17819 */ /* 0x000fe400000116a1 */
[----:B------:R-:W-:Y:S02]  /*2bb80*/  SHF.R.U32.HI R162, RZ, 0x8, R162 ;  /* 0x00000008ffa27819 */ /* 0x000fe400000116a2 */
[----:B------:R-:W-:-:S02]  /*2bb90*/  SHF.R.U32.HI R10, RZ, 0x8, R142 ;  /* 0x00000008ff0a7819 */ /* 0x000fc4000001168e */
[----:B------:R-:W-:Y:S02]  /*2bba0*/  SHF.R.U32.HI R12, RZ, 0x8, R143 ;  /* 0x00000008ff0c7819 */ /* 0x000fe4000001168f */
[----:B------:R-:W-:Y:S02]  /*2bbb0*/  LOP3.LUT R103, R103, 0xffff, RZ, 0xc0, !PT ;  /* 0x0000ffff67677812 */ /* 0x000fe400078ec0ff */
[----:B------:R-:W-:Y:S02]  /*2bbc0*/  LOP3.LUT R105, R105, 0xffff, RZ, 0xc0, !PT ;  /* 0x0000ffff69697812 */ /* 0x000fe400078ec0ff */
[----:B------:R-:W-:Y:S02]  /*2bbd0*/  LOP3.LUT R161, R161, 0xffff, RZ, 0xc0, !PT ;  /* 0x0000ffffa1a17812 */ /* 0x000fe400078ec0ff */
[----:B------:R-:W-:Y:S02]  /*2bbe0*/  LOP3.LUT R162, R162, 0xffff, RZ, 0xc0, !PT ;  /* 0x0000ffffa2a27812 */ /* 0x000fe400078ec0ff */
[----:B------:R-:W-:-:S02]  /*2bbf0*/  LOP3.LUT R10, R10, 0xffff, RZ, 0xc0, !PT ;  /* 0x0000ffff0a0a7812 */ /* 0x000fc400078ec0ff */
[----:B------:R-:W-:Y:S02]  /*2bc00*/  LOP3.LUT R12, R12, 0xffff, RZ, 0xc0, !PT ;  /* 0x0000ffff0c0c7812 */ /* 0x000fe400078ec0ff */
[----:B------:R-:W-:Y:S02]  /*2bc10*/  PRMT R171, R103, 0x3340, R105 ;  /* 0x0000334067ab7816 */ /* 0x000fe40000000069 */
[----:B------:R-:W-:Y:S02]  /*2bc20*/  SHF.R.U32.HI R145, RZ, 0x8, R145 ;  /* 0x00000008ff917819 */ /* 0x000fe40000011691 */
[----:B------:R-:W-:Y:S02]  /*2bc30*/  SHF.R.U32.HI R103, RZ, 0x8, R233 ;  /* 0x00000008ff677819 */ /* 0x000fe400000116e9 */
[----:B------:R-:W-:Y:S02]  /*2bc40*/  PRMT R227, R161, 0x3340, R162 ;  /* 0x00003340a1e37816 */ /* 0x000fe400000000a2 */
[----:B------:R-:W-:-:S02]  /*2bc50*/  SHF.R.U32.HI R144, RZ, 0x8, R144 ;  /* 0x00000008ff907819 */ /* 0x000fc40000011690 */
[----:B------:R-:W-:Y:S02]  /*2bc60*/  PRMT R233, R10, 0x3340, R12 ;  /* 0x000033400ae97816 */ /* 0x000fe4000000000c */
[----:B------:R-:W-:Y:S02]  /*2bc70*/  SHF.R.U32.HI R162, RZ, 0x8, R100 ;  /* 0x00000008ffa27819 */ /* 0x000fe40000011664 */
[----:B------:R-:W-:Y:S02]  /*2bc80*/  SHF.R.U32.HI R10, RZ, 0x8, R102 ;  /* 0x00000008ff0a7819 */ /* 0x000fe40000011666 */
[----:B------:R-:W-:Y:S02]  /*2bc90*/  LOP3.LUT R145, R145, 0xffff, RZ, 0xc0, !PT ;  /* 0x0000ffff91917812 */ /* 0x000fe400078ec0ff */
[----:B------:R-:W-:Y:S02]  /*2bca0*/  LOP3.LUT R144, R144, 0xffff, RZ, 0xc0, !PT ;  /* 0x0000ffff90907812 */ /* 0x000fe400078ec0ff */
[----:B------:R-:W-:-:S02]  /*2bcb0*/  LOP3.LUT R162, R162, 0xffff, RZ, 0xc0, !PT ;  /* 0x0000ffffa2a27812 */ /* 0x000fc400078ec0ff */
[----:B------:R-:W-:Y:S02]  /*2bcc0*/  LOP3.LUT R10, R10, 0xffff, RZ, 0xc0, !PT ;  /* 0x0000ffff0a0a7812 */ /* 0x000fe400078ec0ff */
[----:B------:R-:W-:Y:S02]  /*2bcd0*/  SHF.R.U32.HI R193, RZ, 0x8, R200 ;  /* 0x00000008ffc17819 */ /* 0x000fe400000116c8 */
[----:B------:R-:W-:Y:S02]  /*2bce0*/  PRMT R225, R144, 0x3340, R145 ;  /* 0x0000334090e17816 */ /* 0x000fe40000000091 */
[----:B------:R-:W-:Y:S01]  /*2bcf0*/  SHF.R.U32.HI R200, RZ, 0x8, R146 ;  /* 0x00000008ffc87819 */ /* 0x000fe20000011692 */
[----:B------:R-:W4:Y:S01]  /*2bd00*/  LDL.LU R145, [R1+0x1a4] ;  /* 0x0001a40001917983 */ /* 0x000f220000300800 */
[----:B------:R-:W-:-:S03]  /*2bd10*/  PRMT R162, R162, 0x3340, R10 ;  /* 0x00003340a2a27816 */ /* 0x000fc6000000000a */
[----:B------:R-:W4:Y:S04]  /*2bd20*/  LDL.LU R146, [R1+0x198] ;  /* 0x0001980001927983 */ /* 0x000f280000300800 */
[----:B------:R-:W4:Y:S01]  /*2bd30*/  LDL.LU R147, [R1+0x194] ;  /* 0x0001940001937983 */ /* 0x000f220000300800 */
[----:B------:R-:W-:Y:S02]  /*2bd40*/  SHF.R.U32.HI R204, RZ, 0x8, R139 ;  /* 0x00000008ffcc7819 */ /* 0x000fe4000001168b */
[----:B------:R-:W-:Y:S02]  /*2bd50*/  SHF.R.U32.HI R208, RZ, 0x8, R134 ;  /* 0x00000008ffd07819 */ /* 0x000fe40000011686 */
[----:B------:R-:W-:Y:S02]  /*2bd60*/  SHF.R.U32.HI R222, RZ, 0x8, R131 ;  /* 0x00000008ffde7819 */ /* 0x000fe40000011683 */
[----:B------:R-:W-:-:S02]  /*2bd70*/  SHF.R.U32.HI R214, RZ, 0x8, R125 ;  /* 0x00000008ffd67819 */ /* 0x000fc4000001167d */
[----:B--2---:R-:W-:Y:S02]  /*2bd80*/  SHF.R.U32.HI R10, RZ, 0x8, R165 ;  /* 0x00000008ff0a7819 */ /* 0x004fe400000116a5 */
[----:B---3--:R-:W-:Y:S02]  /*2bd90*/  SHF.R.U32.HI R12, RZ, 0x8, R150 ;  /* 0x00000008ff0c7819 */ /* 0x008fe40000011696 */
[----:B------:R-:W-:Y:S02]  /*2bda0*/  LOP3.LUT R10, R10, 0xffff, RZ, 0xc0, !PT ;  /* 0x0000ffff0a0a7812 */ /* 0x000fe400078ec0ff */
[----:B------:R-:W-:-:S04]  /*2bdb0*/  LOP3.LUT R12, R12, 0xffff, RZ, 0xc0, !PT ;  /* 0x0000ffff0c0c7812 */ /* 0x000fc800078ec0ff */
[----:B------:R-:W-:Y:S02]  /*2bdc0*/  PRMT R160, R10, 0x3340, R12 ;  /* 0x000033400aa07816 */ /* 0x000fe4000000000c */
[----:B------:R-:W-:Y:S02]  /*2bdd0*/  SHF.R.U32.HI R161, RZ, 0x8, R149 ;  /* 0x00000008ffa17819 */ /* 0x000fe40000011695 */
[----:B------:R-:W-:Y:S01]  /*2bde0*/  SHF.R.U32.HI R12, RZ, 0x8, R148 ;  /* 0x00000008ff0c7819 */ /* 0x000fe20000011694 */
        /* <DEDUP_REMOVED lines=10> */
[----:B------:R-:W-:-:S02]  /*2be90*/  SHF.R.U32.HI R176, RZ, 0x8, R176 ;  /* 0x00000008ffb07819 */ /* 0x000fc400000116b0 */
        /* <DEDUP_REMOVED lines=13> */
[----:B------:R-:W-:Y:S02]  /*2bf70*/  SHF.R.U32.HI R207, RZ, 0x8, R189 ;  /* 0x00000008ffcf7819 */ /* 0x000fe400000116bd */
[----:B------:R-:W-:Y:S02]  /*2bf80*/  SHF.R.U32.HI R159, RZ, 0x8, R156 ;  /* 0x00000008ff9f7819 */ /* 0x000fe4000001169c */
[----:B------:R-:W-:Y:S02]  /*2bf90*/  PRMT R189, R154, 0x3340, R0 ;  /* 0x000033409abd7816 */ /* 0x000fe40000000000 */
[----:B------:R-:W-:Y:S02]  /*2bfa0*/  PRMT R168, R168, 0x3340, R18 ;  /* 0x00003340a8a87816 */ /* 0x000fe40000000012 */
[----:B------:R-:W-:-:S02]  /*2bfb0*/  PRMT R156, R10, 0x3340, R12 ;  /* 0x000033400a9c7816 */ /* 0x000fc4000000000c */
[----:B------:R-:W-:Y:S02]  /*2bfc0*/  SHF.R.U32.HI R154, RZ, 0x8, R93 ;  /* 0x00000008ff9a7819 */ /* 0x000fe4000001165d */
[----:B------:R-:W-:Y:S02]  /*2bfd0*/  SHF.R.U32.HI R18, RZ, 0x8, R94 ;  /* 0x00000008ff127819 */ /* 0x000fe4000001165e */
[----:B------:R-:W-:Y:S02]  /*2bfe0*/  SHF.R.U32.HI R10, RZ, 0x8, R234 ;  /* 0x00000008ff0a7819 */ /* 0x000fe400000116ea */
[----:B------:R-:W-:Y:S02]  /*2bff0*/  LOP3.LUT R154, R154, 0xffff, RZ, 0xc0, !PT ;  /* 0x0000ffff9a9a7812 */ /* 0x000fe400078ec0ff */
[----:B------:R-:W-:Y:S02]  /*2c000*/  LOP3.LUT R18, R18, 0xffff, RZ, 0xc0, !PT ;  /* 0x0000ffff12127812 */ /* 0x000fe400078ec0ff */
[----:B------:R-:W-:-:S02]  /*2c010*/  LOP3.LUT R10, R10, 0xffff, RZ, 0xc0, !PT ;  /* 0x0000ffff0a0a7812 */ /* 0x000fc400078ec0ff */
[----:B------:R-:W-:Y:S02]  /*2c020*/  SHF.R.U32.HI R163, RZ, 0x8, R157 ;  /* 0x00000008ffa37819 */ /* 0x000fe4000001169d */
[----:B------:R-:W-:Y:S02]  /*2c030*/  PRMT R154, R154, 0x3340, R18 ;  /* 0x000033409a9a7816 */ /* 0x000fe40000000012 */
[----:B------:R-:W-:Y:S02]  /*2c040*/  PRMT R157, R10, 0x3340, R0 ;  /* 0x000033400a9d7816 */ /* 0x000fe40000000000 */
[----:B----4-:R-:W-:Y:S02]  /*2c050*/  SHF.R.U32.HI R10, RZ, 0x8, R145 ;  /* 0x00000008ff0a7819 */ /* 0x010fe40000011691 */
[----:B------:R-:W-:Y:S02]  /*2c060*/  SHF.R.U32.HI R12, RZ, 0x8, R146 ;  /* 0x00000008ff0c7819 */ /* 0x000fe40000011692 */
[----:B------:R-:W-:-:S02]  /*2c070*/  SHF.R.U32.HI R18, RZ, 0x8, R147 ;  /* 0x00000008ff127819 */ /* 0x000fc40000011693 */
[----:B------:R-:W-:Y:S02]  /*2c080*/  LOP3.LUT R10, R10, 0xffff, RZ, 0xc0, !PT ;  /* 0x0000ffff0a0a7812 */ /* 0x000fe400078ec0ff */
[----:B------:R-:W-:Y:S02]  /*2c090*/  LOP3.LUT R12, R12, 0xffff, RZ, 0xc0, !PT ;  /* 0x0000ffff0c0c7812 */ /* 0x000fe400078ec0ff */
[----:B------:R-:W-:Y:S02]  /*2c0a0*/  LOP3.LUT R18, R18, 0xffff, RZ, 0xc0, !PT ;  /* 0x0000ffff12127812 */ /* 0x000fe400078ec0ff */
[----:B------:R-:W-:Y:S02]  /*2c0b0*/  PRMT R146, R10, 0x3340, R12 ;  /* 0x000033400a927816 */ /* 0x000fe4000000000c */
[----:B------:R-:W-:Y:S02]  /*2c0c0*/  PRMT R147, R18, 0x3340, R0 ;  /* 0x0000334012937816 */ /* 0x000fe40000000000 */
[----:B------:R-:W-:-:S02]  /*2c0d0*/  SHF.R.U32.HI R79, RZ, 0x8, R79 ;  /* 0x00000008ff4f7819 */ /* 0x000fc4000001164f */
[----:B------:R-:W-:Y:S02]  /*2c0e0*/  SHF.R.U32.HI R18, RZ, 0x8, R235 ;  /* 0x00000008ff127819 */ /* 0x000fe400000116eb */
[----:B------:R-:W-:Y:S02]  /*2c0f0*/  LOP3.LUT R79, R79, 0xffff, RZ, 0xc0, !PT ;  /* 0x0000ffff4f4f7812 */ /* 0x000fe400078ec0ff */
[----:B------:R-:W-:Y:S02]  /*2c100*/  LOP3.LUT R18, R18, 0xffff, RZ, 0xc0, !PT ;  /* 0x0000ffff12127812 */ /* 0x000fe400078ec0ff */
[----:B------:R-:W-:Y:S02]  /*2c110*/  SHF.R.U32.HI R71, RZ, 0x8, R71 ;  /* 0x00000008ff477819 */ /* 0x000fe40000011647 */
[----:B------:R-:W-:Y:S02]  /*2c120*/  SHF.R.U32.HI R72, RZ, 0x8, R72 ;  /* 0x00000008ff487819 */ /* 0x000fe40000011648 */
[----:B------:R-:W-:-:S02]  /*2c130*/  LOP3.LUT R71, R71, 0xffff, RZ, 0xc0, !PT ;  /* 0x0000ffff47477812 */ /* 0x000fc400078ec0ff */
[----:B------:R-:W-:Y:S02]  /*2c140*/  LOP3.LUT R72, R72, 0xffff, RZ, 0xc0, !PT ;  /* 0x0000ffff48487812 */ /* 0x000fe400078ec0ff */
[----:B------:R-:W-:Y:S02]  /*2c150*/  SHF.R.U32.HI R129, RZ, 0x8, R129 ;  /* 0x00000008ff817819 */ /* 0x000fe40000011681 */
[----:B------:R-:W-:Y:S02]  /*2c160*/  SHF.R.U32.HI R182, RZ, 0x8, R182 ;  /* 0x00000008ffb67819 */ /* 0x000fe400000116b6 */
        /* <DEDUP_REMOVED lines=10> */
[----:B------:R-:W-:Y:S02]  /*2c210*/  LOP3.LUT R190, R211, 0xffff, RZ, 0xc0, !PT ;  /* 0x0000ffffd3be7812 */ /* 0x000fe400078ec0ff */
[----:B------:R-:W-:Y:S02]  /*2c220*/  SHF.R.U32.HI R203, RZ, 0x8, R187 ;  /* 0x00000008ffcb7819 */ /* 0x000fe400000116bb */
[----:B------:R-:W-:Y:S02]  /*2c230*/  SHF.R.U32.HI R211, RZ, 0x8, R133 ;  /* 0x00000008ffd37819 */ /* 0x000fe40000011685 */
[----:B------:R-:W-:Y:S01]  /*2c240*/  PRMT R197, R182, 0x3340, R0 ;  /* 0x00003340b6c57816 */ /* 0x000fe20000000000 */
[----:B------:R-:W4:Y:S01]  /*2c250*/  LDL.LU R133, [R1+0x1c4] ;  /* 0x0001c40001857983 */ /* 0x000f220000300800 */
[----:B------:R-:W-:-:S02]  /*2c260*/  PRMT R222, R129, 0x3340, R222 ;  /* 0x0000334081de7816 */ /* 0x000fc400000000de */
[----:B------:R-:W-:Y:S01]  /*2c270*/  SHF.R.U32.HI R121, RZ, 0x8, R121 ;  /* 0x00000008ff797819 */ /* 0x000fe20000011679 */
[----:B------:R-:W4:Y:S01]  /*2c280*/  LDL.LU R129, [R1+0x1c8] ;  /* 0x0001c80001817983 */ /* 0x000f220000300800 */
[----:B------:R-:W-:Y:S02]  /*2c290*/  SHF.R.U32.HI R187, RZ, 0x8, R126 ;  /* 0x00000008ffbb7819 */ /* 0x000fe4000001167e */
[----:B------:R-:W-:Y:S02]  /*2c2a0*/  SHF.R.U32.HI R123, RZ, 0x8, R123 ;  /* 0x00000008ff7b7819 */ /* 0x000fe4000001167b */
[----:B------:R-:W-:Y:S02]  /*2c2b0*/  PRMT R182, R118, 0x3340, R119 ;  /* 0x0000334076b67816 */ /* 0x000fe40000000077 */
[----:B------:R-:W4:Y:S01]  /*2c2c0*/  LDL.LU R119, [R1+0x1d8] ;  /* 0x0001d80001777983 */ /* 0x000f220000300800 */
[----:B------:R-:W-:Y:S02]  /*2c2d0*/  LOP3.LUT R121, R121, 0xffff, RZ, 0xc0, !PT ;  /* 0x0000ffff79797812 */ /* 0x000fe400078ec0ff */
[----:B------:R-:W-:-:S04]  /*2c2e0*/  LOP3.LUT R123, R123, 0xffff, RZ, 0xc0, !PT ;  /* 0x0000ffff7b7b7812 */ /* 0x000fc800078ec0ff */
[----:B------:R-:W-:Y:S02]  /*2c2f0*/  PRMT R215, R121, 0x3340, R123 ;  /* 0x0000334079d77816 */ /* 0x000fe4000000007b */
[----:B--2---:R-:W-:Y:S02]  /*2c300*/  SHF.R.U32.HI R12, RZ, 0x8, R149 ;  /* 0x00000008ff0c7819 */ /* 0x004fe40000011695 */
[----:B---3--:R-:W-:Y:S02]  /*2c310*/  SHF.R.U32.HI R10, RZ, 0x8, R148 ;  /* 0x00000008ff0a7819 */ /* 0x008fe40000011694 */
[----:B------:R-:W-:Y:S02]  /*2c320*/  LOP3.LUT R12, R12, 0xffff, RZ, 0xc0, !PT ;  /* 0x0000ffff0c0c7812 */ /* 0x000fe400078ec0ff */
[----:B------:R-:W-:Y:S02]  /*2c330*/  LOP3.LUT R10, R10, 0xffff, RZ, 0xc0, !PT ;  /* 0x0000ffff0a0a7812 */ /* 0x000fe400078ec0ff */
[----:B------:R-:W-:-:S02]  /*2c340*/  PRMT R148, R12, 0x3340, R79 ;  /* 0x000033400c947816 */ /* 0x000fc4000000004f */
[----:B------:R-:W-:Y:S02]  /*2c350*/  PRMT R142, R10, 0x3340, R18 ;  /* 0x000033400a8e7816 */ /* 0x000fe40000000012 */
[----:B------:R-:W-:Y:S02]  /*2c360*/  SHF.R.U32.HI R10, RZ, 0x8, R138 ;  /* 0x00000008ff0a7819 */ /* 0x000fe4000001168a */
[----:B------:R-:W-:Y:S02]  /*2c370*/  SHF.R.U32.HI R12, RZ, 0x8, R139 ;  /* 0x00000008ff0c7819 */ /* 0x000fe4000001168b */
[----:B------:R-:W-:Y:S02]  /*2c380*/  LOP3.LUT R10, R10, 0xffff, RZ, 0xc0, !PT ;  /* 0x0000ffff0a0a7812 */ /* 0x000fe400078ec0ff */
[----:B------:R-:W-:Y:S02]  /*2c390*/  LOP3.LUT R12, R12, 0xffff, RZ, 0xc0, !PT ;  /* 0x0000ffff0c0c7812 */ /* 0x000fe400078ec0ff */
[----:B------:R-:W-:-:S02]  /*2c3a0*/  PRMT R139, R10, 0x3340, R71 ;  /* 0x000033400a8b7816 */ /* 0x000fc40000000047 */
[----:B------:R-:W-:Y:S02]  /*2c3b0*/  PRMT R138, R12, 0x3340, R72 ;  /* 0x000033400c8a7816 */ /* 0x000fe40000000048 */
[----:B------:R-:W-:Y:S02]  /*2c3c0*/  SHF.R.U32.HI R10, RZ, 0x8, R132 ;  /* 0x00000008ff0a7819 */ /* 0x000fe40000011684 */
[----:B------:R-:W-:Y:S02]  /*2c3d0*/  SHF.R.U32.HI R12, RZ, 0x8, R134 ;  /* 0x00000008ff0c7819 */ /* 0x000fe40000011686 */
[----:B------:R-:W-:Y:S02]  /*2c3e0*/  LOP3.LUT R10, R10, 0xffff, RZ, 0xc0, !PT ;  /* 0x0000ffff0a0a7812 */ /* 0x000fe400078ec0ff */
[----:B------:R-:W-:-:S04]  /*2c3f0*/  LOP3.LUT R12, R12, 0xffff, RZ, 0xc0, !PT ;  /* 0x0000ffff0c0c7812 */ /* 0x000fc800078ec0ff */
[----:B------:R-:W-:Y:S02]  /*2c400*/  PRMT R134, R10, 0x3340, R12 ;  /* 0x000033400a867816 */ /* 0x000fe4000000000c */
[----:B------:R-:W-:-:S04]  /*2c410*/  SHF.R.U32.HI R12, RZ, 0x8, R130 ;  /* 0x00000008ff0c7819 */ /* 0x000fc80000011682 */
[----:B------:R-:W-:-:S04]  /*2c420*/  LOP3.LUT R12, R12, 0xffff, RZ, 0xc0, !PT ;  /* 0x0000ffff0c0c7812 */ /* 0x000fc800078ec0ff */
[----:B------:R-:W-:Y:S02]  /*2c430*/  PRMT R126, R12, 0x3340, R68 ;  /* 0x000033400c7e7816 */ /* 0x000fe40000000044 */
[----:B------:R-:W-:Y:S02]  /*2c440*/  SHF.R.U32.HI R12, RZ, 0x8, R125 ;  /* 0x00000008ff0c7819 */ /* 0x000fe4000001167d */
[----:B------:R-:W2:Y:S04]  /*2c450*/  LDL.LU R125, [R1+0x1e0] ;  /* 0x0001e000017d7983 */ /* 0x000ea80000300800 */
[----:B------:R-:W3:Y:S04]  /*2c460*/  LDL.LU R121, [R1+0x1d4] ;  /* 0x0001d40001797983 */ /* 0x000ee80000300800 */
[----:B------:R-:W3:Y:S04]  /*2c470*/  LDL.LU R110, [R1+0x1f4] ;  /* 0x0001f400016e7983 */ /* 0x000ee80000300800 */
[----:B------:R-:W4:Y:S01]  /*2c480*/  LDL.LU R109, [R1+0x1f0] ;  /* 0x0001f000016d7983 */ /* 0x000f220000300800 */
[----:B------:R-:W-:-:S04]  /*2c490*/  SHF.R.U32.HI R18, RZ, 0x8, R137 ;  /* 0x00000008ff127819 */ /* 0x000fc80000011689 */
[----:B------:R-:W-:-:S04]  /*2c4a0*/  LOP3.LUT R18, R18, 0xffff, RZ, 0xc0, !PT ;  /* 0x0000ffff12127812 */ /* 0x000fc800078ec0ff */
[----:B------:R-:W-:Y:S02]  /*2c4b0*/  PRMT R135, R18, 0x3340, R0 ;  /* 0x0000334012877816 */ /* 0x000fe40000000000 */
[----:B------:R-:W-:Y:S02]  /*2c4c0*/  SHF.R.U32.HI R18, RZ, 0x8, R237 ;  /* 0x00000008ff127819 */ /* 0x000fe400000116ed */
[----:B------:R-:W-:Y:S02]  /*2c4d0*/  LOP3.LUT R12, R12, 0xffff, RZ, 0xc0, !PT ;  /* 0x0000ffff0c0c7812 */ /* 0x000fe400078ec0ff */
[----:B------:R-:W-:Y:S02]  /*2c4e0*/  LOP3.LUT R18, R18, 0xffff, RZ, 0xc0, !PT ;  /* 0x0000ffff12127812 */ /* 0x000fe400078ec0ff */
[----:B------:R-:W-:Y:S02]  /*2c4f0*/  SHF.R.U32.HI R113, RZ, 0x8, R113 ;  /* 0x00000008ff717819 */ /* 0x000fe40000011671 */
[----:B------:R-:W-:-:S02]  /*2c500*/  SHF.R.U32.HI R111, RZ, 0x8, R111 ;  /* 0x00000008ff6f7819 */ /* 0x000fc4000001166f */
[----:B------:R-:W-:Y:S02]  /*2c510*/  SHF.R.U32.HI R107, RZ, 0x8, R107 ;  /* 0x00000008ff6b7819 */ /* 0x000fe4000001166b */
[----:B------:R-:W-:Y:S02]  /*2c520*/  SHF.R.U32.HI R104, RZ, 0x8, R104 ;  /* 0x00000008ff687819 */ /* 0x000fe40000011668 */
[----:B------:R-:W-:Y:S02]  /*2c530*/  PRMT R237, R12, 0x3340, R18 ;  /* 0x000033400ced7816 */ /* 0x000fe40000000012 */
[----:B------:R-:W-:Y:S02]  /*2c540*/  LOP3.LUT R113, R113, 0xffff, RZ, 0xc0, !PT ;  /* 0x0000ffff71717812 */ /* 0x000fe400078ec0ff */
[----:B------:R-:W-:Y:S02]  /*2c550*/  SHF.R.U32.HI R106, RZ, 0x8, R106 ;  /* 0x00000008ff6a7819 */ /* 0x000fe4000001166a */
[----:B------:R-:W-:-:S02]  /*2c560*/  SHF.R.U32.HI R18, RZ, 0x8, R238 ;  /* 0x00000008ff127819 */ /* 0x000fc400000116ee */
[----:B------:R-:W-:Y:S02]  /*2c570*/  LOP3.LUT R111, R111, 0xffff, RZ, 0xc0, !PT ;  /* 0x0000ffff6f6f7812 */ /* 0x000fe400078ec0ff */
[----:B------:R-:W-:Y:S02]  /*2c580*/  LOP3.LUT R107, R107, 0xffff, RZ, 0xc0, !PT ;  /* 0x0000ffff6b6b7812 */ /* 0x000fe400078ec0ff */
[----:B------:R-:W-:Y:S02]  /*2c590*/  LOP3.LUT R104, R104, 0xffff, RZ, 0xc0, !PT ;  /* 0x0000ffff68687812 */ /* 0x000fe400078ec0ff */
[----:B------:R-:W-:Y:S02]  /*2c5a0*/  LOP3.LUT R106, R106, 0xffff, RZ, 0xc0, !PT ;  /* 0x0000ffff6a6a7812 */ /* 0x000fe400078ec0ff */
[----:B------:R-:W-:Y:S02]  /*2c5b0*/  LOP3.LUT R18, R18, 0xffff, RZ, 0xc0, !PT ;  /* 0x0000ffff12127812 */ /* 0x000fe400078ec0ff */
[----:B------:R-:W-:-:S02]  /*2c5c0*/  PRMT R180, R111, 0x3340, R113 ;  /* 0x000033406fb47816 */ /* 0x000fc40000000071 */
[----:B------:R-:W-:Y:S01]  /*2c5d0*/  PRMT R172, R107, 0x3340, R0 ;  /* 0x000033406bac7816 */ /* 0x000fe20000000000 */
[----:B------:R-:W3:Y:S01]  /*2c5e0*/  LDL.LU R113, [R1+0x1e4] ;  /* 0x0001e40001717983 */ /* 0x000ee20000300800 */
[----:B------:R-:W-:-:S03]  /*2c5f0*/  PRMT R170, R104, 0x3340, R106 ;  /* 0x0000334068aa7816 */ /* 0x000fc6000000006a */
[----:B------:R-:W3:Y:S04]  /*2c600*/  LDL.LU R107, [R1+0x20c] ;  /* 0x00020c00016b7983 */ /* 0x000ee80000300800 */
[----:B------:R-:W3:Y:S04]  /*2c610*/  LDL.LU R105, [R1+0x1fc] ;  /* 0x0001fc0001697983 */ /* 0x000ee80000300800 */
[----:B------:R-:W3:Y:S01]  /*2c620*/  LDL.LU R104, [R1+0x1f8] ;  /* 0x0001f80001687983 */ /* 0x000ee20000300800 */
[----:B--2---:R-:W-:-:S04]  /*2c630*/  SHF.R.U32.HI R12, RZ, 0x8, R125 ;  /* 0x00000008ff0c7819 */ /* 0x004fc8000001167d */
[----:B------:R-:W-:-:S04]  /*2c640*/  LOP3.LUT R12, R12, 0xffff, RZ, 0xc0, !PT ;  /* 0x0000ffff0c0c7812 */ /* 0x000fc800078ec0ff */
[----:B------:R-:W-:Y:S02]  /*2c650*/  PRMT R238, R12, 0x3340, R18 ;  /* 0x000033400cee7816 */ /* 0x000fe40000000012 */
[----:B----4-:R-:W-:Y:S02]  /*2c660*/  SHF.R.U32.HI R12, RZ, 0x8, R109 ;  /* 0x00000008ff0c7819 */ /* 0x010fe4000001166d */
[----:B------:R-:W2:Y:S04]  /*2c670*/  LDL.LU R109, [R1+0x1e8] ;  /* 0x0001e800016d7983 */ /* 0x000ea80000300800 */
[----:B------:R-:W4:Y:S01]  /*2c680*/  LDL.LU R93, [R1+0x224] ;  /* 0x00022400015d7983 */ /* 0x000f220000300800 */
[----:B------:R-:W-:Y:S02]  /*2c690*/  SHF.R.U32.HI R99, RZ, 0x8, R99 ;  /* 0x00000008ff637819 */ /* 0x000fe40000011663 */
[----:B------:R-:W-:Y:S01]  /*2c6a0*/  SHF.R.U32.HI R101, RZ, 0x8, R101 ;  /* 0x00000008ff657819 */ /* 0x000fe20000011665 */
[----:B------:R-:W2:Y:S01]  /*2c6b0*/  LDL.LU R100, [R1+0x220] ;  /* 0x0002200001647983 */ /* 0x000ea20000300800 */
[----:B------:R-:W-:-:S02]  /*2c6c0*/  LOP3.LUT R99, R99, 0xffff, RZ, 0xc0, !PT ;  /* 0x0000ffff63637812 */ /* 0x000fc400078ec0ff */
[----:B------:R-:W-:Y:S02]  /*2c6d0*/  LOP3.LUT R101, R101, 0xffff, RZ, 0xc0, !PT ;  /* 0x0000ffff65657812 */ /* 0x000fe400078ec0ff */
[----:B------:R-:W-:Y:S02]  /*2c6e0*/  SHF.R.U32.HI R165, RZ, 0x8, R96 ;  /* 0x00000008ffa57819 */ /* 0x000fe40000011660 */
[----:B------:R-:W-:Y:S01]  /*2c6f0*/  PRMT R164, R99, 0x3340, R101 ;  /* 0x0000334063a47816 */ /* 0x000fe20000000065 */
[----:B------:R-:W2:Y:S04]  /*2c700*/  LDL.LU R96, [R1+0x218] ;  /* 0x0002180001607983 */ /* 0x000ea80000300800 */
[----:B------:R-:W2:Y:S01]  /*2c710*/  LDL.LU R99, [R1+0x214] ;  /* 0x0002140001637983 */ /* 0x000ea20000300800 */
[----:B------:R-:W-:-:S02]  /*2c720*/  SHF.R.U32.HI R91, RZ, 0x8, R91 ;  /* 0x00000008ff5b7819 */ /* 0x000fc4000001165b */
[----:B------:R-:W-:Y:S01]  /*2c730*/  SHF.R.U32.HI R89, RZ, 0x8, R89 ;  /* 0x00000008ff597819 */ /* 0x000fe20000011659 */
[----:B------:R-:W2:Y:S01]  /*2c740*/  LDL.LU R101, [R1+0x210] ;  /* 0x0002100001657983 */ /* 0x000ea20000300800 */
        /* <DEDUP_REMOVED lines=8> */
[----:B------:R-:W-:Y:S01]  /*2c7d0*/  PRMT R236, R97, 0x3340, R98 ;  /* 0x0000334061ec7816 */ /* 0x000fe20000000062 */
[----:B------:R-:W2:Y:S01]  /*2c7e0*/  LDL.LU R91, [R1+0x22c] ;  /* 0x00022c00015b7983 */ /* 0x000ea20000300800 */
[----:B------:R-:W-:Y:S02]  /*2c7f0*/  SHF.R.U32.HI R152, RZ, 0x8, R152 ;  /* 0x00000008ff987819 */ /* 0x000fe40000011698 */
[----:B------:R-:W-:-:S02]  /*2c800*/  SHF.R.U32.HI R158, RZ, 0x8, R158 ;  /* 0x00000008ff9e7819 */ /* 0x000fc4000001169e */
[----:B------:R-:W-:Y:S02]  /*2c810*/  SHF.R.U32.HI R84, RZ, 0x8, R84 ;  /* 0x00000008ff547819 */ /* 0x000fe40000011654 */
[----:B------:R-:W-:Y:S02]  /*2c820*/  SHF.R.U32.HI R85, RZ, 0x8, R85 ;  /* 0x00000008ff557819 */ /* 0x000fe40000011655 */
[----:B------:R-:W-:Y:S02]  /*2c830*/  SHF.R.U32.HI R88, RZ, 0x8, R88 ;  /* 0x00000008ff587819 */ /* 0x000fe40000011658 */
[----:B------:R-:W-:Y:S02]  /*2c840*/  LOP3.LUT R152, R152, 0xffff, RZ, 0xc0, !PT ;  /* 0x0000ffff98987812 */ /* 0x000fe400078ec0ff */
[----:B------:R-:W-:Y:S02]  /*2c850*/  LOP3.LUT R158, R158, 0xffff, RZ, 0xc0, !PT ;  /* 0x0000ffff9e9e7812 */ /* 0x000fe400078ec0ff */
[----:B------:R-:W-:-:S02]  /*2c860*/  SHF.R.U32.HI R90, RZ, 0x8, R90 ;  /* 0x00000008ff5a7819 */ /* 0x000fc4000001165a */
[----:B------:R-:W-:Y:S02]  /*2c870*/  LOP3.LUT R84, R84, 0xffff, RZ, 0xc0, !PT ;  /* 0x0000ffff54547812 */ /* 0x000fe400078ec0ff */
[----:B------:R-:W-:Y:S02]  /*2c880*/  LOP3.LUT R85, R85, 0xffff, RZ, 0xc0, !PT ;  /* 0x0000ffff55557812 */ /* 0x000fe400078ec0ff */
[----:B------:R-:W-:Y:S02]  /*2c890*/  SHF.R.U32.HI R213, RZ, 0x8, R188 ;  /* 0x00000008ffd57819 */ /* 0x000fe400000116bc */
[----:B------:R-:W-:Y:S02]  /*2c8a0*/  LOP3.LUT R88, R88, 0xffff, RZ, 0xc0, !PT ;  /* 0x0000ffff58587812 */ /* 0x000fe400078ec0ff */
[----:B------:R-:W-:Y:S02]  /*2c8b0*/  PRMT R188, R152, 0x3340, R158 ;  /* 0x0000334098bc7816 */ /* 0x000fe4000000009e */
[----:B------:R-:W-:-:S02]  /*2c8c0*/  LOP3.LUT R90, R90, 0xffff, RZ, 0xc0, !PT ;  /* 0x0000ffff5a5a7812 */ /* 0x000fc400078ec0ff */
[----:B------:R-:W-:Y:S02]  /*2c8d0*/  PRMT R152, R84, 0x3340, R85 ;  /* 0x0000334054987816 */ /* 0x000fe40000000055 */
[----:B------:R-:W-:Y:S02]  /*2c8e0*/  SHF.R.U32.HI R78, RZ, 0x8, R78 ;  /* 0x00000008ff4e7819 */ /* 0x000fe4000001164e */
[----:B------:R-:W-:Y:S02]  /*2c8f0*/  SHF.R.U32.HI R84, RZ, 0x8, R80 ;  /* 0x00000008ff547819 */ /* 0x000fe40000011650 */
[----:B------:R-:W-:Y:S02]  /*2c900*/  SHF.R.U32.HI R75, RZ, 0x8, R75 ;  /* 0x00000008ff4b7819 */ /* 0x000fe4000001164b */
[----:B------:R-:W-:Y:S02]  /*2c910*/  SHF.R.U32.HI R81, RZ, 0x8, R81 ;  /* 0x00000008ff517819 */ /* 0x000fe40000011651 */
[----:B------:R-:W-:-:S02]  /*2c920*/  SHF.R.U32.HI R76, RZ, 0x8, R76 ;  /* 0x00000008ff4c7819 */ /* 0x000fc4000001164c */
[----:B------:R-:W-:Y:S02]  /*2c930*/  PRMT R150, R88, 0x3340, R90 ;  /* 0x0000334058967816 */ /* 0x000fe4000000005a */
[----:B------:R-:W-:Y:S02]  /*2c940*/  LOP3.LUT R80, R78, 0xffff, RZ, 0xc0, !PT ;  /* 0x0000ffff4e507812 */ /* 0x000fe400078ec0ff */
[----:B------:R-:W-:Y:S02]  /*2c950*/  LOP3.LUT R75, R75, 0xffff, RZ, 0xc0, !PT ;  /* 0x0000ffff4b4b7812 */ /* 0x000fe400078ec0ff */
[----:B------:R-:W-:Y:S02]  /*2c960*/  LOP3.LUT R78, R84, 0xffff, RZ, 0xc0, !PT ;  /* 0x0000ffff544e7812 */ /* 0x000fe400078ec0ff */
[----:B------:R-:W-:Y:S02]  /*2c970*/  LOP3.LUT R81, R81, 0xffff, RZ, 0xc0, !PT ;  /* 0x0000ffff51517812 */ /* 0x000fe400078ec0ff */
[----:B------:R-:W-:-:S02]  /*2c980*/  LOP3.LUT R76, R76, 0xffff, RZ, 0xc0, !PT ;  /* 0x0000ffff4c4c7812 */ /* 0x000fc400078ec0ff */
[----:B------:R-:W-:Y:S02]  /*2c990*/  SHF.R.U32.HI R66, RZ, 0x8, R66 ;  /* 0x00000008ff427819 */ /* 0x000fe40000011642 */
[----:B------:R-:W-:Y:S02]  /*2c9a0*/  PRMT R144, R75, 0x3340, R76 ;  /* 0x000033404b907816 */ /* 0x000fe4000000004c */
[----:B------:R-:W-:Y:S02]  /*2c9b0*/  SHF.R.U32.HI R69, RZ, 0x8, R69 ;  /* 0x00000008ff457819 */ /* 0x000fe40000011645 */
[----:B------:R-:W-:Y:S02]  /*2c9c0*/  PRMT R149, R81, 0x3340, R0 ;  /* 0x0000334051957816 */ /* 0x000fe40000000000 */
[----:B------:R-:W-:Y:S02]  /*2c9d0*/  PRMT R235, R80, 0x3340, R78 ;  /* 0x0000334050eb7816 */ /* 0x000fe4000000004e */
[----:B------:R-:W-:-:S02]  /*2c9e0*/  SHF.R.U32.HI R67, RZ, 0x8, R67 ;  /* 0x00000008ff437819 */ /* 0x000fc40000011643 */
[----:B------:R-:W-:Y:S02]  /*2c9f0*/  SHF.R.U32.HI R10, RZ, 0x8, R131 ;  /* 0x00000008ff0a7819 */ /* 0x000fe40000011683 */
[----:B------:R-:W-:Y:S02]  /*2ca00*/  LOP3.LUT R66, R66, 0xffff, RZ, 0xc0, !PT ;  /* 0x0000ffff42427812 */ /* 0x000fe400078ec0ff */
[----:B------:R-:W-:Y:S02]  /*2ca10*/  LOP3.LUT R69, R69, 0xffff, RZ, 0xc0, !PT ;  /* 0x0000ffff45457812 */ /* 0x000fe400078ec0ff */
[----:B------:R-:W-:Y:S02]  /*2ca20*/  LOP3.LUT R67, R67, 0xffff, RZ, 0xc0, !PT ;  /* 0x0000ffff43437812 */ /* 0x000fe400078ec0ff */
[----:B------:R-:W-:Y:S02]  /*2ca30*/  LOP3.LUT R10, R10, 0xffff, RZ, 0xc0, !PT ;  /* 0x0000ffff0a0a7812 */ /* 0x000fe400078ec0ff */
[----:B------:R-:W-:-:S02]  /*2ca40*/  PRMT R132, R66, 0x3340, R69 ;  /* 0x0000334042847816 */ /* 0x000fc40000000045 */
[----:B------:R-:W-:Y:S02]  /*2ca50*/  SHF.R.U32.HI R127, RZ, 0x8, R127 ;  /* 0x00000008ff7f7819 */ /* 0x000fe4000001167f */
[----:B------:R-:W-:Y:S02]  /*2ca60*/  SHF.R.U32.HI R158, RZ, 0x8, R128 ;  /* 0x00000008ff9e7819 */ /* 0x000fe40000011680 */
[----:B------:R-:W-:Y:S02]  /*2ca70*/  PRMT R130, R10, 0x3340, R67 ;  /* 0x000033400a827816 */ /* 0x000fe40000000043 */
[----:B------:R-:W-:Y:S02]  /*2ca80*/  LOP3.LUT R127, R127, 0xffff, RZ, 0xc0, !PT ;  /* 0x0000ffff7f7f7812 */ /* 0x000fe400078ec0ff */
[----:B------:R-:W-:Y:S02]  /*2ca90*/  LOP3.LUT R158, R158, 0xffff, RZ, 0xc0, !PT ;  /* 0x0000ffff9e9e7812 */ /* 0x000fe400078ec0ff */
[----:B------:R-:W-:-:S02]  /*2caa0*/  SHF.R.U32.HI R131, RZ, 0x8, R70 ;  /* 0x00000008ff837819 */ /* 0x000fc40000011646 */
[----:B------:R-:W-:Y:S02]  /*2cab0*/  SHF.R.U32.HI R145, RZ, 0x8, R77 ;  /* 0x00000008ff917819 */ /* 0x000fe4000001164d */
[----:B------:R-:W-:Y:S02]  /*2cac0*/  PRMT R158, R127, 0x3340, R158 ;  /* 0x000033407f9e7816 */ /* 0x000fe4000000009e */
[----:B------:R-:W-:Y:S02]  /*2cad0*/  SHF.R.U32.HI R127, RZ, 0x8, R129 ;  /* 0x00000008ff7f7819 */ /* 0x000fe40000011681 */
[----:B------:R-:W-:Y:S02]  /*2cae0*/  SHF.R.U32.HI R123, RZ, 0x8, R62 ;  /* 0x00000008ff7b7819 */ /* 0x000fe4000001163e */
[----:B------:R-:W-:Y:S02]  /*2caf0*/  SHF.R.U32.HI R129, RZ, 0x8, R61 ;  /* 0x00000008ff817819 */ /* 0x000fe4000001163d */
[----:B------:R-:W-:-:S02]  /*2cb00*/  SHF.R.U32.HI R128, RZ, 0x8, R64 ;  /* 0x00000008ff807819 */ /* 0x000fc40000011640 */
[----:B------:R-:W-:Y:S02]  /*2cb10*/  SHF.R.U32.HI R140, RZ, 0x8, R140 ;  /* 0x00000008ff8c7819 */ /* 0x000fe4000001168c */
[----:B------:R-:W-:Y:S02]  /*2cb20*/  SHF.R.U32.HI R141, RZ, 0x8, R141 ;  /* 0x00000008ff8d7819 */ /* 0x000fe4000001168d */
[----:B------:R-:W-:Y:S02]  /*2cb30*/  SHF.R.U32.HI R73, RZ, 0x8, R73 ;  /* 0x00000008ff497819 */ /* 0x000fe40000011649 */
[----:B------:R-:W-:Y:S02]  /*2cb40*/  SHF.R.U32.HI R122, RZ, 0x8, R122 ;  /* 0x00000008ff7a7819 */ /* 0x000fe4000001167a */
[----:B------:R-:W-:Y:S02]  /*2cb50*/  SHF.R.U32.HI R218, RZ, 0x8, R124 ;  /* 0x00000008ffda7819 */ /* 0x000fe4000001167c */
[----:B------:R-:W-:-:S02]  /*2cb60*/  LOP3.LUT R140, R140, 0xffff, RZ, 0xc0, !PT ;  /* 0x0000ffff8c8c7812 */ /* 0x000fc400078ec0ff */
[----:B------:R-:W-:Y:S02]  /*2cb70*/  LOP3.LUT R141, R141, 0xffff, RZ, 0xc0, !PT ;  /* 0x0000ffff8d8d7812 */ /* 0x000fe400078ec0ff */
[----:B------:R-:W-:Y:S02]  /*2cb80*/  LOP3.LUT R73, R73, 0xffff, RZ, 0xc0, !PT ;  /* 0x0000ffff49497812 */ /* 0x000fe400078ec0ff */
[----:B------:R-:W-:Y:S02]  /*2cb90*/  LOP3.LUT R122, R122, 0xffff, RZ, 0xc0, !PT ;  /* 0x0000ffff7a7a7812 */ /* 0x000fe400078ec0ff */
[----:B------:R-:W-:Y:S02]  /*2cba0*/  LOP3.LUT R218, R218, 0xffff, RZ, 0xc0, !PT ;  /* 0x0000ffffdada7812 */ /* 0x000fe400078ec0ff */
[----:B------:R-:W-:Y:S02]  /*2cbb0*/  PRMT R223, R140, 0x3340, R141 ;  /* 0x000033408cdf7816 */ /* 0x000fe4000000008d */
[----:B------:R-:W-:-:S02]  /*2cbc0*/  PRMT R218, R122, 0x3340, R218 ;  /* 0x000033407ada7816 */ /* 0x000fc400000000da */
[----:B------:R-:W-:Y:S02]  /*2cbd0*/  PRMT R140, R73, 0x3340, R0 ;  /* 0x00003340498c7816 */ /* 0x000fe40000000000 */
[----:B------:R-:W-:Y:S02]  /*2cbe0*/  SHF.R.U32.HI R122, RZ, 0x8, R60 ;  /* 0x00000008ff7a7819 */ /* 0x000fe4000001163c */
[----:B------:R-:W-:Y:S02]  /*2cbf0*/  SHF.R.U32.HI R10, RZ, 0x8, R65 ;  /* 0x00000008ff0a7819 */ /* 0x000fe40000011641 */
[----:B----4-:R-:W-:Y:S02]  /*2cc00*/  SHF.R.U32.HI R98, RZ, 0x8, R93 ;  /* 0x00000008ff627819 */ /* 0x010fe4000001165d */
        /* <DEDUP_REMOVED lines=24> */
[----:B------:R-:W-:-:S02]  /*2cd90*/  LOP3.LUT R128, R128, 0xffff, RZ, 0xc0, !PT ;  /* 0x0000ffff80807812 */ /* 0x000fc400078ec0ff */
[----:B------:R-:W-:-:S04]  /*2cda0*/  LOP3.LUT R10, R10, 0xffff, RZ, 0xc0, !PT ;  /* 0x0000ffff0a0a7812 */ /* 0x000fc800078ec0ff */
[----:B------:R-:W-:Y:S02]  /*2cdb0*/  PRMT R128, R128, 0x3340, R10 ;  /* 0x0000334080807816 */ /* 0x000fe4000000000a */
[----:B------:R-:W-:-:S04]  /*2cdc0*/  SHF.R.U32.HI R10, RZ, 0x8, R119 ;  /* 0x00000008ff0a7819 */ /* 0x000fc80000011677 */
[----:B------:R-:W-:Y:S02]  /*2cdd0*/  LOP3.LUT R10, R10, 0xffff, RZ, 0xc0, !PT ;  /* 0x0000ffff0a0a7812 */ /* 0x000fe400078ec0ff */
[----:B------:R-:W-:Y:S02]  /*2cde0*/  SHF.R.U32.HI R179, RZ, 0x8, R179 ;  /* 0x00000008ffb37819 */ /* 0x000fe400000116b3 */
[----:B------:R-:W-:Y:S02]  /*2cdf0*/  SHF.R.U32.HI R181, RZ, 0x8, R181 ;  /* 0x00000008ffb57819 */ /* 0x000fe400000116b5 */
[----:B------:R-:W-:Y:S02]  /*2ce00*/  SHF.R.U32.HI R183, RZ, 0x8, R183 ;  /* 0x00000008ffb77819 */ /* 0x000fe400000116b7 */
[----:B------:R-:W-:Y:S02]  /*2ce10*/  SHF.R.U32.HI R120, RZ, 0x8, R120 ;  /* 0x00000008ff787819 */ /* 0x000fe40000011678 */
[----:B------:R-:W-:-:S02]  /*2ce20*/  SHF.R.U32.HI R116, RZ, 0x8, R116 ;  /* 0x00000008ff747819 */ /* 0x000fc40000011674 */
[----:B------:R-:W-:Y:S02]  /*2ce30*/  PRMT R125, R10, 0x3340, R0 ;  /* 0x000033400a7d7816 */ /* 0x000fe40000000000 */
[----:B---3--:R-:W-:Y:S02]  /*2ce40*/  SHF.R.U32.HI R10, RZ, 0x8, R121 ;  /* 0x00000008ff0a7819 */ /* 0x008fe40000011679 */
[----:B------:R-:W-:Y:S02]  /*2ce50*/  SHF.R.U32.HI R49, RZ, 0x8, R49 ;  /* 0x00000008ff317819 */ /* 0x000fe40000011631 */
        /* <DEDUP_REMOVED lines=8> */
[----:B------:R-:W-:-:S02]  /*2cee0*/  PRMT R196, R183, 0x3340, R0 ;  /* 0x00003340b7c47816 */ /* 0x000fc40000000000 */
[--C-:B------:R-:W-:Y:S02]  /*2cef0*/  PRMT R183, R120, 0x3340, R0.reuse ;  /* 0x0000334078b77816 */ /* 0x100fe40000000000 */
[----:B------:R-:W-:Y:S02]  /*2cf00*/  PRMT R179, R116, 0x3340, R0 ;  /* 0x0000334074b37816 */ /* 0x000fe40000000000 */
[----:B------:R-:W-:Y:S02]  /*2cf10*/  PRMT R120, R10, 0x3340, R49 ;  /* 0x000033400a787816 */ /* 0x000fe40000000031 */
[----:B------:R-:W-:Y:S02]  /*2cf20*/  SHF.R.U32.HI R116, RZ, 0x8, R110 ;  /* 0x00000008ff747819 */ /* 0x000fe4000001166e */
[----:B------:R-:W-:Y:S02]  /*2cf30*/  SHF.R.U32.HI R110, RZ, 0x8, R44 ;  /* 0x00000008ff6e7819 */ /* 0x000fe4000001162c */
[----:B------:R-:W-:-:S02]  /*2cf40*/  SHF.R.U32.HI R10, RZ, 0x8, R45 ;  /* 0x00000008ff0a7819 */ /* 0x000fc4000001162d */
[----:B------:R-:W-:Y:S02]  /*2cf50*/  LOP3.LUT R110, R110, 0xffff, RZ, 0xc0, !PT ;  /* 0x0000ffff6e6e7812 */ /* 0x000fe400078ec0ff */
[----:B------:R-:W-:Y:S02]  /*2cf60*/  LOP3.LUT R10, R10, 0xffff, RZ, 0xc0, !PT ;  /* 0x0000ffff0a0a7812 */ /* 0x000fe400078ec0ff */
[----:B------:R-:W-:Y:S02]  /*2cf70*/  SHF.R.U32.HI R108, RZ, 0x8, R108 ;  /* 0x00000008ff6c7819 */ /* 0x000fe4000001166c */
[----:B------:R-:W-:Y:S02]  /*2cf80*/  PRMT R110, R110, 0x3340, R10 ;  /* 0x000033406e6e7816 */ /* 0x000fe4000000000a */
        /* <DEDUP_REMOVED lines=10> */
[----:B------:R-:W-:Y:S02]  /*2d030*/  SHF.R.U32.HI R108, RZ, 0x8, R107 ;  /* 0x00000008ff6c7819 */ /* 0x000fe4000001166b */
[----:B------:R-:W-:Y:S02]  /*2d040*/  SHF.R.U32.HI R102, RZ, 0x8, R105 ;  /* 0x00000008ff667819 */ /* 0x000fe40000011669 */
[----:B------:R-:W-:Y:S02]  /*2d050*/  SHF.R.U32.HI R12, RZ, 0x8, R104 ;  /* 0x00000008ff0c7819 */ /* 0x000fe40000011668 */
[----:B--2---:R-:W-:-:S02]  /*2d060*/  SHF.R.U32.HI R10, RZ, 0x8, R109 ;  /* 0x00000008ff0a7819 */ /* 0x004fc4000001166d */
[----:B------:R-:W-:Y:S02]  /*2d070*/  LOP3.LUT R108, R108, 0xffff, RZ, 0xc0, !PT ;  /* 0x0000ffff6c6c7812 */ /* 0x000fe400078ec0ff */
[----:B------:R-:W-:Y:S02]  /*2d080*/  LOP3.LUT R12, R12, 0xffff, RZ, 0xc0, !PT ;  /* 0x0000ffff0c0c7812 */ /* 0x000fe400078ec0ff */
[----:B------:R-:W-:Y:S02]  /*2d090*/  LOP3.LUT R102, R102, 0xffff, RZ, 0xc0, !PT ;  /* 0x0000ffff66667812 */ /* 0x000fe400078ec0ff */
[----:B------:R-:W-:Y:S02]  /*2d0a0*/  LOP3.LUT R10, R10, 0xffff, RZ, 0xc0, !PT ;  /* 0x0000ffff0a0a7812 */ /* 0x000fe400078ec0ff */
[----:B------:R-:W-:Y:S02]  /*2d0b0*/  PRMT R108, R108, 0x3340, R12 ;  /* 0x000033406c6c7816 */ /* 0x000fe4000000000c */
[----:B------:R-:W-:-:S02]  /*2d0c0*/  PRMT R102, R102, 0x3340, R10 ;  /* 0x0000334066667816 */ /* 0x000fc4000000000a */
[----:B------:R-:W-:Y:S02]  /*2d0d0*/  SHF.R.U32.HI R94, RZ, 0x8, R100 ;  /* 0x00000008ff5e7819 */ /* 0x000fe40000011664 */
[----:B------:R-:W-:Y:S02]  /*2d0e0*/  SHF.R.U32.HI R100, RZ, 0x8, R34 ;  /* 0x00000008ff647819 */ /* 0x000fe40000011622 */
[----:B------:R-:W-:Y:S02]  /*2d0f0*/  SHF.R.U32.HI R12, RZ, 0x8, R99 ;  /* 0x00000008ff0c7819 */ /* 0x000fe40000011663 */
[----:B------:R-:W-:Y:S02]  /*2d100*/  SHF.R.U32.HI R10, RZ, 0x8, R33 ;  /* 0x00000008ff0a7819 */ /* 0x000fe40000011621 */
[----:B------:R-:W-:Y:S02]  /*2d110*/  LOP3.LUT R100, R100, 0xffff, RZ, 0xc0, !PT ;  /* 0x0000ffff64647812 */ /* 0x000fe400078ec0ff */
[----:B------:R-:W-:-:S02]  /*2d120*/  LOP3.LUT R94, R94, 0xffff, RZ, 0xc0, !PT ;  /* 0x0000ffff5e5e7812 */ /* 0x000fc400078ec0ff */
[----:B------:R-:W-:Y:S02]  /*2d130*/  LOP3.LUT R12, R12, 0xffff, RZ, 0xc0, !PT ;  /* 0x0000ffff0c0c7812 */ /* 0x000fe400078ec0ff */
[----:B------:R-:W-:Y:S02]  /*2d140*/  LOP3.LUT R10, R10, 0xffff, RZ, 0xc0, !PT ;  /* 0x0000ffff0a0a7812 */ /* 0x000fe400078ec0ff */
[----:B------:R-:W-:Y:S02]  /*2d150*/  PRMT R94, R94, 0x3340, R12 ;  /* 0x000033405e5e7816 */ /* 0x000fe4000000000c */
[----:B------:R-:W-:Y:S02]  /*2d160*/  PRMT R100, R100, 0x3340, R10 ;  /* 0x0000334064647816 */ /* 0x000fe4000000000a */
[----:B------:R-:W-:Y:S02]  /*2d170*/  SHF.R.U32.HI R10, RZ, 0x8, R28 ;  /* 0x00000008ff0a7819 */ /* 0x000fe4000001161c */
[----:B------:R-:W-:-:S02]  /*2d180*/  SHF.R.U32.HI R12, RZ, 0x8, R30 ;  /* 0x00000008ff0c7819 */ /* 0x000fc4000001161e */
[----:B------:R-:W-:Y:S02]  /*2d190*/  LOP3.LUT R10, R10, 0xffff, RZ, 0xc0, !PT ;  /* 0x0000ffff0a0a7812 */ /* 0x000fe400078ec0ff */
[----:B------:R-:W-:Y:S02]  /*2d1a0*/  LOP3.LUT R12, R12, 0xffff, RZ, 0xc0, !PT ;  /* 0x0000ffff0c0c7812 */ /* 0x000fe400078ec0ff */
[----:B------:R-:W-:Y:S02]  /*2d1b0*/  SHF.R.U32.HI R167, RZ, 0x8, R155 ;  /* 0x00000008ffa77819 */ /* 0x000fe4000001169b */
[----:B------:R-:W-:Y:S02]  /*2d1c0*/  SHF.R.U32.HI R155, RZ, 0x8, R95 ;  /* 0x00000008ff9b7819 */ /* 0x000fe4000001165f */
[----:B------:R-:W-:Y:S02]  /*2d1d0*/  SHF.R.U32.HI R95, RZ, 0x8, R241 ;  /* 0x00000008ff5f7819 */ /* 0x000fe400000116f1 */
[----:B------:R-:W-:-:S02]  /*2d1e0*/  SHF.R.U32.HI R92, RZ, 0x8, R92 ;  /* 0x00000008ff5c7819 */ /* 0x000fc4000001165c */
[----:B------:R-:W-:Y:S02]  /*2d1f0*/  PRMT R241, R10, 0x3340, R12 ;  /* 0x000033400af17816 */ /* 0x000fe4000000000c */
[----:B------:R-:W-:Y:S02]  /*2d200*/  SHF.R.U32.HI R10, RZ, 0x8, R91 ;  /* 0x00000008ff0a7819 */ /* 0x000fe4000001165b */
[----:B------:R-:W-:Y:S02]  /*2d210*/  LOP3.LUT R92, R92, 0xffff, RZ, 0xc0, !PT ;  /* 0x0000ffff5c5c7812 */ /* 0x000fe400078ec0ff */
[----:B------:R-:W-:Y:S02]  /*2d220*/  LOP3.LUT R10, R10, 0xffff, RZ, 0xc0, !PT ;  /* 0x0000ffff0a0a7812 */ /* 0x000fe400078ec0ff */
[----:B------:R-:W-:Y:S02]  /*2d230*/  PRMT R151, R92, 0x3340, R0 ;  /* 0x000033405c977816 */ /* 0x000fe40000000000 */
[----:B------:R-:W-:-:S02]  /*2d240*/  SHF.R.U32.HI R117, RZ, 0x8, R117 ;  /* 0x00000008ff757819 */ /* 0x000fc40000011675 */
[----:B------:R-:W-:Y:S02]  /*2d250*/  SHF.R.U32.HI R18, RZ, 0x8, R20 ;  /* 0x00000008ff127819 */ /* 0x000fe40000011614 */
[----:B------:R-:W-:Y:S02]  /*2d260*/  SHF.R.U32.HI R20, RZ, 0x8, R63 ;  /* 0x00000008ff147819 */ /* 0x000fe4000001163f */
[----:B------:R-:W-:Y:S02]  /*2d270*/  SHF.R.U32.HI R78, RZ, 0x8, R8 ;  /* 0x00000008ff4e7819 */ /* 0x000fe40000011608 */
[----:B------:R-:W-:Y:S02]  /*2d280*/  LOP3.LUT R117, R117, 0xffff, RZ, 0xc0, !PT ;  /* 0x0000ffff75757812 */ /* 0x000fe400078ec0ff */
[----:B------:R-:W-:Y:S02]  /*2d290*/  SHF.R.U32.HI R8, RZ, 0x8, R9 ;  /* 0x00000008ff087819 */ /* 0x000fe40000011609 */
[----:B------:R-:W-:-:S02]  /*2d2a0*/  LOP3.LUT R18, R18, 0xffff, RZ, 0xc0, !PT ;  /* 0x0000ffff12127812 */ /* 0x000fc400078ec0ff */
[----:B------:R-:W-:Y:S02]  /*2d2b0*/  LOP3.LUT R20, R20, 0xffff, RZ, 0xc0, !PT ;  /* 0x0000ffff14147812 */ /* 0x000fe400078ec0ff */
[----:B------:R-:W-:Y:S02]  /*2d2c0*/  PRMT R185, R117, 0x3340, R0 ;  /* 0x0000334075b97816 */ /* 0x000fe40000000000 */
[----:B------:R-:W-:Y:S02]  /*2d2d0*/  LOP3.LUT R78, R78, 0xffff, RZ, 0xc0, !PT ;  /* 0x0000ffff4e4e7812 */ /* 0x000fe400078ec0ff */
[----:B------:R-:W-:Y:S02]  /*2d2e0*/  LOP3.LUT R8, R8, 0xffff, RZ, 0xc0, !PT ;  /* 0x0000ffff08087812 */ /* 0x000fe400078ec0ff */
[----:B------:R-:W-:Y:S02]  /*2d2f0*/  SHF.R.U32.HI R117, RZ, 0x8, R239 ;  /* 0x00000008ff757819 */ /* 0x000fe400000116ef */
[----:B------:R-:W-:-:S02]  /*2d300*/  PRMT R239, R18, 0x3340, R20 ;  /* 0x0000334012ef7816 */ /* 0x000fc40000000014 */
[----:B------:R-:W-:Y:S02]  /*2d310*/  SHF.R.U32.HI R18, RZ, 0x8, R96 ;  /* 0x00000008ff127819 */ /* 0x000fe40000011660 */
[----:B----4-:R-:W-:-:S04]  /*2d320*/  SHF.R.U32.HI R12, RZ, 0x8, R93 ;  /* 0x00000008ff0c7819 */ /* 0x010fc8000001165d */
[----:B------:R-:W-:-:S04]  /*2d330*/  LOP3.LUT R12, R12, 0xffff, RZ, 0xc0, !PT ;  /* 0x0000ffff0c0c7812 */ /* 0x000fc800078ec0ff */
[----:B------:R-:W-:Y:S02]  /*2d340*/  PRMT R92, R10, 0x3340, R12 ;  /* 0x000033400a5c7816 */ /* 0x000fe4000000000c */
[----:B------:R-:W-:Y:S02]  /*2d350*/  SHF.R.U32.HI R10, RZ, 0x8, R22 ;  /* 0x00000008ff0a7819 */ /* 0x000fe40000011616 */
[----:B------:R-:W-:Y:S02]  /*2d360*/  SHF.R.U32.HI R12, RZ, 0x8, R23 ;  /* 0x00000008ff0c7819 */ /* 0x000fe40000011617 */
[----:B------:R-:W-:Y:S02]  /*2d370*/  LOP3.LUT R10, R10, 0xffff, RZ, 0xc0, !PT ;  /* 0x0000ffff0a0a7812 */ /* 0x000fe400078ec0ff */
[----:B------:R-:W-:Y:S02]  /*2d380*/  LOP3.LUT R12, R12, 0xffff, RZ, 0xc0, !PT ;  /* 0x0000ffff0c0c7812 */ /* 0x000fe400078ec0ff */
[----:B------:R-:W-:-:S02]  /*2d390*/  SHF.R.U32.HI R93, RZ, 0x8, R242 ;  /* 0x00000008ff5d7819 */ /* 0x000fc400000116f2 */
[----:B------:R-:W-:Y:S02]  /*2d3a0*/  PRMT R242, R10, 0x3340, R12 ;  /* 0x000033400af27816 */ /* 0x000fe4000000000c */
[----:B------:R-:W-:Y:S02]  /*2d3b0*/  SHF.R.U32.HI R10, RZ, 0x8, R88 ;  /* 0x00000008ff0a7819 */ /* 0x000fe40000011658 */
[----:B------:R-:W-:Y:S02]  /*2d3c0*/  SHF.R.U32.HI R84, RZ, 0x8, R84 ;  /* 0x00000008ff547819 */ /* 0x000fe40000011654 */
[----:B------:R-:W-:Y:S02]  /*2d3d0*/  LOP3.LUT R10, R10, 0xffff, RZ, 0xc0, !PT ;  /* 0x0000ffff0a0a7812 */ /* 0x000fe400078ec0ff */
[----:B------:R-:W-:Y:S02]  /*2d3e0*/  SHF.R.U32.HI R9, RZ, 0x8, R79 ;  /* 0x00000008ff097819 */ /* 0x000fe4000001164f */
[----:B------:R-:W-:-:S02]  /*2d3f0*/  SHF.R.U32.HI R74, RZ, 0x8, R74 ;  /* 0x00000008ff4a7819 */ /* 0x000fc4000001164a */
[----:B------:R-:W-:Y:S02]  /*2d400*/  PRMT R88, R10, 0x3340, R0 ;  /* 0x000033400a587816 */ /* 0x000fe40000000000 */
[----:B------:R-:W-:Y:S02]  /*2d410*/  LOP3.LUT R84, R84, 0xffff, RZ, 0xc0, !PT ;  /* 0x0000ffff54547812 */ /* 0x000fe400078ec0ff */
[----:B------:R-:W-:Y:S02]  /*2d420*/  LOP3.LUT R9, R9, 0xffff, RZ, 0xc0, !PT ;  /* 0x0000ffff09097812 */ /* 0x000fe400078ec0ff */
[----:B------:R-:W-:Y:S02]  /*2d430*/  PRMT R78, R78, 0x3340, R8 ;  /* 0x000033404e4e7816 */ /* 0x000fe40000000008 */
[----:B------:R-:W-:Y:S02]  /*2d440*/  SHF.R.U32.HI R8, RZ, 0x8, R75 ;  /* 0x00000008ff087819 */ /* 0x000fe4000001164b */
[----:B------:R-:W-:-:S02]  /*2d450*/  SHF.R.U32.HI R10, RZ, 0x8, R80 ;  /* 0x00000008ff0a7819 */ /* 0x000fc40000011650 */
[----:B------:R-:W-:Y:S02]  /*2d460*/  SHF.R.U32.HI R6, RZ, 0x8, R6 ;  /* 0x00000008ff067819 */ /* 0x000fe40000011606 */
[----:B------:R-:W-:Y:S02]  /*2d470*/  LOP3.LUT R98, R98, 0xffff, RZ, 0xc0, !PT ;  /* 0x0000ffff62627812 */ /* 0x000fe400078ec0ff */
[----:B------:R-:W-:Y:S02]  /*2d480*/  LOP3.LUT R18, R18, 0xffff, RZ, 0xc0, !PT ;  /* 0x0000ffff12127812 */ /* 0x000fe400078ec0ff */
[----:B------:R-:W-:Y:S02]  /*2d490*/  LOP3.LUT R74, R74, 0xffff, RZ, 0xc0, !PT ;  /* 0x0000ffff4a4a7812 */ /* 0x000fe400078ec0ff */
[----:B------:R-:W-:Y:S02]  /*2d4a0*/  PRMT R84, R84, 0x3340, R9 ;  /* 0x0000334054547816 */ /* 0x000fe40000000009 */
[----:B------:R-:W-:-:S02]  /*2d4b0*/  SHF.R.U32.HI R9, RZ, 0x8, R81 ;  /* 0x00000008ff097819 */ /* 0x000fc40000011651 */
[----:B------:R-:W-:Y:S02]  /*2d4c0*/  SHF.R.U32.HI R252, RZ, 0x8, R252 ;  /* 0x00000008fffc7819 */ /* 0x000fe400000116fc */
[----:B------:R-:W-:Y:S02]  /*2d4d0*/  SHF.R.U32.HI R7, RZ, 0x8, R7 ;  /* 0x00000008ff077819 */ /* 0x000fe40000011607 */
[----:B------:R-:W-:Y:S02]  /*2d4e0*/  LOP3.LUT R8, R8, 0xffff, RZ, 0xc0, !PT ;  /* 0x0000ffff08087812 */ /* 0x000fe400078ec0ff */
        /* <DEDUP_REMOVED lines=8> */
[----:B------:R-:W-:-:S02]  /*2d570*/  LOP3.LUT R7, R7, 0xffff, RZ, 0xc0, !PT ;  /* 0x0000ffff07077812 */ /* 0x000fc400078ec0ff */
[----:B------:R-:W-:Y:S02]  /*2d580*/  PRMT R74, R8, 0x3340, R10 ;  /* 0x00003340084a7816 */ /* 0x000fe4000000000a */
[----:B------:R-:W-:Y:S02]  /*2d590*/  PRMT R75, R6, 0x3340, R0 ;  /* 0x00003340064b7816 */ /* 0x000fe40000000000 */
[----:B------:R-:W-:Y:S02]  /*2d5a0*/  SHF.R.U32.HI R87, RZ, 0x8, R87 ;  /* 0x00000008ff577819 */ /* 0x000fe40000011657 */
[----:B------:R-:W-:Y:S02]  /*2d5b0*/  SHF.R.U32.HI R6, RZ, 0x8, R66 ;  /* 0x00000008ff067819 */ /* 0x000fe40000011642 */
[----:B------:R-:W-:Y:S01]  /*2d5c0*/  SHF.R.U32.HI R8, RZ, 0x8, R67 ;  /* 0x00000008ff087819 */ /* 0x000fe20000011643 */
[----:B------:R-:W2:Y:S01]  /*2d5d0*/  LDL.LU R66, [R1+0x68] ;  /* 0x0000680001427983 */ /* 0x000ea20000300800 */
[----:B------:R-:W-:-:S02]  /*2d5e0*/  SHF.R.U32.HI R16, RZ, 0x8, R16 ;  /* 0x00000008ff107819 */ /* 0x000fc40000011610 */
[----:B------:R-:W-:Y:S02]  /*2d5f0*/  SHF.R.U32.HI R19, RZ, 0x8, R19 ;  /* 0x00000008ff137819 */ /* 0x000fe40000011613 */
[----:B------:R-:W-:Y:S02]  /*2d600*/  SHF.R.U32.HI R51, RZ, 0x8, R51 ;  /* 0x00000008ff337819 */ /* 0x000fe40000011633 */
[----:B------:R-:W-:Y:S02]  /*2d610*/  LOP3.LUT R90, R90, 0xffff, RZ, 0xc0, !PT ;  /* 0x0000ffff5a5a7812 */ /* 0x000fe400078ec0ff */
[----:B------:R-:W-:Y:S02]  /*2d620*/  LOP3.LUT R18, R18, 0xffff, RZ, 0xc0, !PT ;  /* 0x0000ffff12127812 */ /* 0x000fe400078ec0ff */
[----:B------:R-:W-:Y:S02]  /*2d630*/  SHF.R.U32.HI R56, RZ, 0x8, R56 ;  /* 0x00000008ff387819 */ /* 0x000fe40000011638 */
[----:B------:R-:W-:-:S02]  /*2d640*/  PRMT R80, R9, 0x3340, R80 ;  /* 0x0000334009507816 */ /* 0x000fc40000000050 */
[----:B------:R-:W-:Y:S02]  /*2d650*/  PRMT R81, R7, 0x3340, R0 ;  /* 0x0000334007517816 */ /* 0x000fe40000000000 */
[----:B------:R-:W-:Y:S02]  /*2d660*/  LOP3.LUT R87, R87, 0xffff, RZ, 0xc0, !PT ;  /* 0x0000ffff57577812 */ /* 0x000fe400078ec0ff */
[----:B------:R-:W-:Y:S02]  /*2d670*/  SHF.R.U32.HI R54, RZ, 0x8, R54 ;  /* 0x00000008ff367819 */ /* 0x000fe40000011636 */
[----:B------:R-:W-:Y:S02]  /*2d680*/  SHF.R.U32.HI R7, RZ, 0x8, R69 ;  /* 0x00000008ff077819 */ /* 0x000fe40000011645 */
[----:B------:R-:W-:Y:S01]  /*2d690*/  SHF.R.U32.HI R9, RZ, 0x8, R76 ;  /* 0x00000008ff097819 */ /* 0x000fe2000001164c */
[----:B------:R-:W3:Y:S01]  /*2d6a0*/  LDL.LU R69, [R1+0x64] ;  /* 0x0000640001457983 */ /* 0x000ee20000300800 */
[----:B------:R-:W-:-:S02]  /*2d6b0*/  LOP3.LUT R6, R6, 0xffff, RZ, 0xc0, !PT ;  /* 0x0000ffff06067812 */ /* 0x000fc400078ec0ff */
[----:B------:R-:W-:Y:S02]  /*2d6c0*/  LOP3.LUT R8, R8, 0xffff, RZ, 0xc0, !PT ;  /* 0x0000ffff08087812 */ /* 0x000fe400078ec0ff */
[----:B------:R-:W-:Y:S02]  /*2d6d0*/  SHF.R.U32.HI R55, RZ, 0x8, R55 ;  /* 0x00000008ff377819 */ /* 0x000fe40000011637 */
[----:B------:R-:W-:Y:S02]  /*2d6e0*/  LOP3.LUT R16, R16, 0xffff, RZ, 0xc0, !PT ;  /* 0x0000ffff10107812 */ /* 0x000fe400078ec0ff */
[----:B------:R-:W-:Y:S02]  /*2d6f0*/  LOP3.LUT R19, R19, 0xffff, RZ, 0xc0, !PT ;  /* 0x0000ffff13137812 */ /* 0x000fe400078ec0ff */
[----:B------:R-:W-:Y:S02]  /*2d700*/  LOP3.LUT R51, R51, 0xffff, RZ, 0xc0, !PT ;  /* 0x0000ffff33337812 */ /* 0x000fe400078ec0ff */
[----:B------:R-:W-:-:S02]  /*2d710*/  PRMT R90, R90, 0x3340, R18 ;  /* 0x000033405a5a7816 */ /* 0x000fc40000000012 */
[----:B------:R-:W-:Y:S02]  /*2d720*/  SHF.R.U32.HI R175, RZ, 0x8, R153 ;  /* 0x00000008ffaf7819 */ /* 0x000fe40000011699 */
[----:B------:R-:W-:Y:S02]  /*2d730*/  LOP3.LUT R56, R56, 0xffff, RZ, 0xc0, !PT ;  /* 0x0000ffff38387812 */ /* 0x000fe400078ec0ff */
[----:B------:R-:W-:Y:S02]  /*2d740*/  SHF.R.U32.HI R18, RZ, 0x8, R68 ;  /* 0x00000008ff127819 */ /* 0x000fe40000011644 */
[----:B------:R-:W-:Y:S01]  /*2d750*/  PRMT R153, R87, 0x3340, R0 ;  /* 0x0000334057997816 */ /* 0x000fe20000000000 */
[----:B------:R-:W4:Y:S01]  /*2d760*/  LDL.LU R68, [R1+0x5c] ;  /* 0x00005c0001447983 */ /* 0x000f220000300800 */
[----:B------:R-:W-:Y:S02]  /*2d770*/  LOP3.LUT R54, R54, 0xffff, RZ, 0xc0, !PT ;  /* 0x0000ffff36367812 */ /* 0x000fe400078ec0ff */
[----:B------:R-:W-:Y:S01]  /*2d780*/  LOP3.LUT R7, R7, 0xffff, RZ, 0xc0, !PT ;  /* 0x0000ffff07077812 */ /* 0x000fe200078ec0ff */
[----:B------:R-:W4:Y:S01]  /*2d790*/  LDL.LU R67, [R1+0x60] ;  /* 0x0000600001437983 */ /* 0x000f220000300800 */
[----:B------:R-:W-:-:S02]  /*2d7a0*/  LOP3.LUT R9, R9, 0xffff, RZ, 0xc0, !PT ;  /* 0x0000ffff09097812 */ /* 0x000fc400078ec0ff */
[----:B------:R-:W-:Y:S02]  /*2d7b0*/  PRMT R76, R6, 0x3340, R8 ;  /* 0x00003340064c7816 */ /* 0x000fe40000000008 */
[----:B------:R-:W-:Y:S02]  /*2d7c0*/  LOP3.LUT R55, R55, 0xffff, RZ, 0xc0, !PT ;  /* 0x0000ffff37377812 */ /* 0x000fe400078ec0ff */
[----:B------:R-:W-:Y:S02]  /*2d7d0*/  PRMT R87, R16, 0x3340, R19 ;  /* 0x0000334010577816 */ /* 0x000fe40000000013 */
[----:B------:R-:W-:Y:S02]  /*2d7e0*/  SHF.R.U32.HI R6, RZ, 0x8, R64 ;  /* 0x00000008ff067819 */ /* 0x000fe40000011640 */
[----:B------:R-:W-:Y:S01]  /*2d7f0*/  SHF.R.U32.HI R19, RZ, 0x8, R62 ;  /* 0x00000008ff137819 */ /* 0x000fe2000001163e */
[----:B------:R-:W4:Y:S01]  /*2d800*/  LDL.LU R64, [R1+0x278] ;  /* 0x0002780001407983 */ /* 0x000f220000300800 */
[----:B------:R-:W-:-:S02]  /*2d810*/  PRMT R121, R51, 0x3340, R0 ;  /* 0x0000334033797816 */ /* 0x000fc40000000000 */
[----:B------:R-:W-:Y:S01]  /*2d820*/  SHF.R.U32.HI R10, RZ, 0x8, R70 ;  /* 0x00000008ff0a7819 */ /* 0x000fe20000011646 */
[----:B------:R-:W4:Y:S01]  /*2d830*/  LDL.LU R62, [R1+0x270] ;  /* 0x00027000013e7983 */ /* 0x000f220000300800 */
[----:B------:R-:W-:Y:S02]  /*2d840*/  SHF.R.U32.HI R57, RZ, 0x8, R57 ;  /* 0x00000008ff397819 */ /* 0x000fe40000011639 */
[----:B------:R-:W-:Y:S01]  /*2d850*/  PRMT R119, R56, 0x3340, R0 ;  /* 0x0000334038777816 */ /* 0x000fe20000000000 */
[----:B------:R-:W4:Y:S01]  /*2d860*/  LDL.LU R51, [R1+0x48] ;  /* 0x0000480001337983 */ /* 0x000f220000300800 */
[----:B------:R-:W-:Y:S02]  /*2d870*/  PRMT R70, R7, 0x3340, R9 ;  /* 0x0000334007467816 */ /* 0x000fe40000000009 */
[----:B------:R-:W-:Y:S01]  /*2d880*/  SHF.R.U32.HI R59, RZ, 0x8, R59 ;  /* 0x00000008ff3b7819 */ /* 0x000fe2000001163b */
[----:B------:R-:W4:Y:S01]  /*2d890*/  LDL.LU R56, [R1+0x274] ;  /* 0x0002740001387983 */ /* 0x000f220000300800 */
[----:B------:R-:W-:-:S02]  /*2d8a0*/  PRMT R118, R54, 0x3340, R55 ;  /* 0x0000334036767816 */ /* 0x000fc40000000037 */
[----:B------:R-:W-:Y:S01]  /*2d8b0*/  SHF.R.U32.HI R71, RZ, 0x8, R71 ;  /* 0x00000008ff477819 */ /* 0x000fe20000011647 */
[----:B------:R-:W4:Y:S01]  /*2d8c0*/  LDL.LU R54, [R1+0x268] ;  /* 0x0002680001367983 */ /* 0x000f220000300800 */
[----:B------:R-:W-:Y:S02]  /*2d8d0*/  SHF.R.U32.HI R7, RZ, 0x8, R61 ;  /* 0x00000008ff077819 */ /* 0x000fe4000001163d */
[----:B------:R-:W-:Y:S01]  /*2d8e0*/  LOP3.LUT R57, R57, 0xffff, RZ, 0xc0, !PT ;  /* 0x0000ffff39397812 */ /* 0x000fe200078ec0ff */
[----:B------:R-:W4:Y:S01]  /*2d8f0*/  LDL.LU R55, [R1+0x44] ;  /* 0x0000440001377983 */ /* 0x000f220000300800 */
[----:B------:R-:W-:Y:S02]  /*2d900*/  LOP3.LUT R59, R59, 0xffff, RZ, 0xc0, !PT ;  /* 0x0000ffff3b3b7812 */ /* 0x000fe400078ec0ff */
[----:B------:R-:W-:Y:S01]  /*2d910*/  LOP3.LUT R71, R71, 0xffff, RZ, 0xc0, !PT ;  /* 0x0000ffff47477812 */ /* 0x000fe200078ec0ff */
[----:B------:R-:W4:Y:S01]  /*2d920*/  LDL.LU R61, [R1+0x7c] ;  /* 0x00007c00013d7983 */ /* 0x000f220000300800 */
[----:B------:R-:W-:-:S02]  /*2d930*/  LOP3.LUT R7, R7, 0xffff, RZ, 0xc0, !PT ;  /* 0x0000ffff07077812 */ /* 0x000fc400078ec0ff */
[----:B------:R-:W-:Y:S01]  /*2d940*/  SHF.R.U32.HI R58, RZ, 0x8, R58 ;  /* 0x00000008ff3a7819 */ /* 0x000fe2000001163a */
[----:B------:R-:W4:Y:S01]  /*2d950*/  LDL.LU R49, [R1+0x90] ;  /* 0x0000900001317983 */ /* 0x000f220000300800 */
[----:B------:R-:W-:Y:S02]  /*2d960*/  PRMT R124, R57, 0x3340, R59 ;  /* 0x00003340397c7816 */ /* 0x000fe4000000003b */
[----:B------:R-:W-:Y:S01]  /*2d970*/  PRMT R71, R71, 0x3340, R7 ;  /* 0x0000334047477816 */ /* 0x000fe20000000007 */
[----:B------:R-:W4:Y:S01]  /*2d980*/  LDL.LU R57, [R1+0x8c] ;  /* 0x00008c0001397983 */ /* 0x000f220000300800 */
[----:B------:R-:W-:-:S03]  /*2d990*/  SHF.R.U32.HI R7, RZ, 0x8, R65 ;  /* 0x00000008ff077819 */ /* 0x000fc60000011641 */
[----:B------:R-:W4:Y:S01]  /*2d9a0*/  LDL.LU R65, [R1+0x280] ;  /* 0x0002800001417983 */ /* 0x000f220000300800 */
[----:B------:R-:W-:-:S03]  /*2d9b0*/  LOP3.LUT R58, R58, 0xffff, RZ, 0xc0, !PT ;  /* 0x0000ffff3a3a7812 */ /* 0x000fc600078ec0ff */
[----:B------:R-:W4:Y:S01]  /*2d9c0*/  LDL.LU R59, [R1+0x88] ;  /* 0x00008800013b7983 */ /* 0x000f220000300800 */
[----:B------:R-:W-:Y:S02]  /*2d9d0*/  LOP3.LUT R122, R122, 0xffff, RZ, 0xc0, !PT ;  /* 0x0000ffff7a7a7812 */ /* 0x000fe400078ec0ff */
[----:B------:R-:W-:Y:S02]  /*2d9e0*/  LOP3.LUT R19, R19, 0xffff, RZ, 0xc0, !PT ;  /* 0x0000ffff13137812 */ /* 0x000fe400078ec0ff */
[----:B------:R-:W-:Y:S02]  /*2d9f0*/  LOP3.LUT R6, R6, 0xffff, RZ, 0xc0, !PT ;  /* 0x0000ffff06067812 */ /* 0x000fe400078ec0ff */
[----:B------:R-:W-:Y:S02]  /*2da00*/  PRMT R122, R58, 0x3340, R122 ;  /* 0x000033403a7a7816 */ /* 0x000fe4000000007a */
[----:B------:R-:W-:Y:S01]  /*2da10*/  PRMT R19, R19, 0x3340, R6 ;  /* 0x0000334013137816 */ /* 0x000fe20000000006 */
[----:B------:R-:W4:Y:S01]  /*2da20*/  LDL.LU R58, [R1+0x84] ;  /* 0x00008400013a7983 */ /* 0x000f220000300800 */
[----:B------:R-:W-:-:S03]  /*2da30*/  SHF.R.U32.HI R6, RZ, 0x8, R60 ;  /* 0x00000008ff067819 */ /* 0x000fc6000001163c */
[----:B------:R-:W4:Y:S04]  /*2da40*/  LDL.LU R60, [R1+0x80] ;  /* 0x00008000013c7983 */ /* 0x000f280000300800 */
[----:B------:R-:W4:Y:S01]  /*2da50*/  LDL.LU R44, [R1+0x284] ;  /* 0x00028400012c7983 */ /* 0x000f220000300800 */
[----:B------:R-:W-:Y:S02]  /*2da60*/  LOP3.LUT R18, R18, 0xffff, RZ, 0xc0, !PT ;  /* 0x0000ffff12127812 */ /* 0x000fe400078ec0ff */
[----:B------:R-:W-:Y:S02]  /*2da70*/  LOP3.LUT R10, R10, 0xffff, RZ, 0xc0, !PT ;  /* 0x0000ffff0a0a7812 */ /* 0x000fe400078ec0ff */
[----:B------:R-:W-:Y:S02]  /*2da80*/  SHF.R.U32.HI R53, RZ, 0x8, R53 ;  /* 0x00000008ff357819 */ /* 0x000fe40000011635 */
[----:B------:R-:W-:-:S02]  /*2da90*/  LOP3.LUT R6, R6, 0xffff, RZ, 0xc0, !PT ;  /* 0x0000ffff06067812 */ /* 0x000fc400078ec0ff */
[----:B------:R-:W-:Y:S02]  /*2daa0*/  LOP3.LUT R7, R7, 0xffff, RZ, 0xc0, !PT ;  /* 0x0000ffff07077812 */ /* 0x000fe400078ec0ff */
[----:B------:R-:W-:Y:S02]  /*2dab0*/  PRMT R18, R18, 0x3340, R10 ;  /* 0x0000334012127816 */ /* 0x000fe4000000000a */
[----:B------:R-:W-:Y:S02]  /*2dac0*/  LOP3.LUT R53, R53, 0xffff, RZ, 0xc0, !PT ;  /* 0x0000ffff35357812 */ /* 0x000fe400078ec0ff */
[----:B------:R-:W-:Y:S02]  /*2dad0*/  SHF.R.U32.HI R43, RZ, 0x8, R43 ;  /* 0x00000008ff2b7819 */ /* 0x000fe4000001162b */
[----:B------:R-:W-:Y:S02]  /*2dae0*/  SHF.R.U32.HI R112, RZ, 0x8, R112 ;  /* 0x00000008ff707819 */ /* 0x000fe40000011670 */
[----:B------:R-:W-:-:S02]  /*2daf0*/  SHF.R.U32.HI R114, RZ, 0x8, R114 ;  /* 0x00000008ff727819 */ /* 0x000fc40000011672 */
[----:B------:R-:W-:Y:S02]  /*2db00*/  SHF.R.U32.HI R181, RZ, 0x8, R115 ;  /* 0x00000008ffb57819 */ /* 0x000fe40000011673 */
[----:B------:R-:W-:Y:S02]  /*2db10*/  SHF.R.U32.HI R48, RZ, 0x8, R48 ;  /* 0x00000008ff307819 */ /* 0x000fe40000011630 */
[----:B------:R-:W-:Y:S02]  /*2db20*/  SHF.R.U32.HI R50, RZ, 0x8, R50 ;  /* 0x00000008ff327819 */ /* 0x000fe40000011632 */
[----:B------:R-:W-:Y:S02]  /*2db30*/  PRMT R115, R53, 0x3340, R0 ;  /* 0x0000334035737816 */ /* 0x000fe40000000000 */
[----:B------:R-:W-:Y:S01]  /*2db40*/  LOP3.LUT R43, R43, 0xffff, RZ, 0xc0, !PT ;  /* 0x0000ffff2b2b7812 */ /* 0x000fe200078ec0ff */
[----:B------:R-:W4:Y:S01]  /*2db50*/  LDL.LU R53, [R1+0x54] ;  /* 0x0000540001357983 */ /* 0x000f220000300800 */
[----:B------:R-:W-:-:S02]  /*2db60*/  SHF.R.U32.HI R46, RZ, 0x8, R46 ;  /* 0x00000008ff2e7819 */ /* 0x000fc4000001162e */
[----:B------:R-:W-:Y:S02]  /*2db70*/  LOP3.LUT R112, R112, 0xffff, RZ, 0xc0, !PT ;  /* 0x0000ffff70707812 */ /* 0x000fe400078ec0ff */
[----:B------:R-:W-:Y:S02]  /*2db80*/  LOP3.LUT R114, R114, 0xffff, RZ, 0xc0, !PT ;  /* 0x0000ffff72727812 */ /* 0x000fe400078ec0ff */
[----:B------:R-:W-:Y:S02]  /*2db90*/  LOP3.LUT R48, R48, 0xffff, RZ, 0xc0, !PT ;  /* 0x0000ffff30307812 */ /* 0x000fe400078ec0ff */
[----:B------:R-:W-:Y:S02]  /*2dba0*/  SHF.R.U32.HI R47, RZ, 0x8, R47 ;  /* 0x00000008ff2f7819 */ /* 0x000fe4000001162f */
[----:B------:R-:W-:Y:S02]  /*2dbb0*/  LOP3.LUT R50, R50, 0xffff, RZ, 0xc0, !PT ;  /* 0x0000ffff32327812 */ /* 0x000fe400078ec0ff */
[----:B------:R-:W-:-:S02]  /*2dbc0*/  PRMT R111, R43, 0x3340, R0 ;  /* 0x000033402b6f7816 */ /* 0x000fc40000000000 */
[----:B------:R-:W-:Y:S02]  /*2dbd0*/  LOP3.LUT R46, R46, 0xffff, RZ, 0xc0, !PT ;  /* 0x0000ffff2e2e7812 */ /* 0x000fe400078ec0ff */
[----:B------:R-:W-:Y:S02]  /*2dbe0*/  PRMT R174, R112, 0x3340, R114 ;  /* 0x0000334070ae7816 */ /* 0x000fe40000000072 */
[----:B------:R-:W-:Y:S02]  /*2dbf0*/  LOP3.LUT R47, R47, 0xffff, RZ, 0xc0, !PT ;  /* 0x0000ffff2f2f7812 */ /* 0x000fe400078ec0ff */
[----:B------:R-:W-:Y:S02]  /*2dc00*/  PRMT R114, R48, 0x3340, R50 ;  /* 0x0000334030727816 */ /* 0x000fe40000000032 */
[----:B------:R-:W-:Y:S02]  /*2dc10*/  PRMT R112, R46, 0x3340, R47 ;  /* 0x000033402e707816 */ /* 0x000fe4000000002f */
[----:B--2---:R-:W-:-:S04]  /*2dc20*/  SHF.R.U32.HI R8, RZ, 0x8, R66 ;  /* 0x00000008ff087819 */ /* 0x004fc80000011642 */
[----:B------:R-:W-:Y:S02]  /*2dc30*/  LOP3.LUT R8, R8, 0xffff, RZ, 0xc0, !PT ;  /* 0x0000ffff08087812 */ /* 0x000fe400078ec0ff */
[----:B---3--:R-:W-:-:S04]  /*2dc40*/  SHF.R.U32.HI R9, RZ, 0x8, R69 ;  /* 0x00000008ff097819 */ /* 0x008fc80000011645 */
[----:B------:R-:W-:-:S04]  /*2dc50*/  LOP3.LUT R9, R9, 0xffff, RZ, 0xc0, !PT ;  /* 0x0000ffff09097812 */ /* 0x000fc800078ec0ff */
[----:B------:R-:W-:Y:S02]  /*2dc60*/  PRMT R66, R7, 0x3340, R9 ;  /* 0x0000334007427816 */ /* 0x000fe40000000009 */
[----:B----4-:R-:W-:Y:S02]  /*2dc70*/  SHF.R.U32.HI R10, RZ, 0x8, R68 ;  /* 0x00000008ff0a7819 */ /* 0x010fe40000011644 */
[----:B------:R-:W-:Y:S02]  /*2dc80*/  PRMT R68, R6, 0x3340, R8 ;  /* 0x0000334006447816 */ /* 0x000fe40000000008 */
[----:B------:R-:W-:Y:S02]  /*2dc90*/  SHF.R.U32.HI R64, RZ, 0x8, R64 ;  /* 0x00000008ff407819 */ /* 0x000fe40000011640 */
[----:B------:R-:W-:Y:S02]  /*2dca0*/  SHF.R.U32.HI R62, RZ, 0x8, R62 ;  /* 0x00000008ff3e7819 */ /* 0x000fe4000001163e */
[----:B------:R-:W-:-:S02]  /*2dcb0*/  SHF.R.U32.HI R22, RZ, 0x8, R51 ;  /* 0x00000008ff167819 */ /* 0x000fc40000011633 */
[----:B------:R-:W-:Y:S02]  /*2dcc0*/  SHF.R.U32.HI R7, RZ, 0x8, R56 ;  /* 0x00000008ff077819 */ /* 0x000fe40000011638 */
[----:B------:R-:W-:Y:S02]  /*2dcd0*/  SHF.R.U32.HI R8, RZ, 0x8, R54 ;  /* 0x00000008ff087819 */ /* 0x000fe40000011636 */
[----:B------:R-:W-:Y:S02]  /*2dce0*/  SHF.R.U32.HI R6, RZ, 0x8, R55 ;  /* 0x00000008ff067819 */ /* 0x000fe40000011637 */
[----:B------:R-:W-:Y:S02]  /*2dcf0*/  LOP3.LUT R22, R22, 0xffff, RZ, 0xc0, !PT ;  /* 0x0000ffff16167812 */ /* 0x000fe400078ec0ff */
[----:B------:R-:W-:Y:S02]  /*2dd00*/  SHF.R.U32.HI R63, RZ, 0x8, R61 ;  /* 0x00000008ff3f7819 */ /* 0x000fe4000001163d */
[----:B------:R-:W-:Y:S01]  /*2dd10*/  LOP3.LUT R62, R62, 0xffff, RZ, 0xc0, !PT ;  /* 0x0000ffff3e3e7812 */ /* 0x000fe200078ec0ff */
[----:B------:R-:W2:Y:S01]  /*2dd20*/  LDL.LU R61, [R1+0xa0] ;  /* 0x0000a000013d7983 */ /* 0x000ea20000300800 */
[----:B------:R-:W-:-:S02]  /*2dd30*/  LOP3.LUT R8, R8, 0xffff, RZ, 0xc0, !PT ;  /* 0x0000ffff08087812 */ /* 0x000fc400078ec0ff */
[----:B------:R-:W-:Y:S01]  /*2dd40*/  LOP3.LUT R6, R6, 0xffff, RZ, 0xc0, !PT ;  /* 0x0000ffff06067812 */ /* 0x000fe200078ec0ff */
[----:B------:R-:W3:Y:S01]  /*2dd50*/  LDL.LU R56, [R1+0x27c] ;  /* 0x00027c0001387983 */ /* 0x000ee20000300800 */
[----:B------:R-:W-:Y:S02]  /*2dd60*/  LOP3.LUT R64, R64, 0xffff, RZ, 0xc0, !PT ;  /* 0x0000ffff40407812 */ /* 0x000fe400078ec0ff */
[----:B------:R-:W-:Y:S01]  /*2dd70*/  LOP3.LUT R7, R7, 0xffff, RZ, 0xc0, !PT ;  /* 0x0000ffff07077812 */ /* 0x000fe200078ec0ff */
[----:B------:R-:W4:Y:S01]  /*2dd80*/  LDL.LU R54, [R1+0x50] ;  /* 0x0000500001367983 */ /* 0x000f220000300800 */
[----:B------:R-:W-:Y:S02]  /*2dd90*/  PRMT R62, R62, 0x3340, R8 ;  /* 0x000033403e3e7816 */ /* 0x000fe40000000008 */
[----:B------:R-:W-:Y:S01]  /*2dda0*/  PRMT R22, R22, 0x3340, R6 ;  /* 0x0000334016167816 */ /* 0x000fe20000000006 */
[----:B------:R-:W2:Y:S01]  /*2ddb0*/  LDL.LU R55, [R1+0x4c] ;  /* 0x00004c0001377983 */ /* 0x000ea20000300800 */
[----:B------:R-:W-:-:S02]  /*2ddc0*/  PRMT R64, R64, 0x3340, R7 ;  /* 0x0000334040407816 */ /* 0x000fc40000000007 */
[----:B------:R-:W-:Y:S01]  /*2ddd0*/  SHF.R.U32.HI R6, RZ, 0x8, R49 ;  /* 0x00000008ff067819 */ /* 0x000fe20000011631 */
[----:B------:R-:W2:Y:S01]  /*2dde0*/  LDL.LU R43, [R1+0x294] ;  /* 0x00029400012b7983 */ /* 0x000ea20000300800 */
[----:B------:R-:W-:Y:S02]  /*2ddf0*/  SHF.R.U32.HI R8, RZ, 0x8, R59 ;  /* 0x00000008ff087819 */ /* 0x000fe4000001163b */
[----:B------:R-:W-:Y:S01]  /*2de00*/  SHF.R.U32.HI R7, RZ, 0x8, R57 ;  /* 0x00000008ff077819 */ /* 0x000fe20000011639 */
[----:B------:R-:W2:Y:S01]  /*2de10*/  LDL.LU R51, [R1+0xa8] ;  /* 0x0000a80001337983 */ /* 0x000ea20000300800 */
[----:B------:R-:W-:-:S03]  /*2de20*/  LOP3.LUT R6, R6, 0xffff, RZ, 0xc0, !PT ;  /* 0x0000ffff06067812 */ /* 0x000fc600078ec0ff */
[----:B------:R-:W2:Y:S01]  /*2de30*/  LDL.LU R57, [R1+0x288] ;  /* 0x0002880001397983 */ /* 0x000ea20000300800 */
[----:B------:R-:W-:-:S03]  /*2de40*/  LOP3.LUT R8, R8, 0xffff, RZ, 0xc0, !PT ;  /* 0x0000ffff08087812 */ /* 0x000fc600078ec0ff */
[----:B------:R-:W2:Y:S01]  /*2de50*/  LDL.LU R48, [R1+0x28c] ;  /* 0x00028c0001307983 */ /* 0x000ea20000300800 */
[----:B------:R-:W-:-:S03]  /*2de60*/  SHF.R.U32.HI R9, RZ, 0x8, R58 ;  /* 0x00000008ff097819 */ /* 0x000fc6000001163a */
[----:B------:R-:W2:Y:S01]  /*2de70*/  LDL.LU R50, [R1+0xa4] ;  /* 0x0000a40001327983 */ /* 0x000ea20000300800 */
[----:B------:R-:W-:-:S03]  /*2de80*/  PRMT R58, R6, 0x3340, R8 ;  /* 0x00003340063a7816 */ /* 0x000fc60000000008 */
[----:B------:R-:W2:Y:S01]  /*2de90*/  LDL.LU R49, [R1+0x9c] ;  /* 0x00009c0001317983 */ /* 0x000ea20000300800 */
[----:B------:R-:W-:-:S03]  /*2dea0*/  SHF.R.U32.HI R6, RZ, 0x8, R44 ;  /* 0x00000008ff067819 */ /* 0x000fc6000001162c */
[----:B------:R-:W2:Y:S04]  /*2deb0*/  LDL.LU R46, [R1+0xd8] ;  /* 0x0000d800012e7983 */ /* 0x000ea80000300800 */
[----:B------:R-:W2:Y:S04]  /*2dec0*/  LDL.LU R47, [R1+0xd0] ;  /* 0x0000d000012f7983 */ /* 0x000ea80000300800 */
[----:B------:R-:W2:Y:S04]  /*2ded0*/  LDL.LU R20, [R1+0x2b8] ;  /* 0x0002b80001147983 */ /* 0x000ea80000300800 */
[----:B------:R-:W2:Y:S04]  /*2dee0*/  LDL.LU R45, [R1+0xcc] ;  /* 0x0000cc00012d7983 */ /* 0x000ea80000300800 */
[----:B------:R-:W2:Y:S01]  /*2def0*/  LDL.LU R44, [R1+0xc4] ;  /* 0x0000c400012c7983 */ /* 0x000ea20000300800 */
[----:B------:R-:W-:-:S02]  /*2df00*/  LOP3.LUT R7, R7, 0xffff, RZ, 0xc0, !PT ;  /* 0x0000ffff07077812 */ /* 0x000fc400078ec0ff */
[----:B------:R-:W-:Y:S02]  /*2df10*/  LOP3.LUT R9, R9, 0xffff, RZ, 0xc0, !PT ;  /* 0x0000ffff09097812 */ /* 0x000fe400078ec0ff */
[----:B------:R-:W-:Y:S02]  /*2df20*/  SHF.R.U32.HI R59, RZ, 0x8, R60 ;  /* 0x00000008ff3b7819 */ /* 0x000fe4000001163c */
[----:B------:R-:W-:Y:S02]  /*2df30*/  PRMT R60, R7, 0x3340, R9 ;  /* 0x00003340073c7816 */ /* 0x000fe40000000009 */
[----:B------:R-:W-:Y:S02]  /*2df40*/  SHF.R.U32.HI R7, RZ, 0x8, R53 ;  /* 0x00000008ff077819 */ /* 0x000fe40000011635 */
[----:B------:R-:W-:Y:S01]  /*2df50*/  SHF.R.U32.HI R38, RZ, 0x8, R38 ;  /* 0x00000008ff267819 */ /* 0x000fe20000011626 */
[----:B------:R-:W2:Y:S01]  /*2df60*/  LDL.LU R53, [R1+0xb0] ;  /* 0x0000b00001357983 */ /* 0x000ea20000300800 */
[----:B------:R-:W-:-:S02]  /*2df70*/  LOP3.LUT R6, R6, 0xffff, RZ, 0xc0, !PT ;  /* 0x0000ffff06067812 */ /* 0x000fc400078ec0ff */
[----:B------:R-:W-:Y:S02]  /*2df80*/  SHF.R.U32.HI R36, RZ, 0x8, R36 ;  /* 0x00000008ff247819 */ /* 0x000fe40000011624 */
[----:B------:R-:W-:Y:S02]  /*2df90*/  LOP3.LUT R7, R7, 0xffff, RZ, 0xc0, !PT ;  /* 0x0000ffff07077812 */ /* 0x000fe400078ec0ff */
[----:B------:R-:W-:Y:S02]  /*2dfa0*/  SHF.R.U32.HI R109, RZ, 0x8, R41 ;  /* 0x00000008ff6d7819 */ /* 0x000fe40000011629 */
[----:B------:R-:W-:Y:S01]  /*2dfb0*/  LOP3.LUT R166, R166, 0xffff, RZ, 0xc0, !PT ;  /* 0x0000ffffa6a67812 */ /* 0x000fe200078ec0ff */
[----:B------:R-:W2:Y:S01]  /*2dfc0*/  LDL.LU R41, [R1+0x2bc] ;  /* 0x0002bc0001297983 */ /* 0x000ea20000300800 */
[----:B------:R-:W-:Y:S02]  /*2dfd0*/  LOP3.LUT R103, R103, 0xffff, RZ, 0xc0, !PT ;  /* 0x0000ffff67677812 */ /* 0x000fe400078ec0ff */
[----:B------:R-:W-:-:S02]  /*2dfe0*/  SHF.R.U32.HI R107, RZ, 0x8, R40 ;  /* 0x00000008ff6b7819 */ /* 0x000fc40000011628 */
[----:B------:R-:W-:Y:S01]  /*2dff0*/  LOP3.LUT R10, R10, 0xffff, RZ, 0xc0, !PT ;  /* 0x0000ffff0a0a7812 */ /* 0x000fe200078ec0ff */
[----:B------:R-:W2:Y:S01]  /*2e000*/  LDL.LU R40, [R1+0xb8] ;  /* 0x0000b80001287983 */ /* 0x000ea20000300800 */
[----:B------:R-:W-:Y:S02]  /*2e010*/  LOP3.LUT R38, R38, 0xffff, RZ, 0xc0, !PT ;  /* 0x0000ffff26267812 */ /* 0x000fe400078ec0ff */
[----:B------:R-:W-:Y:S01]  /*2e020*/  LOP3.LUT R36, R36, 0xffff, RZ, 0xc0, !PT ;  /* 0x0000ffff24247812 */ /* 0x000fe200078ec0ff */
[----:B------:R-:W2:Y:S01]  /*2e030*/  LDL.LU R42, [R1+0x2b0] ;  /* 0x0002b000012a7983 */ /* 0x000ea20000300800 */
[----:B------:R-:W-:Y:S02]  /*2e040*/  SHF.R.U32.HI R79, RZ, 0x8, R11 ;  /* 0x00000008ff4f7819 */ /* 0x000fe4000001160b */
[----:B------:R-:W-:Y:S02]  /*2e050*/  SHF.R.U32.HI R11, RZ, 0x8, R67 ;  /* 0x00000008ff0b7819 */ /* 0x000fe40000011643 */
[----:B------:R-:W-:-:S02]  /*2e060*/  PRMT R166, R166, 0x3340, R103 ;  /* 0x00003340a6a67816 */ /* 0x000fc40000000067 */
[----:B------:R-:W-:Y:S02]  /*2e070*/  PRMT R67, R10, 0x3340, R0 ;  /* 0x000033400a437816 */ /* 0x000fe40000000000 */
[----:B------:R-:W-:Y:S02]  /*2e080*/  SHF.R.U32.HI R103, RZ, 0x8, R240 ;  /* 0x00000008ff677819 */ /* 0x000fe400000116f0 */
[----:B------:R-:W-:Y:S02]  /*2e090*/  PRMT R240, R36, 0x3340, R38 ;  /* 0x0000334024f07816 */ /* 0x000fe40000000026 */
[----:B---3--:R-:W-:Y:S02]  /*2e0a0*/  SHF.R.U32.HI R8, RZ, 0x8, R56 ;  /* 0x00000008ff087819 */ /* 0x008fe40000011638 */
[----:B----4-:R-:W-:Y:S02]  /*2e0b0*/  SHF.R.U32.HI R54, RZ, 0x8, R54 ;  /* 0x00000008ff367819 */ /* 0x010fe40000011636 */
[----:B------:R-:W-:-:S02]  /*2e0c0*/  LOP3.LUT R8, R8, 0xffff, RZ, 0xc0, !PT ;  /* 0x0000ffff08087812 */ /* 0x000fc400078ec0ff */
[----:B------:R-:W-:Y:S02]  /*2e0d0*/  LOP3.LUT R54, R54, 0xffff, RZ, 0xc0, !PT ;  /* 0x0000ffff36367812 */ /* 0x000fe400078ec0ff */
[----:B------:R-:W-:Y:S02]  /*2e0e0*/  PRMT R56, R6, 0x3340, R8 ;  /* 0x0000334006387816 */ /* 0x000fe40000000008 */
[----:B------:R-:W-:Y:S02]  /*2e0f0*/  PRMT R54, R7, 0x3340, R54 ;  /* 0x0000334007367816 */ /* 0x000fe40000000036 */
[----:B--2---:R-:W-:Y:S02]  /*2e100*/  SHF.R.U32.HI R6, RZ, 0x8, R43 ;  /* 0x00000008ff067819 */ /* 0x004fe4000001162b */
[----:B------:R-:W2:Y:S01]  /*2e110*/  LDL.LU R43, [R1+0xb4] ;  /* 0x0000b400012b7983 */ /* 0x000ea20000300800 */
[----:B------:R-:W-:-:S03]  /*2e120*/  SHF.R.U32.HI R7, RZ, 0x8, R48 ;  /* 0x00000008ff077819 */ /* 0x000fc60000011630 */
[----:B------:R-:W3:Y:S01]  /*2e130*/  LDL.LU R48, [R1+0x2a4] ;  /* 0x0002a40001307983 */ /* 0x000ee20000300800 */
[----:B------:R-:W-:-:S03]  /*2e140*/  SHF.R.U32.HI R9, RZ, 0x8, R49 ;  /* 0x00000008ff097819 */ /* 0x000fc60000011631 */
[----:B------:R-:W4:Y:S01]  /*2e150*/  LDL.LU R49, [R1+0xac] ;  /* 0x0000ac0001317983 */ /* 0x000f220000300800 */
[----:B------:R-:W-:-:S03]  /*2e160*/  SHF.R.U32.HI R10, RZ, 0x8, R44 ;  /* 0x00000008ff0a7819 */ /* 0x000fc6000001162c */
[----:B------:R-:W4:Y:S04]  /*2e170*/  LDL.LU R44, [R1+0x2a0] ;  /* 0x0002a000012c7983 */ /* 0x000f280000300800 */
[----:B------:R-:W4:Y:S04]  /*2e180*/  LDL.LU R38, [R1+0x29c] ;  /* 0x00029c0001267983 */ /* 0x000f280000300800 */
[----:B------:R-:W2:Y:S01]  /*2e190*/  LDL.LU R36, [R1+0x290] ;  /* 0x0002900001247983 */ /* 0x000ea20000300800 */
[----:B------:R-:W-:Y:S02]  /*2e1a0*/  SHF.R.U32.HI R35, RZ, 0x8, R35 ;  /* 0x00000008ff237819 */ /* 0x000fe40000011623 */
[----:B------:R-:W-:-:S02]  /*2e1b0*/  SHF.R.U32.HI R37, RZ, 0x8, R37 ;  /* 0x00000008ff257819 */ /* 0x000fc40000011625 */
[----:B------:R-:W-:Y:S02]  /*2e1c0*/  SHF.R.U32.HI R51, RZ, 0x8, R51 ;  /* 0x00000008ff337819 */ /* 0x000fe40000011633 */
[----:B------:R-:W-:Y:S02]  /*2e1d0*/  SHF.R.U32.HI R8, RZ, 0x8, R50 ;  /* 0x00000008ff087819 */ /* 0x000fe40000011632 */
[----:B------:R-:W-:Y:S02]  /*2e1e0*/  LOP3.LUT R35, R35, 0xffff, RZ, 0xc0, !PT ;  /* 0x0000ffff23237812 */ /* 0x000fe400078ec0ff */
[----:B------:R-:W-:Y:S02]  /*2e1f0*/  LOP3.LUT R37, R37, 0xffff, RZ, 0xc0, !PT ;  /* 0x0000ffff25257812 */ /* 0x000fe400078ec0ff */
[----:B------:R-:W-:Y:S02]  /*2e200*/  SHF.R.U32.HI R52, RZ, 0x8, R52 ;  /* 0x00000008ff347819 */ /* 0x000fe40000011634 */
[----:B------:R-:W-:-:S02]  /*2e210*/  LOP3.LUT R51, R51, 0xffff, RZ, 0xc0, !PT ;  /* 0x0000ffff33337812 */ /* 0x000fc400078ec0ff */
[----:B------:R-:W-:Y:S02]  /*2e220*/  LOP3.LUT R8, R8, 0xffff, RZ, 0xc0, !PT ;  /* 0x0000ffff08087812 */ /* 0x000fe400078ec0ff */
[----:B------:R-:W-:Y:S02]  /*2e230*/  PRMT R104, R35, 0x3340, R37 ;  /* 0x0000334023687816 */ /* 0x000fe40000000025 */
[----:B------:R-:W-:Y:S01]  /*2e240*/  LOP3.LUT R52, R52, 0xffff, RZ, 0xc0, !PT ;  /* 0x0000ffff34347812 */ /* 0x000fe200078ec0ff */
[----:B------:R-:W4:Y:S01]  /*2e250*/  LDL.LU R35, [R1+0xec] ;  /* 0x0000ec0001237983 */ /* 0x000f220000300800 */
[----:B------:R-:W-:Y:S02]  /*2e260*/  PRMT R51, R51, 0x3340, R8 ;  /* 0x0000334033337816 */ /* 0x000fe40000000008 */
[----:B------:R-:W-:Y:S01]  /*2e270*/  LOP3.LUT R6, R6, 0xffff, RZ, 0xc0, !PT ;  /* 0x0000ffff06067812 */ /* 0x000fe200078ec0ff */
[----:B------:R-:W4:Y:S01]  /*2e280*/  LDL.LU R37, [R1+0xe8] ;  /* 0x0000e80001257983 */ /* 0x000f220000300800 */
[----:B------:R-:W-:-:S02]  /*2e290*/  LOP3.LUT R7, R7, 0xffff, RZ, 0xc0, !PT ;  /* 0x0000ffff07077812 */ /* 0x000fc400078ec0ff */
[----:B------:R-:W-:Y:S02]  /*2e2a0*/  LOP3.LUT R9, R9, 0xffff, RZ, 0xc0, !PT ;  /* 0x0000ffff09097812 */ /* 0x000fe400078ec0ff */
[----:B------:R-:W-:Y:S02]  /*2e2b0*/  SHF.R.U32.HI R8, RZ, 0x8, R20 ;  /* 0x00000008ff087819 */ /* 0x000fe40000011614 */
[----:B------:R-:W4:Y:S01]  /*2e2c0*/  LDL.LU R20, [R1+0x298] ;  /* 0x0002980001147983 */ /* 0x000f220000300800 */
[--C-:B------:R-:W-:Y:S02]  /*2e2d0*/  PRMT R113, R52, 0x3340, R0.reuse ;  /* 0x0000334034717816 */ /* 0x100fe40000000000 */
[----:B------:R-:W-:Y:S02]  /*2e2e0*/  PRMT R50, R6, 0x3340, R7 ;  /* 0x0000334006327816 */ /* 0x000fe40000000007 */
[----:B------:R-:W-:Y:S02]  /*2e2f0*/  PRMT R52, R9, 0x3340, R0 ;  /* 0x0000334009347816 */ /* 0x000fe40000000000 */
[----:B------:R-:W-:-:S02]  /*2e300*/  SHF.R.U32.HI R6, RZ, 0x8, R46 ;  /* 0x00000008ff067819 */ /* 0x000fc4000001162e */
[----:B------:R-:W-:Y:S02]  /*2e310*/  SHF.R.U32.HI R9, RZ, 0x8, R45 ;  /* 0x00000008ff097819 */ /* 0x000fe4000001162d */
[----:B------:R-:W-:Y:S01]  /*2e320*/  SHF.R.U32.HI R7, RZ, 0x8, R47 ;  /* 0x00000008ff077819 */ /* 0x000fe2000001162f */
[----:B------:R-:W4:Y:S01]  /*2e330*/  LDL.LU R45, [R1+0xc0] ;  /* 0x0000c000012d7983 */ /* 0x000f220000300800 */
[----:B------:R-:W-:Y:S02]  /*2e340*/  SHF.R.U32.HI R99, RZ, 0x8, R101 ;  /* 0x00000008ff637819 */ /* 0x000fe40000011665 */
[----:B------:R-:W-:Y:S02]  /*2e350*/  SHF.R.U32.HI R96, RZ, 0x8, R31 ;  /* 0x00000008ff607819 */ /* 0x000fe4000001161f */
[----:B------:R-:W-:Y:S01]  /*2e360*/  SHF.R.U32.HI R101, RZ, 0x8, R32 ;  /* 0x00000008ff657819 */ /* 0x000fe20000011620 */
[----:B------:R-:W4:Y:S01]  /*2e370*/  LDL.LU R31, [R1+0xd4] ;  /* 0x0000d400011f7983 */ /* 0x000f220000300800 */
[----:B------:R-:W-:-:S02]  /*2e380*/  LOP3.LUT R6, R6, 0xffff, RZ, 0xc0, !PT ;  /* 0x0000ffff06067812 */ /* 0x000fc400078ec0ff */
[----:B------:R-:W-:Y:S01]  /*2e390*/  LOP3.LUT R9, R9, 0xffff, RZ, 0xc0, !PT ;  /* 0x0000ffff09097812 */ /* 0x000fe200078ec0ff */
[----:B------:R-:W4:Y:S01]  /*2e3a0*/  LDL.LU R32, [R1+0x98] ;  /* 0x0000980001207983 */ /* 0x000f220000300800 */
[----:B------:R-:W-:Y:S02]  /*2e3b0*/  LOP3.LUT R7, R7, 0xffff, RZ, 0xc0, !PT ;  /* 0x0000ffff07077812 */ /* 0x000fe400078ec0ff */
[----:B------:R-:W-:Y:S01]  /*2e3c0*/  LOP3.LUT R10, R10, 0xffff, RZ, 0xc0, !PT ;  /* 0x0000ffff0a0a7812 */ /* 0x000fe200078ec0ff */
[----:B------:R-:W4:Y:S01]  /*2e3d0*/  LDL.LU R33, [R1+0xc8] ;  /* 0x0000c80001217983 */ /* 0x000f220000300800 */
[----:B------:R-:W-:Y:S02]  /*2e3e0*/  SHF.R.U32.HI R105, RZ, 0x8, R39 ;  /* 0x00000008ff697819 */ /* 0x000fe40000011627 */
[----:B------:R-:W-:Y:S01]  /*2e3f0*/  PRMT R46, R6, 0x3340, R9 ;  /* 0x00003340062e7816 */ /* 0x000fe20000000009 */
[----:B------:R-:W4:Y:S01]  /*2e400*/  LDL.LU R39, [R1+0x2c8] ;  /* 0x0002c80001277983 */ /* 0x000f220000300800 */
[----:B------:R-:W-:-:S02]  /*2e410*/  PRMT R23, R7, 0x3340, R10 ;  /* 0x0000334007177816 */ /* 0x000fc4000000000a */
[----:B------:R-:W-:Y:S02]  /*2e420*/  SHF.R.U32.HI R6, RZ, 0x8, R41 ;  /* 0x00000008ff067819 */ /* 0x000fe40000011629 */
[----:B------:R-:W-:Y:S01]  /*2e430*/  SHF.R.U32.HI R7, RZ, 0x8, R40 ;  /* 0x00000008ff077819 */ /* 0x000fe20000011628 */
[----:B------:R-:W4:Y:S04]  /*2e440*/  LDL.LU R41, [R1+0x94] ;  /* 0x0000940001297983 */ /* 0x000f280000300800 */
[----:B------:R-:W4:Y:S01]  /*2e450*/  LDL.LU R40, [R1+0xbc] ;  /* 0x0000bc0001287983 */ /* 0x000f220000300800 */
[----:B--2---:R-:W-:-:S03]  /*2e460*/  SHF.R.U32.HI R26, RZ, 0x8, R36 ;  /* 0x00000008ff1a7819 */ /* 0x004fc60000011624 */
[----:B------:R-:W2:Y:S04]  /*2e470*/  LDL.LU R36, [R1+0x2d0] ;  /* 0x0002d00001247983 */ /* 0x000ea80000300800 */
[----:B------:R-:W2:Y:S04]  /*2e480*/  LDL.LU R34, [R1+0x2cc] ;  /* 0x0002cc0001227983 */ /* 0x000ea80000300800 */
[----:B------:R-:W2:Y:S01]  /*2e490*/  LDL.LU R28, [R1+0x2c4] ;  /* 0x0002c400011c7983 */ /* 0x000ea20000300800 */
[----:B------:R-:W-:Y:S02]  /*2e4a0*/  LOP3.LUT R11, R11, 0xffff, RZ, 0xc0, !PT ;  /* 0x0000ffff0b0b7812 */ /* 0x000fe400078ec0ff */
[----:B------:R-:W-:-:S02]  /*2e4b0*/  LOP3.LUT R8, R8, 0xffff, RZ, 0xc0, !PT ;  /* 0x0000ffff08087812 */ /* 0x000fc400078ec0ff */
[--C-:B------:R-:W-:Y:S02]  /*2e4c0*/  PRMT R69, R11, 0x3340, R0.reuse ;  /* 0x000033400b457816 */ /* 0x100fe40000000000 */
[----:B------:R-:W-:Y:S02]  /*2e4d0*/  SHF.R.U32.HI R11, RZ, 0x8, R53 ;  /* 0x00000008ff0b7819 */ /* 0x000fe40000011635 */
[----:B------:R-:W-:Y:S02]  /*2e4e0*/  PRMT R53, R8, 0x3340, R0 ;  /* 0x0000334008357816 */ /* 0x000fe40000000000 */
[----:B------:R-:W-:Y:S02]  /*2e4f0*/  SHF.R.U32.HI R8, RZ, 0x8, R42 ;  /* 0x00000008ff087819 */ /* 0x000fe4000001162a */
[----:B------:R-:W-:Y:S02]  /*2e500*/  SHF.R.U32.HI R9, RZ, 0x8, R43 ;  /* 0x00000008ff097819 */ /* 0x000fe4000001162b */
[----:B------:R-:W-:-:S02]  /*2e510*/  LOP3.LUT R6, R6, 0xffff, RZ, 0xc0, !PT ;  /* 0x0000ffff06067812 */ /* 0x000fc400078ec0ff */
[----:B------:R-:W-:Y:S02]  /*2e520*/  LOP3.LUT R8, R8, 0xffff, RZ, 0xc0, !PT ;  /* 0x0000ffff08087812 */ /* 0x000fe400078ec0ff */
[----:B------:R-:W-:Y:S02]  /*2e530*/  SHF.R.U32.HI R86, RZ, 0x8, R86 ;  /* 0x00000008ff567819 */ /* 0x000fe40000011656 */
[----:B---3--:R-:W-:Y:S02]  /*2e540*/  SHF.R.U32.HI R10, RZ, 0x8, R48 ;  /* 0x00000008ff0a7819 */ /* 0x008fe40000011630 */
[----:B------:R-:W-:Y:S02]  /*2e550*/  LOP3.LUT R7, R7, 0xffff, RZ, 0xc0, !PT ;  /* 0x0000ffff07077812 */ /* 0x000fe400078ec0ff */
[----:B------:R-:W-:Y:S02]  /*2e560*/  LOP3.LUT R9, R9, 0xffff, RZ, 0xc0, !PT ;  /* 0x0000ffff09097812 */ /* 0x000fe400078ec0ff */
[----:B------:R-:W-:-:S02]  /*2e570*/  PRMT R48, R6, 0x3340, R8 ;  /* 0x0000334006307816 */ /* 0x000fc40000000008 */
[----:B----4-:R-:W-:Y:S02]  /*2e580*/  SHF.R.U32.HI R38, RZ, 0x8, R38 ;  /* 0x00000008ff267819 */ /* 0x010fe40000011626 */
[----:B------:R-:W-:Y:S02]  /*2e590*/  SHF.R.U32.HI R8, RZ, 0x8, R37 ;  /* 0x00000008ff087819 */ /* 0x000fe40000011625 */
[----:B------:R-:W-:Y:S02]  /*2e5a0*/  SHF.R.U32.HI R6, RZ, 0x8, R20 ;  /* 0x00000008ff067819 */ /* 0x000fe40000011614 */
[----:B------:R-:W-:Y:S02]  /*2e5b0*/  LOP3.LUT R86, R86, 0xffff, RZ, 0xc0, !PT ;  /* 0x0000ffff56567812 */ /* 0x000fe400078ec0ff */
[----:B------:R-:W-:Y:S02]  /*2e5c0*/  PRMT R42, R7, 0x3340, R9 ;  /* 0x00003340072a7816 */ /* 0x000fe40000000009 */
[----:B------:R-:W-:-:S02]  /*2e5d0*/  SHF.R.U32.HI R44, RZ, 0x8, R44 ;  /* 0x00000008ff2c7819 */ /* 0x000fc4000001162c */
[----:B------:R-:W-:Y:S02]  /*2e5e0*/  SHF.R.U32.HI R7, RZ, 0x8, R35 ;  /* 0x00000008ff077819 */ /* 0x000fe40000011623 */
[----:B------:R-:W-:Y:S01]  /*2e5f0*/  LOP3.LUT R26, R26, 0xffff, RZ, 0xc0, !PT ;  /* 0x0000ffff1a1a7812 */ /* 0x000fe200078ec0ff */
[----:B------:R-:W3:Y:S01]  /*2e600*/  LDL.LU R35, [R1+0x2c0] ;  /* 0x0002c00001237983 */ /* 0x000ee20000300800 */
[----:B------:R-:W-:Y:S02]  /*2e610*/  LOP3.LUT R8, R8, 0xffff, RZ, 0xc0, !PT ;  /* 0x0000ffff08087812 */ /* 0x000fe400078ec0ff */
[----:B------:R-:W-:Y:S01]  /*2e620*/  LOP3.LUT R38, R38, 0xffff, RZ, 0xc0, !PT ;  /* 0x0000ffff26267812 */ /* 0x000fe200078ec0ff */
[----:B------:R-:W4:Y:S01]  /*2e630*/  LDL.LU R37, [R1+0x2ac] ;  /* 0x0002ac0001257983 */ /* 0x000f220000300800 */
[----:B------:R-:W-:Y:S02]  /*2e640*/  LOP3.LUT R6, R6, 0xffff, RZ, 0xc0, !PT ;  /* 0x0000ffff06067812 */ /* 0x000fe400078ec0ff */
[----:B------:R-:W-:Y:S01]  /*2e650*/  PRMT R137, R86, 0x3340, R0 ;  /* 0x0000334056897816 */ /* 0x000fe20000000000 */
[----:B------:R-:W4:Y:S01]  /*2e660*/  LDL.LU R20, [R1+0x2b4] ;  /* 0x0002b40001147983 */ /* 0x000f220000300800 */
[----:B------:R-:W-:-:S02]  /*2e670*/  SHF.R.U32.HI R17, RZ, 0x8, R17 ;  /* 0x00000008ff117819 */ /* 0x000fc40000011611 */
[----:B------:R-:W-:Y:S01]  /*2e680*/  SHF.R.U32.HI R86, RZ, 0x8, R21 ;  /* 0x00000008ff567819 */ /* 0x000fe20000011615 */
[----:B------:R-:W4:Y:S01]  /*2e690*/  LDL.LU R30, [R1+0x2dc] ;  /* 0x0002dc00011e7983 */ /* 0x000f220000300800 */
[----:B------:R-:W-:Y:S02]  /*2e6a0*/  LOP3.LUT R44, R44, 0xffff, RZ, 0xc0, !PT ;  /* 0x0000ffff2c2c7812 */ /* 0x000fe400078ec0ff */
[----:B------:R-:W-:Y:S02]  /*2e6b0*/  LOP3.LUT R7, R7, 0xffff, RZ, 0xc0, !PT ;  /* 0x0000ffff07077812 */ /* 0x000fe400078ec0ff */
[----:B------:R-:W-:Y:S02]  /*2e6c0*/  PRMT R26, R26, 0x3340, R8 ;  /* 0x000033401a1a7816 */ /* 0x000fe40000000008 */
[----:B------:R-:W-:Y:S02]  /*2e6d0*/  PRMT R38, R38, 0x3340, R6 ;  /* 0x0000334026267816 */ /* 0x000fe40000000006 */
[----:B------:R-:W-:-:S02]  /*2e6e0*/  LOP3.LUT R17, R17, 0xffff, RZ, 0xc0, !PT ;  /* 0x0000ffff11117812 */ /* 0x000fc400078ec0ff */
[----:B------:R-:W-:Y:S02]  /*2e6f0*/  SHF.R.U32.HI R6, RZ, 0x8, R31 ;  /* 0x00000008ff067819 */ /* 0x000fe4000001161f */
[----:B------:R-:W-:Y:S02]  /*2e700*/  SHF.R.U32.HI R8, RZ, 0x8, R33 ;  /* 0x00000008ff087819 */ /* 0x000fe40000011621 */
[----:B------:R-:W-:Y:S02]  /*2e710*/  SHF.R.U32.HI R29, RZ, 0x8, R29 ;  /* 0x00000008ff1d7819 */ /* 0x000fe4000001161d */
[----:B------:R-:W-:Y:S02]  /*2e720*/  LOP3.LUT R86, R86, 0xffff, RZ, 0xc0, !PT ;  /* 0x0000ffff56567812 */ /* 0x000fe400078ec0ff */
[----:B------:R-:W-:Y:S02]  /*2e730*/  PRMT R44, R44, 0x3340, R7 ;  /* 0x000033402c2c7816 */ /* 0x000fe40000000007 */
[----:B------:R-:W-:-:S02]  /*2e740*/  SHF.R.U32.HI R7, RZ, 0x8, R32 ;  /* 0x00000008ff077819 */ /* 0x000fc40000011620 */
[----:B------:R-:W-:Y:S01]  /*2e750*/  LOP3.LUT R6, R6, 0xffff, RZ, 0xc0, !PT ;  /* 0x0000ffff06067812 */ /* 0x000fe200078ec0ff */
[----:B------:R-:W4:Y:S01]  /*2e760*/  LDL.LU R32, [R1+0x2a8] ;  /* 0x0002a80001207983 */ /* 0x000f220000300800 */
[----:B------:R-:W-:Y:S02]  /*2e770*/  LOP3.LUT R8, R8, 0xffff, RZ, 0xc0, !PT ;  /* 0x0000ffff08087812 */ /* 0x000fe400078ec0ff */
[----:B------:R-:W-:Y:S02]  /*2e780*/  LOP3.LUT R29, R29, 0xffff, RZ, 0xc0, !PT ;  /* 0x0000ffff1d1d7812 */ /* 0x000fe400078ec0ff */
[----:B------:R-:W-:Y:S02]  /*2e790*/  PRMT R86, R17, 0x3340, R86 ;  /* 0x0000334011567816 */ /* 0x000fe40000000056 */
[----:B------:R-:W-:Y:S01]  /*2e7a0*/  LOP3.LUT R96, R96, 0xffff, RZ, 0xc0, !PT ;  /* 0x0000ffff60607812 */ /* 0x000fe200078ec0ff */
[----:B------:R-:W4:Y:S01]  /*2e7b0*/  LDL.LU R17, [R1+0x2d8] ;  /* 0x0002d80001117983 */ /* 0x000f220000300800 */
[----:B------:R-:W-:-:S02]  /*2e7c0*/  SHF.R.U32.HI R97, RZ, 0x8, R24 ;  /* 0x00000008ff617819 */ /* 0x000fc40000011618 */
[----:B------:R-:W-:Y:S01]  /*2e7d0*/  SHF.R.U32.HI R9, RZ, 0x8, R41 ;  /* 0x00000008ff097819 */ /* 0x000fe20000011629 */
[----:B------:R-:W4:Y:S01]  /*2e7e0*/  LDL.LU R24, [R1+0x204] ;  /* 0x0002040001187983 */ /* 0x000f220000300800 */
[----:B------:R-:W-:Y:S02]  /*2e7f0*/  SHF.R.U32.HI R41, RZ, 0x8, R40 ;  /* 0x00000008ff297819 */ /* 0x000fe40000011628 */
[----:B------:R-:W-:Y:S01]  /*2e800*/  PRMT R40, R6, 0x3340, R8 ;  /* 0x0000334006287816 */ /* 0x000fe20000000008 */
[----:B------:R-:W4:Y:S01]  /*2e810*/  LDL.LU R31, [R1+0x2d4] ;  /* 0x0002d400011f7983 */ /* 0x000f220000300800 */
[----:B------:R-:W-:-:S03]  /*2e820*/  PRMT R96, R29, 0x3340, R96 ;  /* 0x000033401d607816 */ /* 0x000fc60000000060 */
[----:B------:R-:W4:Y:S01]  /*2e830*/  LDL.LU R33, [R1+0xdc] ;  /* 0x0000dc0001217983 */ /* 0x000f220000300800 */
[----:B--2---:R-:W-:-:S03]  /*2e840*/  SHF.R.U32.HI R6, RZ, 0x8, R28 ;  /* 0x00000008ff067819 */ /* 0x004fc6000001161c */
[----:B------:R-:W2:Y:S04]  /*2e850*/  LDL.LU R28, [R1+0x200] ;  /* 0x00020000011c7983 */ /* 0x000ea80000300800 */
[----:B------:R-:W2:Y:S04]  /*2e860*/  LDL.LU R29, [R1+0x2e0] ;  /* 0x0002e000011d7983 */ /* 0x000ea80000300800 */
[----:B------:R-:W2:Y:S01]  /*2e870*/  LDL.LU R25, [R1+0x2e4] ;  /* 0x0002e40001197983 */ /* 0x000ea20000300800 */
[----:B------:R-:W-:Y:S02]  /*2e880*/  SHF.R.U32.HI R36, RZ, 0x8, R36 ;  /* 0x00000008ff247819 */ /* 0x000fe40000011624 */
[----:B------:R-:W-:-:S02]  /*2e890*/  SHF.R.U32.HI R12, RZ, 0x8, R89 ;  /* 0x00000008ff0c7819 */ /* 0x000fc40000011659 */
[----:B------:R-:W-:Y:S02]  /*2e8a0*/  LOP3.LUT R7, R7, 0xffff, RZ, 0xc0, !PT ;  /* 0x0000ffff07077812 */ /* 0x000fe400078ec0ff */
[----:B------:R-:W-:Y:S02]  /*2e8b0*/  LOP3.LUT R9, R9, 0xffff, RZ, 0xc0, !PT ;  /* 0x0000ffff09097812 */ /* 0x000fe400078ec0ff */
[----:B------:R-:W-:Y:S02]  /*2e8c0*/  SHF.R.U32.HI R91, RZ, 0x8, R27 ;  /* 0x00000008ff5b7819 */ /* 0x000fe4000001161b */
[----:B------:R-:W-:Y:S02]  /*2e8d0*/  LOP3.LUT R36, R36, 0xffff, RZ, 0xc0, !PT ;  /* 0x0000ffff24247812 */ /* 0x000fe400078ec0ff */
[----:B------:R-:W-:Y:S02]  /*2e8e0*/  LOP3.LUT R6, R6, 0xffff, RZ, 0xc0, !PT ;  /* 0x0000ffff06067812 */ /* 0x000fe400078ec0ff */
[----:B------:R-:W-:-:S02]  /*2e8f0*/  LOP3.LUT R12, R12, 0xffff, RZ, 0xc0, !PT ;  /* 0x0000ffff0c0c7812 */ /* 0x000fc400078ec0ff */
[----:B------:R-:W-:Y:S02]  /*2e900*/  PRMT R27, R7, 0x3340, R9 ;  /* 0x00003340071b7816 */ /* 0x000fe40000000009 */
[----:B------:R-:W-:Y:S02]  /*2e910*/  PRMT R36, R36, 0x3340, R6 ;  /* 0x0000334024247816 */ /* 0x000fe40000000006 */
[----:B------:R-:W-:Y:S02]  /*2e920*/  PRMT R89, R12, 0x3340, R0 ;  /* 0x000033400c597816 */ /* 0x000fe40000000000 */
[----:B---3--:R-:W-:Y:S02]  /*2e930*/  SHF.R.U32.HI R7, RZ, 0x8, R35 ;  /* 0x00000008ff077819 */ /* 0x008fe40000011623 */
[----:B----4-:R-:W-:Y:S02]  /*2e940*/  SHF.R.U32.HI R35, RZ, 0x8, R37 ;  /* 0x00000008ff237819 */ /* 0x010fe40000011625 */
[----:B------:R-:W-:-:S02]  /*2e950*/  SHF.R.U32.HI R37, RZ, 0x8, R20 ;  /* 0x00000008ff257819 */ /* 0x000fc40000011614 */
[----:B------:R-:W3:Y:S04]  /*2e960*/  LDL.LU R20, [R1+0x2e8] ;  /* 0x0002e80001147983 */ /* 0x000ee80000300800 */
[----:B------:R-:W4:Y:S04]  /*2e970*/  LDL.LU R21, [R1+0x2ec] ;  /* 0x0002ec0001157983 */ /* 0x000f280000300800 */
[----:B------:R-:W3:Y:S01]  /*2e980*/  LDL.LU R12, [R1+0x2f4] ;  /* 0x0002f400010c7983 */ /* 0x000ee20000300800 */
[----:B------:R-:W-:Y:S02]  /*2e990*/  SHF.R.U32.HI R16, RZ, 0x8, R4 ;  /* 0x00000008ff107819 */ /* 0x000fe40000011604 */
[----:B------:R-:W-:-:S02]  /*2e9a0*/  SHF.R.U32.HI R6, RZ, 0x8, R24 ;  /* 0x00000008ff067819 */ /* 0x000fc40000011618 */
[----:B--2---:R-:W-:Y:S02]  /*2e9b0*/  SHF.R.U32.HI R24, RZ, 0x8, R25 ;  /* 0x00000008ff187819 */ /* 0x004fe40000011619 */
[----:B------:R-:W-:Y:S02]  /*2e9c0*/  SHF.R.U32.HI R25, RZ, 0x8, R2 ;  /* 0x00000008ff197819 */ /* 0x000fe40000011602 */
[----:B------:R-:W2:Y:S04]  /*2e9d0*/  LDL.LU R2, [R1+0x2128] ;  /* 0x0021280001027983 */ /* 0x000ea80000300800 */
[----:B------:R-:W4:Y:S01]  /*2e9e0*/  LDL.LU R4, [R1+0x2124] ;  /* 0x0021240001047983 */ /* 0x000f220000300800 */
[----:B------:R-:W-:Y:S02]  /*2e9f0*/  SHF.R.U32.HI R34, RZ, 0x8, R34 ;  /* 0x00000008ff227819 */ /* 0x000fe40000011622 */
[----:B------:R-:W-:-:S02]  /*2ea00*/  LOP3.LUT R7, R7, 0xffff, RZ, 0xc0, !PT ;  /* 0x0000ffff07077812 */ /* 0x000fc400078ec0ff */
[----:B------:R-:W-:-:S04]  /*2ea10*/  LOP3.LUT R34, R34, 0xffff, RZ, 0xc0, !PT ;  /* 0x0000ffff22227812 */ /* 0x000fc800078ec0ff */
[----:B------:R-:W-:Y:S02]  /*2ea20*/  PRMT R34, R34, 0x3340, R7 ;  /* 0x0000334022227816 */ /* 0x000fe40000000007 */
        /* <DEDUP_REMOVED lines=11> */
[----:B------:R-:W-:Y:S02]  /*2eae0*/  PRMT R136, R136, 0x3340, R83 ;  /* 0x0000334088887816 */ /* 0x000fe40000000053 */
[----:B------:R-:W-:Y:S02]  /*2eaf0*/  PRMT R82, R13, 0x3340, R14 ;  /* 0x000033400d527816 */ /* 0x000fe4000000000e */
[----:B------:R-:W-:Y:S02]  /*2eb00*/  PRMT R83, R15, 0x3340, R0 ;  /* 0x000033400f537816 */ /* 0x000fe40000000000 */
[----:B------:R-:W-:Y:S02]  /*2eb10*/  SHF.R.U32.HI R15, RZ, 0x8, R221 ;  /* 0x00000008ff0f7819 */ /* 0x000fe400000116dd */
[----:B---3--:R-:W-:Y:S02]  /*2eb20*/  SHF.R.U32.HI R14, RZ, 0x8, R12 ;  /* 0x00000008ff0e7819 */ /* 0x008fe4000001160c */
[----:B--2---:R-:W-:-:S02]  /*2eb30*/  SHF.R.U32.HI R17, RZ, 0x8, R2 ;  /* 0x00000008ff117819 */ /* 0x004fc40000011602 */
[----:B------:R-:W2:Y:S01]  /*2eb40*/  LDL.LU R2, [R1+0x2120] ;  /* 0x0021200001027983 */ /* 0x000ea20000300800 */
[----:B----4-:R-:W-:-:S03]  /*2eb50*/  SHF.R.U32.HI R12, RZ, 0x8, R4 ;  /* 0x00000008ff0c7819 */ /* 0x010fc60000011604 */
[----:B------:R-:W3:Y:S04]  /*2eb60*/  LDL.LU R221, [R1+0x211c] ;  /* 0x00211c0001dd7983 */ /* 0x000ee80000300800 */
[----:B------:R-:W4:Y:S01]  /*2eb70*/  LDL.LU R4, [R1+0x2118] ;  /* 0x0021180001047983 */ /* 0x000f220000300800 */
[----:B------:R-:W-:-:S04]  /*2eb80*/  LOP3.LUT R11, R11, 0xffff, RZ, 0xc0, !PT ;  /* 0x0000ffff0b0b7812 */ /* 0x000fc800078ec0ff */
[--C-:B------:R-:W-:Y:S02]  /*2eb90*/  PRMT R47, R11, 0x3340, R0.reuse ;  /* 0x000033400b2f7816 */ /* 0x100fe40000000000 */
[----:B------:R-:W-:Y:S02]  /*2eba0*/  SHF.R.U32.HI R11, RZ, 0x8, R49 ;  /* 0x00000008ff0b7819 */ /* 0x000fe40000011631 */
[----:B------:R-:W-:Y:S02]  /*2ebb0*/  LOP3.LUT R10, R10, 0xffff, RZ, 0xc0, !PT ;  /* 0x0000ffff0a0a7812 */ /* 0x000fe400078ec0ff */
[----:B------:R-:W-:Y:S02]  /*2ebc0*/  LOP3.LUT R11, R11, 0xffff, RZ, 0xc0, !PT ;  /* 0x0000ffff0b0b7812 */ /* 0x000fe400078ec0ff */
[--C-:B------:R-:W-:Y:S02]  /*2ebd0*/  PRMT R49, R10, 0x3340, R0.reuse ;  /* 0x000033400a317816 */ /* 0x100fe40000000000 */
[----:B------:R-:W-:-:S02]  /*2ebe0*/  PRMT R43, R11, 0x3340, R0 ;  /* 0x000033400b2b7816 */ /* 0x000fc40000000000 */
[----:B--2---:R-:W-:Y:S02]  /*2ebf0*/  SHF.R.U32.HI R13, RZ, 0x8, R2 ;  /* 0x00000008ff0d7819 */ /* 0x004fe40000011602 */
[----:B------:R-:W2:Y:S01]  /*2ec00*/  LDL.LU R2, [R1+0x2114] ;  /* 0x0021140001027983 */ /* 0x000ea20000300800 */
[----:B---3--:R-:W-:-:S03]  /*2ec10*/  SHF.R.U32.HI R10, RZ, 0x8, R221 ;  /* 0x00000008ff0a7819 */ /* 0x008fc600000116dd */
[----:B------:R-:W3:Y:S01]  /*2ec20*/  LDL.LU R221, [R1+0x2110] ;  /* 0x0021100001dd7983 */ /* 0x000ee20000300800 */
[----:B----4-:R-:W-:-:S03]  /*2ec30*/  SHF.R.U32.HI R11, RZ, 0x8, R4 ;  /* 0x00000008ff0b7819 */ /* 0x010fc60000011604 */
[----:B------:R-:W4:Y:S01]  /*2ec40*/  LDL.LU R4, [R1+0x210c] ;  /* 0x00210c0001047983 */ /* 0x000f220000300800 */
[----:B------:R-:W-:Y:S02]  /*2ec50*/  SHF.R.U32.HI R30, RZ, 0x8, R30 ;  /* 0x00000008ff1e7819 */ /* 0x000fe4000001161e */
[----:B------:R-:W-:Y:S02]  /*2ec60*/  SHF.R.U32.HI R32, RZ, 0x8, R32 ;  /* 0x00000008ff207819 */ /* 0x000fe40000011620 */
[----:B------:R-:W-:Y:S02]  /*2ec70*/  LOP3.LUT R30, R30, 0xffff, RZ, 0xc0, !PT ;  /* 0x0000ffff1e1e7812 */ /* 0x000fe400078ec0ff */
[----:B------:R-:W-:Y:S02]  /*2ec80*/  LOP3.LUT R7, R7, 0xffff, RZ, 0xc0, !PT ;  /* 0x0000ffff07077812 */ /* 0x000fe400078ec0ff */
[----:B------:R-:W-:Y:S02]  /*2ec90*/  LOP3.LUT R32, R32, 0xffff, RZ, 0xc0, !PT ;  /* 0x0000ffff20207812 */ /* 0x000fe400078ec0ff */
[----:B------:R-:W-:-:S02]  /*2eca0*/  LOP3.LUT R6, R6, 0xffff, RZ, 0xc0, !PT ;  /* 0x0000ffff06067812 */ /* 0x000fc400078ec0ff */
[----:B------:R-:W-:Y:S02]  /*2ecb0*/  PRMT R30, R30, 0x3340, R7 ;  /* 0x000033401e1e7816 */ /* 0x000fe40000000007 */
[----:B------:R-:W-:Y:S02]  /*2ecc0*/  SHF.R.U32.HI R7, RZ, 0x8, R243 ;  /* 0x00000008ff077819 */ /* 0x000fe400000116f3 */
[----:B------:R-:W-:Y:S02]  /*2ecd0*/  PRMT R32, R32, 0x3340, R6 ;  /* 0x0000334020207816 */ /* 0x000fe40000000006 */
[----:B--2---:R-:W-:Y:S02]  /*2ece0*/  SHF.R.U32.HI R9, RZ, 0x8, R2 ;  /* 0x00000008ff097819 */ /* 0x004fe40000011602 */
[----:B------:R-:W2:Y:S01]  /*2ecf0*/  LDL.LU R2, [R1+0x2108] ;  /* 0x0021080001027983 */ /* 0x000ea20000300800 */
[----:B---3--:R-:W-:-:S03]  /*2ed00*/  SHF.R.U32.HI R8, RZ, 0x8, R221 ;  /* 0x00000008ff087819 */ /* 0x008fc600000116dd */
[----:B------:R-:W3:Y:S01]  /*2ed10*/  LDL.LU R243, [R1+0x2104] ;  /* 0x0021040001f37983 */ /* 0x000ee20000300800 */
[----:B----4-:R-:W-:-:S03]  /*2ed20*/  SHF.R.U32.HI R6, RZ, 0x8, R4 ;  /* 0x00000008ff067819 */ /* 0x010fc60000011604 */
[----:B------:R-:W4:Y:S04]  /*2ed30*/  LDL.LU R221, [R1+0x2100] ;  /* 0x0021000001dd7983 */ /* 0x000f280000300800 */
[----:B------:R-:W4:Y:S01]  /*2ed40*/  LDL.LU R4, [R1+0x20fc] ;  /* 0x0020fc0001047983 */ /* 0x000f220000300800 */
[----:B------:R-:W-:-:S04]  /*2ed50*/  SHF.R.U32.HI R252, RZ, 0x8, R3 ;  /* 0x00000008fffc7819 */ /* 0x000fc80000011603 */
[----:B------:R-:W-:-:S04]  /*2ed60*/  LOP3.LUT R3, R252, 0xffff, RZ, 0xc0, !PT ;  /* 0x0000fffffc037812 */ /* 0x000fc800078ec0ff */
[----:B------:R-:W-:Y:S02]  /*2ed70*/  PRMT R3, R3, 0x3340, R0 ;  /* 0x0000334003037816 */ /* 0x000fe40000000000 */
[----:B------:R-:W-:-:S04]  /*2ed80*/  SHF.R.U32.HI R5, RZ, 0x8, R5 ;  /* 0x00000008ff057819 */ /* 0x000fc80000011605 */
[----:B------:R-:W-:Y:S02]  /*2ed90*/  LOP3.LUT R5, R5, 0xffff, RZ, 0xc0, !PT ;  /* 0x0000ffff05057812 */ /* 0x000fe400078ec0ff */
[--C-:B------:R-:W-:Y:S02]  /*2eda0*/  PRMT R190, R190, 0x3340, R0.reuse ;  /* 0x00003340bebe7816 */ /* 0x100fe40000000000 */
[----:B------:R-:W-:Y:S02]  /*2edb0*/  PRMT R5, R5, 0x3340, R0 ;  /* 0x0000334005057816 */ /* 0x000fe40000000000 */
[----:B------:R-:W-:Y:S02]  /*2edc0*/  LOP3.LUT R191, R191, 0xffff, RZ, 0xc0, !PT ;  /* 0x0000ffffbfbf7812 */ /* 0x000fe400078ec0ff */
[----:B------:R-:W-:Y:S02]  /*2edd0*/  LOP3.LUT R192, R192, 0xffff, RZ, 0xc0, !PT ;  /* 0x0000ffffc0c07812 */ /* 0x000fe400078ec0ff */
[----:B------:R-:W-:-:S02]  /*2ede0*/  LOP3.LUT R193, R193, 0xffff, RZ, 0xc0, !PT ;  /* 0x0000ffffc1c17812 */ /* 0x000fc400078ec0ff */
[----:B------:R-:W-:Y:S02]  /*2edf0*/  SHF.R.U32.HI R195, RZ, 0x8, R195 ;  /* 0x00000008ffc37819 */ /* 0x000fe400000116c3 */
[----:B------:R-:W-:Y:S02]  /*2ee00*/  PRMT R191, R191, 0x3340, R0 ;  /* 0x00003340bfbf7816 */ /* 0x000fe40000000000 */
[----:B------:R-:W-:Y:S02]  /*2ee10*/  PRMT R190, R251, 0x5410, R190 ;  /* 0x00005410fbbe7816 */ /* 0x000fe400000000be */
[--C-:B------:R-:W-:Y:S02]  /*2ee20*/  PRMT R192, R192, 0x3340, R0.reuse ;  /* 0x00003340c0c07816 */ /* 0x100fe40000000000 */
[----:B------:R-:W-:Y:S02]  /*2ee30*/  LOP3.LUT R194, R194, 0xffff, RZ, 0xc0, !PT ;  /* 0x0000ffffc2c27812 */ /* 0x000fe400078ec0ff */
[----:B------:R-:W-:-:S02]  /*2ee40*/  PRMT R193, R193, 0x3340, R0 ;  /* 0x00003340c1c17816 */ /* 0x000fc40000000000 */
[----:B------:R-:W-:Y:S02]  /*2ee50*/  LOP3.LUT R195, R195, 0xffff, RZ, 0xc0, !PT ;  /* 0x0000ffffc3c37812 */ /* 0x000fe400078ec0ff */
[----:B------:R-:W-:Y:S02]  /*2ee60*/  PRMT R191, R250, 0x5410, R191 ;  /* 0x00005410fabf7816 */ /* 0x000fe400000000bf */
[----:B------:R-:W-:Y:S02]  /*2ee70*/  SHF.R.U32.HI R198, RZ, 0x8, R198 ;  /* 0x00000008ffc67819 */ /* 0x000fe400000116c6 */
[----:B------:R-:W-:Y:S02]  /*2ee80*/  PRMT R192, R249, 0x5410, R192 ;  /* 0x00005410f9c07816 */ /* 0x000fe400000000c0 */
[--C-:B------:R-:W-:Y:S02]  /*2ee90*/  PRMT R194, R194, 0x3340, R0.reuse ;  /* 0x00003340c2c27816 */ /* 0x100fe40000000000 */
[----:B------:R-:W-:-:S02]  /*2eea0*/  PRMT R195, R195, 0x3340, R0 ;  /* 0x00003340c3c37816 */ /* 0x000fc40000000000 */
[----:B------:R-:W-:Y:S02]  /*2eeb0*/  LOP3.LUT R198, R198, 0xffff, RZ, 0xc0, !PT ;  /* 0x0000ffffc6c67812 */ /* 0x000fe400078ec0ff */
[----:B------:R-:W-:Y:S02]  /*2eec0*/  LOP3.LUT R200, R200, 0xffff, RZ, 0xc0, !PT ;  /* 0x0000ffffc8c87812 */ /* 0x000fe400078ec0ff */
[--C-:B------:R-:W-:Y:S02]  /*2eed0*/  PRMT R198, R198, 0x3340, R0.reuse ;  /* 0x00003340c6c67816 */ /* 0x100fe40000000000 */
[----:B------:R-:W-:Y:S02]  /*2eee0*/  LOP3.LUT R201, R201, 0xffff, RZ, 0xc0, !PT ;  /* 0x0000ffffc9c97812 */ /* 0x000fe400078ec0ff */
[----:B------:R-:W-:Y:S02]  /*2eef0*/  LOP3.LUT R202, R202, 0xffff, RZ, 0xc0, !PT ;  /* 0x0000ffffcaca7812 */ /* 0x000fe400078ec0ff */
[----:B------:R-:W-:-:S02]  /*2ef00*/  PRMT R200, R200, 0x3340, R0 ;  /* 0x00003340c8c87816 */ /* 0x000fc40000000000 */
[--C-:B------:R-:W-:Y:S02]  /*2ef10*/  PRMT R201, R201, 0x3340, R0.reuse ;  /* 0x00003340c9c97816 */ /* 0x100fe40000000000 */
[----:B------:R-:W-:Y:S02]  /*2ef20*/  LOP3.LUT R203, R203, 0xffff, RZ, 0xc0, !PT ;  /* 0x0000ffffcbcb7812 */ /* 0x000fe400078ec0ff */
[--C-:B------:R-:W-:Y:S02]  /*2ef30*/  PRMT R202, R202, 0x3340, R0.reuse ;  /* 0x00003340caca7816 */ /* 0x100fe40000000000 */
[----:B------:R-:W-:Y:S02]  /*2ef40*/  LOP3.LUT R204, R204, 0xffff, RZ, 0xc0, !PT ;  /* 0x0000ffffcccc7812 */ /* 0x000fe400078ec0ff */
[----:B------:R-:W-:Y:S02]  /*2ef50*/  PRMT R203, R203, 0x3340, R0 ;  /* 0x00003340cbcb7816 */ /* 0x000fe40000000000 */
[----:B------:R-:W-:-:S02]  /*2ef60*/  LOP3.LUT R206, R206, 0xffff, RZ, 0xc0, !PT ;  /* 0x0000ffffcece7812 */ /* 0x000fc400078ec0ff */
        /* <DEDUP_REMOVED lines=9> */
[----:B------:R-:W-:Y:S02]  /*2f000*/  PRMT R211, R211, 0x3340, R0 ;  /* 0x00003340d3d37816 */ /* 0x000fe40000000000 */
[----:B------:R-:W-:Y:S02]  /*2f010*/  LOP3.LUT R213, R213, 0xffff, RZ, 0xc0, !PT ;  /* 0x0000ffffd5d57812 */ /* 0x000fe400078ec0ff */
[----:B------:R-:W-:-:S02]  /*2f020*/  SHF.R.U32.HI R216, RZ, 0x8, R216 ;  /* 0x00000008ffd87819 */ /* 0x000fc400000116d8 */
[--C-:B------:R-:W-:Y:S02]  /*2f030*/  PRMT R213, R213, 0x3340, R0.reuse ;  /* 0x00003340d5d57816 */ /* 0x100fe40000000000 */
[----:B------:R-:W-:Y:S02]  /*2f040*/  LOP3.LUT R214, R214, 0xffff, RZ, 0xc0, !PT ;  /* 0x0000ffffd6d67812 */ /* 0x000fe400078ec0ff */
[----:B------:R-:W-:Y:S02]  /*2f050*/  LOP3.LUT R216, R216, 0xffff, RZ, 0xc0, !PT ;  /* 0x0000ffffd8d87812 */ /* 0x000fe400078ec0ff */
[----:B------:R-:W-:Y:S02]  /*2f060*/  SHF.R.U32.HI R217, RZ, 0x8, R217 ;  /* 0x00000008ffd97819 */ /* 0x000fe400000116d9 */
[--C-:B------:R-:W-:Y:S02]  /*2f070*/  PRMT R214, R214, 0x3340, R0.reuse ;  /* 0x00003340d6d67816 */ /* 0x100fe40000000000 */
[----:B------:R-:W-:-:S02]  /*2f080*/  PRMT R216, R216, 0x3340, R0 ;  /* 0x00003340d8d87816 */ /* 0x000fc40000000000 */
[----:B------:R-:W-:Y:S02]  /*2f090*/  LOP3.LUT R217, R217, 0xffff, RZ, 0xc0, !PT ;  /* 0x0000ffffd9d97812 */ /* 0x000fe400078ec0ff */
[----:B------:R-:W-:Y:S02]  /*2f0a0*/  LOP3.LUT R187, R187, 0xffff, RZ, 0xc0, !PT ;  /* 0x0000ffffbbbb7812 */ /* 0x000fe400078ec0ff */
[--C-:B------:R-:W-:Y:S02]  /*2f0b0*/  PRMT R217, R217, 0x3340, R0.reuse ;  /* 0x00003340d9d97816 */ /* 0x100fe40000000000 */
[----:B------:R-:W-:Y:S02]  /*2f0c0*/  PRMT R187, R187, 0x3340, R0 ;  /* 0x00003340bbbb7816 */ /* 0x000fe40000000000 */
[----:B------:R-:W-:Y:S02]  /*2f0d0*/  LOP3.LUT R181, R181, 0xffff, RZ, 0xc0, !PT ;  /* 0x0000ffffb5b57812 */ /* 0x000fe400078ec0ff */
[----:B------:R-:W-:-:S02]  /*2f0e0*/  PRMT R187, R186, 0x5410, R187 ;  /* 0x00005410babb7816 */ /* 0x000fc400000000bb */
[----:B------:R-:W-:Y:S02]  /*2f0f0*/  PRMT R186, R188, 0x5410, R189 ;  /* 0x00005410bcba7816 */ /* 0x000fe400000000bd */
[----:B------:R-:W-:Y:S02]  /*2f100*/  LOP3.LUT R175, R175, 0xffff, RZ, 0xc0, !PT ;  /* 0x0000ffffafaf7812 */ /* 0x000fe400078ec0ff */
[----:B------:R-:W-:Y:S02]  /*2f110*/  PRMT R182, R182, 0x5410, R183 ;  /* 0x00005410b6b67816 */ /* 0x000fe400000000b7 */
[----:B------:R-:W-:Y:S02]  /*2f120*/  PRMT R181, R181, 0x3340, R0 ;  /* 0x00003340b5b57816 */ /* 0x000fe40000000000 */
[----:B------:R-:W-:Y:S02]  /*2f130*/  LOP3.LUT R177, R177, 0xffff, RZ, 0xc0, !PT ;  /* 0x0000ffffb1b17812 */ /* 0x000fe400078ec0ff */
[----:B------:R-:W-:-:S02]  /*2f140*/  PRMT R183, R184, 0x5410, R185 ;  /* 0x00005410b8b77816 */ /* 0x000fc400000000b9 */
[--C-:B------:R-:W-:Y:S02]  /*2f150*/  PRMT R175, R175, 0x3340, R0.reuse ;  /* 0x00003340afaf7816 */ /* 0x100fe40000000000 */
[----:B------:R-:W-:Y:S02]  /*2f160*/  PRMT R178, R178, 0x5410, R179 ;  /* 0x00005410b2b27816 */ /* 0x000fe400000000b3 */
[----:B------:R-:W-:Y:S02]  /*2f170*/  PRMT R177, R177, 0x3340, R0 ;  /* 0x00003340b1b17816 */ /* 0x000fe40000000000 */
[----:B------:R-:W-:Y:S02]  /*2f180*/  SHF.R.U32.HI R169, RZ, 0x8, R169 ;  /* 0x00000008ffa97819 */ /* 0x000fe400000116a9 */
[----:B------:R-:W-:Y:S02]  /*2f190*/  PRMT R179, R180, 0x5410, R181 ;  /* 0x00005410b4b37816 */ /* 0x000fe400000000b5 */
[----:B------:R-:W-:-:S02]  /*2f1a0*/  LOP3.LUT R167, R167, 0xffff, RZ, 0xc0, !PT ;  /* 0x0000ffffa7a77812 */ /* 0x000fc400078ec0ff */
[----:B------:R-:W-:Y:S02]  /*2f1b0*/  PRMT R174, R174, 0x5410, R175 ;  /* 0x00005410aeae7816 */ /* 0x000fe400000000af */
[----:B------:R-:W-:Y:S02]  /*2f1c0*/  LOP3.LUT R169, R169, 0xffff, RZ, 0xc0, !PT ;  /* 0x0000ffffa9a97812 */ /* 0x000fe400078ec0ff */
[----:B------:R-:W-:Y:S02]  /*2f1d0*/  PRMT R175, R176, 0x5410, R177 ;  /* 0x00005410b0af7816 */ /* 0x000fe400000000b1 */
[----:B------:R-:W-:Y:S02]  /*2f1e0*/  PRMT R167, R167, 0x3340, R0 ;  /* 0x00003340a7a77816 */ /* 0x000fe40000000000 */
[----:B------:R-:W-:Y:S02]  /*2f1f0*/  LOP3.LUT R163, R163, 0xffff, RZ, 0xc0, !PT ;  /* 0x0000ffffa3a37812 */ /* 0x000fe400078ec0ff */
[----:B------:R-:W-:-:S02]  /*2f200*/  PRMT R171, R171, 0x5410, R172 ;  /* 0x00005410abab7816 */ /* 0x000fc400000000ac */
[--C-:B------:R-:W-:Y:S02]  /*2f210*/  PRMT R169, R169, 0x3340, R0.reuse ;  /* 0x00003340a9a97816 */ /* 0x100fe40000000000 */
[----:B------:R-:W-:Y:S02]  /*2f220*/  LOP3.LUT R165, R165, 0xffff, RZ, 0xc0, !PT ;  /* 0x0000ffffa5a57812 */ /* 0x000fe400078ec0ff */
[----:B------:R-:W-:Y:S02]  /*2f230*/  PRMT R170, R170, 0x5410, R173 ;  /* 0x00005410aaaa7816 */ /* 0x000fe400000000ad */
[----:B------:R-:W-:Y:S02]  /*2f240*/  PRMT R163, R163, 0x3340, R0 ;  /* 0x00003340a3a37816 */ /* 0x000fe40000000000 */
[----:B------:R-:W-:Y:S02]  /*2f250*/  LOP3.LUT R159, R159, 0xffff, RZ, 0xc0, !PT ;  /* 0x0000ffff9f9f7812 */ /* 0x000fe400078ec0ff */
[----:B------:R-:W-:-:S02]  /*2f260*/  PRMT R166, R166, 0x5410, R167 ;  /* 0x00005410a6a67816 */ /* 0x000fc400000000a7 */
[----:B------:R-:W-:Y:S02]  /*2f270*/  PRMT R165, R165, 0x3340, R0 ;  /* 0x00003340a5a57816 */ /* 0x000fe40000000000 */
[----:B------:R-:W-:Y:S02]  /*2f280*/  LOP3.LUT R161, R161, 0xffff, RZ, 0xc0, !PT ;  /* 0x0000ffffa1a17812 */ /* 0x000fe400078ec0ff */
[----:B--2---:R-:W-:-:S04]  /*2f290*/  SHF.R.U32.HI R2, RZ, 0x8, R2 ;  /* 0x00000008ff027819 */ /* 0x004fc80000011602 */
[----:B------:R-:W-:Y:S02]  /*2f2a0*/  LOP3.LUT R252, R2, 0xffff, RZ, 0xc0, !PT ;  /* 0x0000ffff02fc7812 */ /* 0x000fe400078ec0ff */
[----:B------:R-:W2:Y:S02]  /*2f2b0*/  LDL.LU R2, [R1+0x20f8] ;  /* 0x0020f80001027983 */ /* 0x000ea40000300800 */
[----:B------:R-:W-:Y:S02]  /*2f2c0*/  PRMT R252, R252, 0x3340, R0 ;  /* 0x00003340fcfc7816 */ /* 0x000fe40000000000 */
[----:B------:R0:W-:Y:S04]  /*2f2d0*/  STL [R1+0x48], R3 ;  /* 0x0000480301007387 */ /* 0x0001e80000100800 */
[----:B0-----:R-:W2:Y:S04]  /*2f2e0*/  LDL.LU R3, [R1+0x20f4] ;  /* 0x0020f40001037983 */ /* 0x001ea80000300800 */
[----:B------:R3:W-:Y:S02]  /*2f2f0*/  STL [R1+0x44], R252 ;  /* 0x000044fc01007387 */ /* 0x0007e40000100800 */
[----:B---3--:R-:W-:-:S02]  /*2f300*/  SHF.R.U32.HI R252, RZ, 0x8, R243 ;  /* 0x00000008fffc7819 */ /* 0x008fc400000116f3 */
[----:B----4-:R-:W-:Y:S02]  /*2f310*/  SHF.R.U32.HI R243, RZ, 0x8, R221 ;  /* 0x00000008fff37819 */ /* 0x010fe400000116dd */
[----:B------:R-:W-:Y:S02]  /*2f320*/  SHF.R.U32.HI R221, RZ, 0x8, R4 ;  /* 0x00000008ffdd7819 */ /* 0x000fe40000011604 */
[----:B------:R-:W-:-:S03]  /*2f330*/  LOP3.LUT R4, R252, 0xffff, RZ, 0xc0, !PT ;  /* 0x0000fffffc047812 */ /* 0x000fc600078ec0ff */
[----:B------:R-:W-:Y:S01]  /*2f340*/  IMAD.MOV.U32 R252, RZ, RZ, R221 ;  /* 0x000000fffffc7224 */ /* 0x000fe200078e00dd */
[----:B------:R-:W-:Y:S01]  /*2f350*/  LOP3.LUT R243, R243, 0xffff, RZ, 0xc0, !PT ;  /* 0x0000fffff3f37812 */ /* 0x000fe200078ec0ff */
[----:B------:R-:W3:Y:S01]  /*2f360*/  LDL.LU R221, [R1+0x20f0] ;  /* 0x0020f00001dd7983 */ /* 0x000ee20000300800 */
[--C-:B------:R-:W-:Y:S02]  /*2f370*/  PRMT R4, R4, 0x3340, R0.reuse ;  /* 0x0000334004047816 */ /* 0x100fe40000000000 */
[----:B------:R-:W-:Y:S02]  /*2f380*/  LOP3.LUT R252, R252, 0xffff, RZ, 0xc0, !PT ;  /* 0x0000fffffcfc7812 */ /* 0x000fe400078ec0ff */
[--C-:B------:R-:W-:Y:S01]  /*2f390*/  PRMT R243, R243, 0x3340, R0.reuse ;  /* 0x00003340f3f37816 */ /* 0x100fe20000000000 */
[----:B------:R0:W-:Y:S01]  /*2f3a0*/  STL [R1+0x2c], R4 ;  /* 0x00002c0401007387 */ /* 0x0001e20000100800 */
[----:B------:R-:W-:-:S03]  /*2f3b0*/  PRMT R252, R252, 0x3340, R0 ;  /* 0x00003340fcfc7816 */ /* 0x000fc60000000000 */
[----:B0-----:R-:W4:Y:S04]  /*2f3c0*/  LDL.LU R4, [R1+0x20ec] ;  /* 0x0020ec0001047983 */ /* 0x001f280000300800 */
[----:B------:R0:W-:Y:S04]  /*2f3d0*/  STL [R1+0x30], R5 ;  /* 0x0000300501007387 */ /* 0x0001e80000100800 */
[----:B0-----:R-:W4:Y:S04]  /*2f3e0*/  LDL.LU R5, [R1+0x20e8] ;  /* 0x0020e80001057983 */ /* 0x001f280000300800 */
[----:B------:R0:W-:Y:S04]  /*2f3f0*/  STL [R1+0x28], R243 ;  /* 0x000028f301007387 */ /* 0x0001e80000100800 */
[----:B0-----:R-:W4:Y:S04]  /*2f400*/  LDL.LU R243, [R1+0x20e4] ;  /* 0x0020e40001f37983 */ /* 0x001f280000300800 */
[----:B------:R-:W-:Y:S04]  /*2f410*/  STL [R1+0x24], R252 ;  /* 0x000024fc01007387 */ /* 0x000fe80000100800 */
[----:B------:R0:W-:Y:S04]  /*2f420*/  STL [R1+0x5a8], R190 ;  /* 0x0005a8be01007387 */ /* 0x0001e80000100800 */
[----:B------:R1:W-:Y:S01]  /*2f430*/  STL [R1+0x5a4], R191 ;  /* 0x0005a4bf01007387 */ /* 0x0003e20000100800 */
[----:B0-----:R-:W-:-:S03]  /*2f440*/  PRMT R190, R248, 0x5410, R193 ;  /* 0x00005410f8be7816 */ /* 0x001fc600000000c1 */
[----:B------:R0:W-:Y:S01]  /*2f450*/  STL [R1+0x5a0], R192 ;  /* 0x0005a0c001007387 */ /* 0x0001e20000100800 */
[----:B-1----:R-:W-:-:S03]  /*2f460*/  PRMT R191, R247, 0x5410, R194 ;  /* 0x00005410f7bf7816 */ /* 0x002fc600000000c2 */
[----:B------:R1:W-:Y:S01]  /*2f470*/  STL [R1+0x59c], R190 ;  /* 0x00059cbe01007387 */ /* 0x0003e20000100800 */
[----:B0-----:R-:W-:-:S03]  /*2f480*/  PRMT R192, R246, 0x5410, R195 ;  /* 0x00005410f6c07816 */ /* 0x001fc600000000c3 */
[----:B------:R0:W-:Y:S01]  /*2f490*/  STL [R1+0x598], R191 ;  /* 0x000598bf01007387 */ /* 0x0001e20000100800 */
[----:B-1----:R-:W-:-:S03]  /*2f4a0*/  PRMT R190, R245, 0x5410, R196 ;  /* 0x00005410f5be7816 */ /* 0x002fc600000000c4 */
[----:B------:R1:W-:Y:S04]  /*2f4b0*/  STL [R1+0x594], R192 ;  /* 0x000594c001007387 */ /* 0x0003e80000100800 */
[----:B------:R1:W-:Y:S01]  /*2f4c0*/  STL [R1+0x590], R190 ;  /* 0x000590be01007387 */ /* 0x0003e20000100800 */
[----:B0-----:R-:W-:Y:S02]  /*2f4d0*/  PRMT R191, R244, 0x5410, R197 ;  /* 0x00005410f4bf7816 */ /* 0x001fe400000000c5 */
[----:B-1----:R-:W-:-:S03]  /*2f4e0*/  PRMT R192, R231, 0x5410, R198 ;  /* 0x00005410e7c07816 */ /* 0x002fc600000000c6 */
[----:B------:R0:W-:Y:S01]  /*2f4f0*/  STL [R1+0x58c], R191 ;  /* 0x00058cbf01007387 */ /* 0x0001e20000100800 */
[----:B------:R-:W-:-:S03]  /*2f500*/  PRMT R190, R230, 0x5410, R199 ;  /* 0x00005410e6be7816 */ /* 0x000fc600000000c7 */
[----:B------:R1:W-:Y:S04]  /*2f510*/  STL [R1+0x588], R192 ;  /* 0x000588c001007387 */ /* 0x0003e80000100800 */
[----:B------:R1:W-:Y:S01]  /*2f520*/  STL [R1+0x584], R190 ;  /* 0x000584be01007387 */ /* 0x0003e20000100800 */
[----:B0-----:R-:W-:Y:S02]  /*2f530*/  PRMT R191, R229, 0x5410, R200 ;  /* 0x00005410e5bf7816 */ /* 0x001fe400000000c8 */
[----:B-1----:R-:W-:-:S03]  /*2f540*/  PRMT R192, R228, 0x5410, R201 ;  /* 0x00005410e4c07816 */ /* 0x002fc600000000c9 */
[----:B------:R0:W-:Y:S01]  /*2f550*/  STL [R1+0x580], R191 ;  /* 0x000580bf01007387 */ /* 0x0001e20000100800 */
[----:B------:R-:W-:-:S03]  /*2f560*/  PRMT R190, R227, 0x5410, R202 ;  /* 0x00005410e3be7816 */ /* 0x000fc600000000ca */
[----:B------:R-:W-:Y:S04]  /*2f570*/  STL [R1+0x57c], R192 ;  /* 0x00057cc001007387 */ /* 0x000fe80000100800 */
[----:B------:R1:W-:Y:S01]  /*2f580*/  STL [R1+0x578], R190 ;  /* 0x000578be01007387 */ /* 0x0003e20000100800 */
[----:B0-----:R-:W-:-:S05]  /*2f590*/  PRMT R191, R226, 0x5410, R203 ;  /* 0x00005410e2bf7816 */ /* 0x001fca00000000cb */
[----:B------:R0:W-:Y:S01]  /*2f5a0*/  STL [R1+0x574], R191 ;  /* 0x000574bf01007387 */ /* 0x0001e20000100800 */
[----:B-1----:R-:W-:Y:S01]  /*2f5b0*/  PRMT R190, R225, 0x5410, R204 ;  /* 0x00005410e1be7816 */ /* 0x002fe200000000cc */
[----:B------:R-:W-:Y:S01]  /*2f5c0*/  IMAD R192, R0, UR5, RZ ;  /* 0x0000000500c07c24 */ /* 0x000fe2000f8e02ff */
[----:B------:R-:W-:Y:S01]  /*2f5d0*/  PRMT R193, R223, 0x5410, R208 ;  /* 0x00005410dfc17816 */ /* 0x000fe200000000d0 */
[----:B------:R-:W-:Y:S02]  /*2f5e0*/  ULDC UR5, c[0x0][0x248] ;  /* 0x0000920000057ab9 */ /* 0x000fe40000000800 */
[----:B------:R1:W-:Y:S01]  /*2f5f0*/  STL [R1+0x570], R190 ;  /* 0x000570be01007387 */ /* 0x0003e20000100800 */
[----:B0-----:R-:W-:-:S05]  /*2f600*/  PRMT R191, R205, 0x5410, R206 ;  /* 0x00005410cdbf7816 */ /* 0x001fca00000000ce */
[----:B------:R0:W-:Y:S01]  /*2f610*/  STL [R1+0x56c], R191 ;  /* 0x00056cbf01007387 */ /* 0x0001e20000100800 */
[----:B-1----:R-:W-:-:S03]  /*2f620*/  PRMT R190, R224, 0x5410, R207 ;  /* 0x00005410e0be7816 */ /* 0x002fc600000000cf */
[----:B------:R-:W-:Y:S04]  /*2f630*/  STL [R1+0x488], R192 ;  /* 0x000488c001007387 */ /* 0x000fe80000100800 */
[----:B------:R1:W-:Y:S01]  /*2f640*/  STL [R1+0x568], R190 ;  /* 0x000568be01007387 */ /* 0x0003e20000100800 */
[----:B0-----:R-:W-:Y:S01]  /*2f650*/  VIADD R191, R192, UR5 ;  /* 0x00000005c0bf7c36 */ /* 0x001fe20008000000 */
[----:B------:R-:W-:Y:S02]  /*2f660*/  ULDC UR5, c[0x0][0x248] ;  /* 0x0000920000057ab9 */ /* 0x000fe40000000800 */
[----:B------:R0:W-:Y:S01]  /*2f670*/  STL [R1+0x564], R193 ;  /* 0x000564c101007387 */ /* 0x0001e20000100800 */
[----:B-1----:R-:W-:Y:S02]  /*2f680*/  PRMT R190, R209, 0x5410, R210 ;  /* 0x00005410d1be7816 */ /* 0x002fe400000000d2 */
[----:B0-----:R-:W-:-:S03]  /*2f690*/  PRMT R193, R222, 0x5410, R211 ;  /* 0x00005410dec17816 */ /* 0x001fc600000000d3 */
[----:B------:R0:W-:Y:S04]  /*2f6a0*/  STL [R1+0x560], R190 ;  /* 0x000560be01007387 */ /* 0x0001e80000100800 */
[----:B------:R-:W-:Y:S04]  /*2f6b0*/  STL [R1+0x46c], R191 ;  /* 0x00046cbf01007387 */ /* 0x000fe80000100800 */
[----:B------:R1:W-:Y:S01]  /*2f6c0*/  STL [R1+0x55c], R193 ;  /* 0x00055cc101007387 */ /* 0x0003e20000100800 */
[----:B0-----:R-:W-:Y:S01]  /*2f6d0*/  VIADD R190, R191, UR5 ;  /* 0x00000005bfbe7c36 */ /* 0x001fe20008000000 */
[----:B------:R-:W-:Y:S01]  /*2f6e0*/  ULDC UR5, c[0x0][0x248] ;  /* 0x0000920000057ab9 */ /* 0x000fe20000000800 */
[----:B------:R-:W-:-:S02]  /*2f6f0*/  PRMT R194, R219, 0x5410, R214 ;  /* 0x00005410dbc27816 */ /* 0x000fc400000000d6 */
[----:B-1----:R-:W-:Y:S02]  /*2f700*/  PRMT R193, R212, 0x5410, R213 ;  /* 0x00005410d4c17816 */ /* 0x002fe400000000d5 */
[----:B------:R-:W-:-:S03]  /*2f710*/  PRMT R195, R215, 0x5410, R216 ;  /* 0x00005410d7c37816 */ /* 0x000fc600000000d8 */
[----:B------:R0:W-:Y:S04]  /*2f720*/  STL [R1+0x558], R193 ;  /* 0x000558c101007387 */ /* 0x0001e80000100800 */
[----:B------:R-:W-:Y:S01]  /*2f730*/  STL [R1+0x45c], R190 ;  /* 0x00045cbe01007387 */ /* 0x000fe20000100800 */
[----:B0-----:R-:W-:-:S03]  /*2f740*/  VIADD R193, R190, UR5 ;  /* 0x00000005bec17c36 */ /* 0x001fc60008000000 */
[----:B------:R0:W-:Y:S01]  /*2f750*/  STL [R1+0x554], R194 ;  /* 0x000554c201007387 */ /* 0x0001e20000100800 */
[----:B------:R-:W-:-:S03]  /*2f760*/  ULDC UR5, c[0x0][0x248] ;  /* 0x0000920000057ab9 */ /* 0x000fc60000000800 */
[----:B------:R-:W-:Y:S04]  /*2f770*/  STL [R1+0x550], R195 ;  /* 0x000550c301007387 */ /* 0x000fe80000100800 */
[----:B------:R1:W-:Y:S01]  /*2f780*/  STL [R1+0x440], R193 ;  /* 0x000440c101007387 */ /* 0x0003e20000100800 */
[----:B0-----:R-:W-:-:S05]  /*2f790*/  PRMT R194, R218, 0x5410, R217 ;  /* 0x00005410dac27816 */ /* 0x001fca00000000d9 */
[----:B------:R-:W-:Y:S01]  /*2f7a0*/  STL [R1+0x54c], R194 ;  /* 0x00054cc201007387 */ /* 0x000fe20000100800 */
[----:B-1----:R-:W-:Y:S01]  /*2f7b0*/  VIADD R193, R193, UR5 ;  /* 0x00000005c1c17c36 */ /* 0x002fe20008000000 */
[----:B------:R-:W-:Y:S02]  /*2f7c0*/  ULDC UR5, c[0x0][0x248] ;  /* 0x0000920000057ab9 */ /* 0x000fe40000000800 */
[----:B------:R-:W-:Y:S01]  /*2f7d0*/  STL [R1+0x548], R187 ;  /* 0x000548bb01007387 */ /* 0x000fe20000100800 */
[----:B------:R-:W-:Y:S01]  /*2f7e0*/  VIADD R252, R193, UR5 ;  /* 0x00000005c1fc7c36 */ /* 0x000fe20008000000 */
[----:B------:R-:W-:Y:S02]  /*2f7f0*/  ULDC UR5, c[0x0][0x248] ;  /* 0x0000920000057ab9 */ /* 0x000fe40000000800 */
[----:B------:R-:W-:Y:S04]  /*2f800*/  STL [R1+0x234], R193 ;  /* 0x000234c101007387 */ /* 0x000fe80000100800 */
[----:B------:R-:W-:Y:S04]  /*2f810*/  STL [R1+0x544], R186 ;  /* 0x000544ba01007387 */ /* 0x000fe80000100800 */
[----:B------:R0:W-:Y:S04]  /*2f820*/  STL [R1+0x540], R182 ;  /* 0x000540b601007387 */ /* 0x0001e80000100800 */
[----:B------:R-:W-:Y:S01]  /*2f830*/  STL [R1+0x53c], R183 ;  /* 0x00053cb701007387 */ /* 0x000fe20000100800 */
[----:B0-----:R-:W-:Y:S01]  /*2f840*/  VIADD R182, R252, UR5 ;  /* 0x00000005fcb67c36 */ /* 0x001fe20008000000 */
[----:B------:R-:W-:-:S02]  /*2f850*/  ULDC UR5, c[0x0][0x248] ;  /* 0x0000920000057ab9 */ /* 0x000fc40000000800 */
[----:B------:R0:W-:Y:S04]  /*2f860*/  STL [R1+0x538], R178 ;  /* 0x000538b201007387 */ /* 0x0001e80000100800 */
[----:B------:R-:W-:Y:S04]  /*2f870*/  STL [R1+0xe0], R182 ;  /* 0x0000e0b601007387 */ /* 0x000fe80000100800 */
[----:B------:R-:W-:Y:S01]  /*2f880*/  STL [R1+0x534], R179 ;  /* 0x000534b301007387 */ /* 0x000fe20000100800 */
[----:B0-----:R-:W-:Y:S01]  /*2f890*/  VIADD R178, R182, UR5 ;  /* 0x00000005b6b27c36 */ /* 0x001fe20008000000 */
[----:B------:R-:W-:-:S02]  /*2f8a0*/  ULDC UR5, c[0x0][0x248] ;  /* 0x0000920000057ab9 */ /* 0x000fc40000000800 */
[----:B------:R0:W-:Y:S04]  /*2f8b0*/  STL [R1+0x530], R174 ;  /* 0x000530ae01007387 */ /* 0x0001e80000100800 */
[----:B------:R-:W-:Y:S01]  /*2f8c0*/  STL [R1+0xe4], R178 ;  /* 0x0000e4b201007387 */ /* 0x000fe20000100800 */
[----:B------:R-:W-:-:S03]  /*2f8d0*/  PRMT R167, R168, 0x5410, R169 ;  /* 0x00005410a8a77816 */ /* 0x000fc600000000a9 */
[----:B------:R-:W-:Y:S01]  /*2f8e0*/  STL [R1+0x52c], R175 ;  /* 0x00052caf01007387 */ /* 0x000fe20000100800 */
[----:B0-----:R-:W-:Y:S01]  /*2f8f0*/  VIADD R174, R178, UR5 ;  /* 0x00000005b2ae7c36 */ /* 0x001fe20008000000 */
[----:B------:R-:W-:Y:S02]  /*2f900*/  ULDC UR5, c[0x0][0x248] ;  /* 0x0000920000057ab9 */ /* 0x000fe40000000800 */
[----:B------:R0:W-:Y:S01]  /*2f910*/  STL [R1+0x528], R171 ;  /* 0x000528ab01007387 */ /* 0x0001e20000100800 */
[----:B------:R-:W-:Y:S02]  /*2f920*/  PRMT R159, R159, 0x3340, R0 ;  /* 0x000033409f9f7816 */ /* 0x000fe40000000000 */
[----:B------:R-:W-:Y:S01]  /*2f930*/  LOP3.LUT R155, R155, 0xffff, RZ, 0xc0, !PT ;  /* 0x0000ffff9b9b7812 */ /* 0x000fe200078ec0ff */
[----:B------:R-:W-:Y:S01]  /*2f940*/  STL [R1+0xe8], R174 ;  /* 0x0000e8ae01007387 */ /* 0x000fe20000100800 */
[----:B------:R-:W-:-:S03]  /*2f950*/  PRMT R162, R162, 0x5410, R163 ;  /* 0x00005410a2a27816 */ /* 0x000fc600000000a3 */
[----:B------:R-:W-:Y:S01]  /*2f960*/  STL [R1+0x524], R170 ;  /* 0x000524aa01007387 */ /* 0x000fe20000100800 */
[----:B0-----:R-:W-:Y:S01]  /*2f970*/  VIADD R171, R174, UR5 ;  /* 0x00000005aeab7c36 */ /* 0x001fe20008000000 */
[----:B------:R-:W-:Y:S02]  /*2f980*/  ULDC UR5, c[0x0][0x248] ;  /* 0x0000920000057ab9 */ /* 0x000fe40000000800 */
[----:B------:R0:W-:Y:S01]  /*2f990*/  STL [R1+0x520], R166 ;  /* 0x000520a601007387 */ /* 0x0001e20000100800 */
[--C-:B------:R-:W-:Y:S02]  /*2f9a0*/  PRMT R161, R161, 0x3340, R0.reuse ;  /* 0x00003340a1a17816 */ /* 0x100fe40000000000 */
[----:B------:R-:W-:Y:S01]  /*2f9b0*/  PRMT R163, R164, 0x5410, R165 ;  /* 0x00005410a4a37816 */ /* 0x000fe200000000a5 */
[----:B------:R-:W-:Y:S01]  /*2f9c0*/  STL [R1+0xec], R171 ;  /* 0x0000ecab01007387 */ /* 0x000fe20000100800 */
[----:B------:R-:W-:Y:S02]  /*2f9d0*/  PRMT R155, R155, 0x3340, R0 ;  /* 0x000033409b9b7816 */ /* 0x000fe40000000000 */
[----:B------:R-:W-:Y:S01]  /*2f9e0*/  PRMT R158, R158, 0x5410, R159 ;  /* 0x000054109e9e7816 */ /* 0x000fe2000000009f */
[----:B------:R-:W-:Y:S01]  /*2f9f0*/  STL [R1+0x51c], R167 ;  /* 0x00051ca701007387 */ /* 0x000fe20000100800 */
[----:B0-----:R-:W-:Y:S01]  /*2fa00*/  VIADD R166, R171, UR5 ;  /* 0x00000005aba67c36 */ /* 0x001fe20008000000 */
[----:B------:R-:W-:-:S02]  /*2fa10*/  ULDC UR5, c[0x0][0x248] ;  /* 0x0000920000057ab9 */ /* 0x000fc40000000800 */
[----:B------:R0:W-:Y:S01]  /*2fa20*/  STL [R1+0x518], R162 ;  /* 0x000518a201007387 */ /* 0x0001e20000100800 */
[----:B------:R-:W-:Y:S02]  /*2fa30*/  PRMT R159, R160, 0x5410, R161 ;  /* 0x00005410a09f7816 */ /* 0x000fe400000000a1 */
[----:B------:R-:W-:Y:S01]  /*2fa40*/  PRMT R154, R154, 0x5410, R155 ;  /* 0x000054109a9a7816 */ /* 0x000fe2000000009b */
[----:B------:R-:W-:Y:S01]  /*2fa50*/  STL [R1+0xf0], R166 ;  /* 0x0000f0a601007387 */ /* 0x000fe20000100800 */
[----:B------:R-:W-:-:S03]  /*2fa60*/  PRMT R155, R156, 0x5410, R157 ;  /* 0x000054109c9b7816 */ /* 0x000fc6000000009d */
[----:B------:R-:W-:Y:S01]  /*2fa70*/  STL [R1+0x514], R163 ;  /* 0x000514a301007387 */ /* 0x000fe20000100800 */
[----:B0-----:R-:W-:Y:S01]  /*2fa80*/  VIADD R162, R166, UR5 ;  /* 0x00000005a6a27c36 */ /* 0x001fe20008000000 */
[----:B------:R-:W-:Y:S02]  /*2fa90*/  ULDC UR5, c[0x0][0x248] ;  /* 0x0000920000057ab9 */ /* 0x000fe40000000800 */
[----:B------:R0:W-:Y:S01]  /*2faa0*/  STL [R1+0x510], R158 ;  /* 0x0005109e01007387 */ /* 0x0001e20000100800 */
[----:B------:R-:W-:Y:S02]  /*2fab0*/  LOP3.LUT R143, R143, 0xffff, RZ, 0xc0, !PT ;  /* 0x0000ffff8f8f7812 */ /* 0x000fe400078ec0ff */
[----:B------:R-:W-:Y:S01]  /*2fac0*/  PRMT R150, R150, 0x5410, R151 ;  /* 0x0000541096967816 */ /* 0x000fe20000000097 */
[----:B------:R-:W-:Y:S01]  /*2fad0*/  STL [R1+0xf4], R162 ;  /* 0x0000f4a201007387 */ /* 0x000fe20000100800 */
[----:B------:R-:W-:-:S03]  /*2fae0*/  LOP3.LUT R145, R145, 0xffff, RZ, 0xc0, !PT ;  /* 0x0000ffff91917812 */ /* 0x000fc600078ec0ff */
[----:B------:R-:W-:Y:S01]  /*2faf0*/  STL [R1+0x50c], R159 ;  /* 0x00050c9f01007387 */ /* 0x000fe20000100800 */
[----:B0-----:R-:W-:Y:S01]  /*2fb00*/  VIADD R158, R162, UR5 ;  /* 0x00000005a29e7c36 */ /* 0x001fe20008000000 */
[----:B------:R-:W-:Y:S02]  /*2fb10*/  ULDC UR5, c[0x0][0x248] ;  /* 0x0000920000057ab9 */ /* 0x000fe40000000800 */
        /* <DEDUP_REMOVED lines=17> */
[----:B------:R-:W-:Y:S02]  /*2fc30*/  SHF.R.U32.HI R133, RZ, 0x8, R133 ;  /* 0x00000008ff857819 */ /* 0x000fe40000011685 */
[----:B------:R-:W-:Y:S01]  /*2fc40*/  PRMT R143, R144, 0x5410, R145 ;  /* 0x00005410908f7816 */ /* 0x000fe20000000091 */
[----:B------:R-:W-:Y:S01]  /*2fc50*/  STL [R1+0x100], R150 ;  /* 0x0001009601007387 */ /* 0x000fe20000100800 */
[----:B------:R-:W-:Y:S02]  /*2fc60*/  LOP3.LUT R131, R131, 0xffff, RZ, 0xc0, !PT ;  /* 0x0000ffff83837812 */ /* 0x000fe400078ec0ff */
[----:B------:R-:W-:Y:S01]  /*2fc70*/  PRMT R139, R139, 0x5410, R140 ;  /* 0x000054108b8b7816 */ /* 0x000fe2000000008c */
[----:B------:R-:W-:Y:S01]  /*2fc80*/  STL [R1+0x4ec], R147 ;  /* 0x0004ec9301007387 */ /* 0x000fe20000100800 */
[----:B0-----:R-:W-:Y:S01]  /*2fc90*/  VIADD R146, R150, UR5 ;  /* 0x0000000596927c36 */ /* 0x001fe20008000000 */
[----:B------:R-:W-:-:S02]  /*2fca0*/  ULDC UR5, c[0x0][0x248] ;  /* 0x0000920000057ab9 */ /* 0x000fc40000000800 */
[----:B------:R0:W-:Y:S01]  /*2fcb0*/  STL [R1+0x4e8], R142 ;  /* 0x0004e88e01007387 */ /* 0x0001e20000100800 */
[----:B------:R-:W-:Y:S02]  /*2fcc0*/  LOP3.LUT R133, R133, 0xffff, RZ, 0xc0, !PT ;  /* 0x0000ffff85857812 */ /* 0x000fe400078ec0ff */
[----:B------:R-:W-:Y:S01]  /*2fcd0*/  PRMT R138, R138, 0x5410, R141 ;  /* 0x000054108a8a7816 */ /* 0x000fe2000000008d */
[----:B------:R-:W-:Y:S01]  /*2fce0*/  STL [R1+0x104], R146 ;  /* 0x0001049201007387 */ /* 0x000fe20000100800 */
[--C-:B------:R-:W-:Y:S02]  /*2fcf0*/  PRMT R131, R131, 0x3340, R0.reuse ;  /* 0x0000334083837816 */ /* 0x100fe40000000000 */
[----:B------:R-:W-:Y:S01]  /*2fd00*/  LOP3.LUT R127, R127, 0xffff, RZ, 0xc0, !PT ;  /* 0x0000ffff7f7f7812 */ /* 0x000fe200078ec0ff */
[----:B------:R-:W-:Y:S01]  /*2fd10*/  STL [R1+0x4e4], R143 ;  /* 0x0004e48f01007387 */ /* 0x000fe20000100800 */
[----:B0-----:R-:W-:Y:S01]  /*2fd20*/  VIADD R142, R146, UR5 ;  /* 0x00000005928e7c36 */ /* 0x001fe20008000000 */
[----:B------:R-:W-:Y:S01]  /*2fd30*/  ULDC UR5, c[0x0][0x248] ;  /* 0x0000920000057ab9 */ /* 0x000fe20000000800 */
[----:B------:R-:W-:Y:S01]  /*2fd40*/  PRMT R134, R134, 0x5410, R135 ;  /* 0x0000541086867816 */ /* 0x000fe20000000087 */
[----:B------:R0:W-:Y:S01]  /*2fd50*/  STL [R1+0x4dc], R139 ;  /* 0x0004dc8b01007387 */ /* 0x0001e20000100800 */
[----:B------:R-:W-:-:S02]  /*2fd60*/  PRMT R133, R133, 0x3340, R0 ;  /* 0x0000334085857816 */ /* 0x000fc40000000000 */
[----:B------:R-:W-:Y:S01]  /*2fd70*/  LOP3.LUT R129, R129, 0xffff, RZ, 0xc0, !PT ;  /* 0x0000ffff81817812 */ /* 0x000fe200078ec0ff */
[----:B------:R-:W-:Y:S01]  /*2fd80*/  STL [R1+0x108], R142 ;  /* 0x0001088e01007387 */ /* 0x000fe20000100800 */
[----:B------:R-:W-:Y:S02]  /*2fd90*/  PRMT R135, R136, 0x5410, R137 ;  /* 0x0000541088877816 */ /* 0x000fe40000000089 */
[--C-:B------:R-:W-:Y:S01]  /*2fda0*/  PRMT R127, R127, 0x3340, R0.reuse ;  /* 0x000033407f7f7816 */ /* 0x100fe20000000000 */
[----:B------:R-:W-:Y:S01]  /*2fdb0*/  STL [R1+0x4d8], R138 ;  /* 0x0004d88a01007387 */ /* 0x000fe20000100800 */
[----:B0-----:R-:W-:Y:S01]  /*2fdc0*/  VIADD R139, R142, UR5 ;  /* 0x000000058e8b7c36 */ /* 0x001fe20008000000 */
[----:B------:R-:W-:Y:S01]  /*2fdd0*/  LOP3.LUT R123, R123, 0xffff, RZ, 0xc0, !PT ;  /* 0x0000ffff7b7b7812 */ /* 0x000fe200078ec0ff */
[----:B------:R-:W-:Y:S01]  /*2fde0*/  ULDC UR5, c[0x0][0x248] ;  /* 0x0000920000057ab9 */ /* 0x000fe20000000800 */
[----:B------:R-:W-:Y:S01]  /*2fdf0*/  PRMT R130, R130, 0x5410, R131 ;  /* 0x0000541082827816 */ /* 0x000fe20000000083 */
[----:B------:R0:W-:Y:S01]  /*2fe00*/  STL [R1+0x4d4], R134 ;  /* 0x0004d48601007387 */ /* 0x0001e20000100800 */
[----:B------:R-:W-:-:S02]  /*2fe10*/  PRMT R129, R129, 0x3340, R0 ;  /* 0x0000334081817816 */ /* 0x000fc40000000000 */
[----:B------:R-:W-:Y:S01]  /*2fe20*/  PRMT R131, R132, 0x5410, R133 ;  /* 0x0000541084837816 */ /* 0x000fe20000000085 */
[----:B------:R-:W-:Y:S01]  /*2fe30*/  STL [R1+0x10c], R139 ;  /* 0x00010c8b01007387 */ /* 0x000fe20000100800 */
[----:B------:R-:W-:Y:S02]  /*2fe40*/  PRMT R123, R123, 0x3340, R0 ;  /* 0x000033407b7b7816 */ /* 0x000fe40000000000 */
[----:B------:R-:W-:Y:S01]  /*2fe50*/  PRMT R126, R126, 0x5410, R127 ;  /* 0x000054107e7e7816 */ /* 0x000fe2000000007f */
[----:B------:R-:W-:Y:S01]  /*2fe60*/  STL [R1+0x4d0], R135 ;  /* 0x0004d08701007387 */ /* 0x000fe20000100800 */
[----:B0-----:R-:W-:Y:S01]  /*2fe70*/  VIADD R134, R139, UR5 ;  /* 0x000000058b867c36 */ /* 0x001fe20008000000 */
[----:B------:R-:W-:Y:S02]  /*2fe80*/  ULDC UR5, c[0x0][0x248] ;  /* 0x0000920000057ab9 */ /* 0x000fe40000000800 */
[----:B------:R0:W-:Y:S01]  /*2fe90*/  STL [R1+0x4c4], R130 ;  /* 0x0004c48201007387 */ /* 0x0001e20000100800 */
[----:B------:R-:W-:-:S02]  /*2fea0*/  PRMT R127, R128, 0x5410, R129 ;  /* 0x00005410807f7816 */ /* 0x000fc40000000081 */
[----:B------:R-:W-:Y:S01]  /*2feb0*/  PRMT R122, R122, 0x5410, R123 ;  /* 0x000054107a7a7816 */ /* 0x000fe2000000007b */
[----:B------:R-:W-:Y:S01]  /*2fec0*/  STL [R1+0x110], R134 ;  /* 0x0001108601007387 */ /* 0x000fe20000100800 */
[----:B------:R-:W-:-:S03]  /*2fed0*/  PRMT R123, R124, 0x5410, R125 ;  /* 0x000054107c7b7816 */ /* 0x000fc6000000007d */
[----:B------:R-:W-:Y:S01]  /*2fee0*/  STL [R1+0x4c0], R131 ;  /* 0x0004c08301007387 */ /* 0x000fe20000100800 */
[----:B0-----:R-:W-:Y:S01]  /*2fef0*/  VIADD R130, R134, UR5 ;  /* 0x0000000586827c36 */ /* 0x001fe20008000000 */
[----:B------:R-:W-:Y:S02]  /*2ff00*/  ULDC UR5, c[0x0][0x248] ;  /* 0x0000920000057ab9 */ /* 0x000fe40000000800 */
[----:B------:R0:W-:Y:S01]  /*2ff10*/  STL [R1+0x4b8], R126 ;  /* 0x0004b87e01007387 */ /* 0x0001e20000100800 */
[----:B------:R-:W-:-:S03]  /*2ff20*/  PRMT R118, R118, 0x5410, R119 ;  /* 0x0000541076767816 */ /* 0x000fc60000000077 */
[----:B------:R-:W-:Y:S04]  /*2ff30*/  STL [R1+0x114], R130 ;  /* 0x0001148201007387 */ /* 0x000fe80000100800 */
[----:B------:R-:W-:Y:S01]  /*2ff40*/  STL [R1+0x4ac], R127 ;  /* 0x0004ac7f01007387 */ /* 0x000fe20000100800 */
[----:B0-----:R-:W-:Y:S01]  /*2ff50*/  VIADD R126, R130, UR5 ;  /* 0x00000005827e7c36 */ /* 0x001fe20008000000 */
[----:B------:R-:W-:Y:S02]  /*2ff60*/  ULDC UR5, c[0x0][0x248] ;  /* 0x0000920000057ab9 */ /* 0x000fe40000000800 */
[----:B------:R0:W-:Y:S01]  /*2ff70*/  STL [R1+0x4a8], R122 ;  /* 0x0004a87a01007387 */ /* 0x0001e20000100800 */
[----:B------:R-:W-:-:S03]  /*2ff80*/  PRMT R119, R120, 0x5410, R121 ;  /* 0x0000541078777816 */ /* 0x000fc60000000079 */
[----:B------:R-:W-:Y:S01]  /*2ff90*/  STL [R1+0x118], R126 ;  /* 0x0001187e01007387 */ /* 0x000fe20000100800 */
[----:B------:R-:W-:-:S03]  /*2ffa0*/  PRMT R114, R114, 0x5410, R115 ;  /* 0x0000541072727816 */ /* 0x000fc60000000073 */
[----:B------:R-:W-:Y:S01]  /*2ffb0*/  STL [R1+0x4a4], R123 ;  /* 0x0004a47b01007387 */ /* 0x000fe20000100800 */
[----:B0-----:R-:W-:Y:S01]  /*2ffc0*/  VIADD R122, R126, UR5 ;  /* 0x000000057e7a7c36 */ /* 0x001fe20008000000 */
[----:B------:R-:W-:Y:S02]  /*2ffd0*/  ULDC UR5, c[0x0][0x248] ;  /* 0x0000920000057ab9 */ /* 0x000fe40000000800 */
[----:B------:R0:W-:Y:S04]  /*2ffe0*/  STL [R1+0x498], R118 ;  /* 0x0004987601007387 */ /* 0x0001e80000100800 */
[----:B------:R-:W-:Y:S01]  /*2fff0*/  STL [R1+0x11c], R122 ;  /* 0x00011c7a01007387 */ /* 0x000fe20000100800 */
[----:B0-----:R-:W-:-:S03]  /*30000*/  VIADD R118, R122, UR5 ;  /* 0x000000057a767c36 */ /* 0x001fc60008000000 */
[----:B------:R-:W-:Y:S01]  /*30010*/  STL [R1+0x494], R119 ;  /* 0x0004947701007387 */ /* 0x000fe20000100800 */
[----:B------:R-:W-:-:S03]  /*30020*/  ULDC UR5, c[0x0][0x248] ;  /* 0x0000920000057ab9 */ /* 0x000fc60000000800 */
[----:B------:R-:W-:Y:S04]  /*30030*/  STL [R1+0x490], R114 ;  /* 0x0004907201007387 */ /* 0x000fe80000100800 */
[----:B------:R0:W-:Y:S01]  /*30040*/  STL [R1+0x120], R118 ;  /* 0x0001207601007387 */ /* 0x0001e20000100800 */
[----:B------:R-:W-:Y:S02]  /*30050*/  LOP3.LUT R107, R107, 0xffff, RZ, 0xc0, !PT ;  /* 0x0000ffff6b6b7812 */ /* 0x000fe400078ec0ff */
[----:B------:R-:W-:Y:S01]  /*30060*/  LOP3.LUT R103, R103, 0xffff, RZ, 0xc0, !PT ;  /* 0x0000ffff67677812 */ /* 0x000fe200078ec0ff */
[----:B0-----:R-:W-:Y:S01]  /*30070*/  VIADD R118, R118, UR5 ;  /* 0x0000000576767c36 */ /* 0x001fe20008000000 */
[----:B------:R-:W-:-:S03]  /*30080*/  ULDC UR5, c[0x0][0x248] ;  /* 0x0000920000057ab9 */ /* 0x000fc60000000800 */
[----:B------:R-:W-:Y:S01]  /*30090*/  VIADD R114, R118, UR5 ;  /* 0x0000000576727c36 */ /* 0x000fe20008000000 */
[----:B------:R-:W-:Y:S01]  /*300a0*/  ULDC UR5, c[0x0][0x248] ;  /* 0x0000920000057ab9 */ /* 0x000fe20000000800 */
[--C-:B------:R-:W-:Y:S02]  /*300b0*/  PRMT R107, R107, 0x3340, R0.reuse ;  /* 0x000033406b6b7816 */ /* 0x100fe40000000000 */
[----:B------:R-:W-:Y:S01]  /*300c0*/  PRMT R168, R110, 0x5410, R111 ;  /* 0x000054106ea87816 */ /* 0x000fe2000000006f */
[----:B------:R-:W-:Y:S01]  /*300d0*/  VIADD R110, R114, UR5 ;  /* 0x00000005726e7c36 */ /* 0x000fe20008000000 */
[----:B------:R-:W-:Y:S01]  /*300e0*/  ULDC UR5, c[0x0][0x248] ;  /* 0x0000920000057ab9 */ /* 0x000fe20000000800 */
[--C-:B------:R-:W-:Y:S02]  /*300f0*/  PRMT R103, R103, 0x3340, R0.reuse ;  /* 0x0000334067677816 */ /* 0x100fe40000000000 */
[----:B------:R-:W-:Y:S02]  /*30100*/  LOP3.LUT R99, R99, 0xffff, RZ, 0xc0, !PT ;  /* 0x0000ffff63637812 */ /* 0x000fe400078ec0ff */
[----:B------:R-:W-:Y:S01]  /*30110*/  PRMT R166, R106, 0x5410, R107 ;  /* 0x000054106aa67816 */ /* 0x000fe2000000006b */
[----:B------:R-:W-:Y:S01]  /*30120*/  VIADD R106, R110, UR5 ;  /* 0x000000056e6a7c36 */ /* 0x000fe20008000000 */
[----:B------:R-:W-:Y:S01]  /*30130*/  ULDC UR5, c[0x0][0x248] ;  /* 0x0000920000057ab9 */ /* 0x000fe20000000800 */
[----:B------:R-:W-:-:S02]  /*30140*/  PRMT R99, R99, 0x3340, R0 ;  /* 0x0000334063637816 */ /* 0x000fc40000000000 */
[----:B------:R-:W-:Y:S02]  /*30150*/  LOP3.LUT R95, R95, 0xffff, RZ, 0xc0, !PT ;  /* 0x0000ffff5f5f7812 */ /* 0x000fe400078ec0ff */
        /* <DEDUP_REMOVED lines=9> */
[----:B------:R-:W-:Y:S01]  /*301f0*/  PRMT R160, R94, 0x5410, R95 ;  /* 0x000054105ea07816 */ /* 0x000fe2000000005f */
[----:B------:R-:W-:Y:S01]  /*30200*/  VIADD R94, R98, UR5 ;  /* 0x00000005625e7c36 */ /* 0x000fe20008000000 */
[----:B------:R-:W-:Y:S01]  /*30210*/  ULDC UR5, c[0x0][0x248] ;  /* 0x0000920000057ab9 */ /* 0x000fe20000000800 */
[----:B------:R-:W-:Y:S02]  /*30220*/  PRMT R158, R90, 0x5410, R91 ;  /* 0x000054105a9e7816 */ /* 0x000fe4000000005b */
[----:B------:R-:W-:Y:S01]  /*30230*/  VIADD R90, R94, UR5 ;  /* 0x000000055e5a7c36 */ /* 0x000fe20008000000 */
[----:B------:R-:W-:Y:S01]  /*30240*/  ULDC UR5, c[0x0][0x248] ;  /* 0x0000920000057ab9 */ /* 0x000fe20000000800 */
[----:B------:R-:W-:Y:S02]  /*30250*/  LOP3.LUT R79, R79, 0xffff, RZ, 0xc0, !PT ;  /* 0x0000ffff4f4f7812 */ /* 0x000fe400078ec0ff */
[----:B------:R-:W-:Y:S01]  /*30260*/  PRMT R155, R86, 0x5410, R89 ;  /* 0x00005410569b7816 */ /* 0x000fe20000000059 */
[----:B------:R-:W-:Y:S01]  /*30270*/  VIADD R86, R90, UR5 ;  /* 0x000000055a567c36 */ /* 0x000fe20008000000 */
[----:B------:R-:W-:Y:S01]  /*30280*/  ULDC UR5, c[0x0][0x248] ;  /* 0x0000920000057ab9 */ /* 0x000fe20000000800 */
[----:B------:R-:W-:-:S02]  /*30290*/  PRMT R79, R79, 0x3340, R0 ;  /* 0x000033404f4f7816 */ /* 0x000fc40000000000 */
[----:B------:R-:W-:Y:S02]  /*302a0*/  SHF.R.U32.HI R73, RZ, 0x8, R73 ;  /* 0x00000008ff497819 */ /* 0x000fe40000011649 */
[----:B------:R-:W-:Y:S01]  /*302b0*/  PRMT R154, R82, 0x5410, R83 ;  /* 0x00005410529a7816 */ /* 0x000fe20000000053 */
[----:B------:R-:W-:Y:S01]  /*302c0*/  VIADD R82, R86, UR5 ;  /* 0x0000000556527c36 */ /* 0x000fe20008000000 */
[----:B------:R-:W-:Y:S01]  /*302d0*/  ULDC UR5, c[0x0][0x248] ;  /* 0x0000920000057ab9 */ /* 0x000fe20000000800 */
        /* <DEDUP_REMOVED lines=8> */
[----:B------:R-:W-:Y:S02]  /*30360*/  LOP3.LUT R63, R63, 0xffff, RZ, 0xc0, !PT ;  /* 0x0000ffff3f3f7812 */ /* 0x000fe400078ec0ff */
[----:B------:R-:W-:Y:S01]  /*30370*/  PRMT R144, R70, 0x5410, R73 ;  /* 0x0000541046907816 */ /* 0x000fe20000000049 */
[----:B------:R-:W-:Y:S01]  /*30380*/  VIADD R70, R74, UR5 ;  /* 0x000000054a467c36 */ /* 0x000fe20008000000 */
[----:B------:R-:W-:Y:S01]  /*30390*/  ULDC UR5, c[0x0][0x248] ;  /* 0x0000920000057ab9 */ /* 0x000fe20000000800 */
[----:B------:R-:W-:Y:S02]  /*303a0*/  PRMT R63, R63, 0x3340, R0 ;  /* 0x000033403f3f7816 */ /* 0x000fe40000000000 */
[----:B------:R-:W-:-:S02]  /*303b0*/  LOP3.LUT R59, R59, 0xffff, RZ, 0xc0, !PT ;  /* 0x0000ffff3b3b7812 */ /* 0x000fc400078ec0ff */
[----:B------:R-:W-:Y:S02]  /*303c0*/  SHF.R.U32.HI R55, RZ, 0x8, R55 ;  /* 0x00000008ff377819 */ /* 0x000fe40000011637 */
        /* <DEDUP_REMOVED lines=15> */
[----:B------:R-:W-:Y:S02]  /*304c0*/  SHF.R.U32.HI R39, RZ, 0x8, R39 ;  /* 0x00000008ff277819 */ /* 0x000fe40000011627 */
[----:B------:R-:W-:Y:S01]  /*304d0*/  PRMT R131, R50, 0x5410, R53 ;  /* 0x0000541032837816 */ /* 0x000fe20000000035 */
[----:B------:R-:W-:Y:S01]  /*304e0*/  VIADD R50, R54, UR5 ;  /* 0x0000000536327c36 */ /* 0x000fe20008000000 */
[----:B------:R-:W-:Y:S01]  /*304f0*/  ULDC UR5, c[0x0][0x248] ;  /* 0x0000920000057ab9 */ /* 0x000fe20000000800 */
[----:B------:R-:W-:-:S02]  /*30500*/  LOP3.LUT R39, R39, 0xffff, RZ, 0xc0, !PT ;  /* 0x0000ffff27277812 */ /* 0x000fc400078ec0ff */
[----:B------:R-:W-:Y:S01]  /*30510*/  PRMT R130, R46, 0x5410, R47 ;  /* 0x000054102e827816 */ /* 0x000fe2000000002f */
[----:B------:R-:W-:Y:S01]  /*30520*/  VIADD R46, R50, UR5 ;  /* 0x00000005322e7c36 */ /* 0x000fe20008000000 */
[----:B------:R-:W-:Y:S01]  /*30530*/  ULDC UR5, c[0x0][0x248] ;  /* 0x0000920000057ab9 */ /* 0x000fe20000000800 */
[--C-:B------:R-:W-:Y:S01]  /*30540*/  PRMT R39, R39, 0x3340, R0.reuse ;  /* 0x0000334027277816 */ /* 0x100fe20000000000 */
[----:B------:R-:W-:Y:S01]  /*30550*/  STL [R1+0x124], R118 ;  /* 0x0001247601007387 */ /* 0x000fe20000100800 */
[----:B------:R-:W-:Y:S02]  /*30560*/  LOP3.LUT R35, R35, 0xffff, RZ, 0xc0, !PT ;  /* 0x0000ffff23237812 */ /* 0x000fe400078ec0ff */
[----:B------:R-:W-:Y:S02]  /*30570*/  SHF.R.U32.HI R31, RZ, 0x8, R31 ;  /* 0x00000008ff1f7819 */ /* 0x000fe4000001161f */
[----:B------:R-:W-:Y:S01]  /*30580*/  PRMT R128, R42, 0x5410, R43 ;  /* 0x000054102a807816 */ /* 0x000fe2000000002b */
[----:B------:R-:W-:Y:S01]  /*30590*/  VIADD R42, R46, UR5 ;  /* 0x000000052e2a7c36 */ /* 0x000fe20008000000 */
[----:B------:R-:W-:Y:S01]  /*305a0*/  STL [R1+0x128], R114 ;  /* 0x0001287201007387 */ /* 0x000fe20000100800 */
[----:B------:R-:W-:Y:S01]  /*305b0*/  ULDC UR5, c[0x0][0x248] ;  /* 0x0000920000057ab9 */ /* 0x000fe20000000800 */
[----:B------:R-:W-:-:S02]  /*305c0*/  PRMT R35, R35, 0x3340, R0 ;  /* 0x0000334023237816 */ /* 0x000fc40000000000 */
[----:B------:R-:W-:Y:S01]  /*305d0*/  STL [R1+0x12c], R110 ;  /* 0x00012c6e01007387 */ /* 0x000fe20000100800 */
[----:B------:R-:W-:Y:S02]  /*305e0*/  LOP3.LUT R31, R31, 0xffff, RZ, 0xc0, !PT ;  /* 0x0000ffff1f1f7812 */ /* 0x000fe400078ec0ff */
[----:B------:R-:W-:Y:S01]  /*305f0*/  SHF.R.U32.HI R29, RZ, 0x8, R29 ;  /* 0x00000008ff1d7819 */ /* 0x000fe2000001161d */
[----:B------:R-:W-:Y:S01]  /*30600*/  STL [R1+0x130], R106 ;  /* 0x0001306a01007387 */ /* 0x000fe20000100800 */
[----:B------:R-:W-:Y:S01]  /*30610*/  PRMT R124, R38, 0x5410, R39 ;  /* 0x00005410267c7816 */ /* 0x000fe20000000027 */
[----:B------:R-:W-:Y:S01]  /*30620*/  VIADD R38, R42, UR5 ;  /* 0x000000052a267c36 */ /* 0x000fe20008000000 */
[----:B------:R-:W-:Y:S01]  /*30630*/  ULDC UR5, c[0x0][0x248] ;  /* 0x0000920000057ab9 */ /* 0x000fe20000000800 */
[----:B------:R-:W-:Y:S01]  /*30640*/  STL [R1+0x134], R102 ;  /* 0x0001346601007387 */ /* 0x000fe20000100800 */
[----:B------:R-:W-:-:S03]  /*30650*/  PRMT R31, R31, 0x3340, R0 ;  /* 0x000033401f1f7816 */ /* 0x000fc60000000000 */
[----:B------:R-:W-:Y:S01]  /*30660*/  STL [R1+0x138], R98 ;  /* 0x0001386201007387 */ /* 0x000fe20000100800 */
[----:B------:R-:W-:Y:S02]  /*30670*/  LOP3.LUT R29, R29, 0xffff, RZ, 0xc0, !PT ;  /* 0x0000ffff1d1d7812 */ /* 0x000fe400078ec0ff */
[----:B------:R-:W-:Y:S01]  /*30680*/  PRMT R121, R34, 0x5410, R35 ;  /* 0x0000541022797816 */ /* 0x000fe20000000023 */
[----:B------:R-:W-:Y:S01]  /*30690*/  STL [R1+0x13c], R94 ;  /* 0x00013c5e01007387 */ /* 0x000fe20000100800 */
[----:B------:R-:W-:Y:S01]  /*306a0*/  VIADD R34, R38, UR5 ;  /* 0x0000000526227c36 */ /* 0x000fe20008000000 */
[----:B------:R-:W-:Y:S02]  /*306b0*/  ULDC UR5, c[0x0][0x248] ;  /* 0x0000920000057ab9 */ /* 0x000fe40000000800 */
[----:B------:R-:W-:Y:S01]  /*306c0*/  STL [R1+0x140], R90 ;  /* 0x0001405a01007387 */ /* 0x000fe20000100800 */
[----:B------:R-:W-:-:S03]  /*306d0*/  LOP3.LUT R25, R25, 0xffff, RZ, 0xc0, !PT ;  /* 0x0000ffff19197812 */ /* 0x000fc600078ec0ff */
[----:B------:R-:W-:Y:S01]  /*306e0*/  STL [R1+0x144], R86 ;  /* 0x0001445601007387 */ /* 0x000fe20000100800 */
[----:B------:R-:W-:-:S03]  /*306f0*/  PRMT R29, R29, 0x3340, R0 ;  /* 0x000033401d1d7816 */ /* 0x000fc60000000000 */
[----:B------:R-:W-:Y:S01]  /*30700*/  STL [R1+0x148], R82 ;  /* 0x0001485201007387 */ /* 0x000fe20000100800 */
[----:B------:R-:W-:Y:S01]  /*30710*/  PRMT R119, R30, 0x5410, R31 ;  /* 0x000054101e777816 */ /* 0x000fe2000000001f */
[----:B------:R-:W-:Y:S01]  /*30720*/  VIADD R30, R34, UR5 ;  /* 0x00000005221e7c36 */ /* 0x000fe20008000000 */
[----:B------:R-:W-:Y:S01]  /*30730*/  ULDC UR5, c[0x0][0x248] ;  /* 0x0000920000057ab9 */ /* 0x000fe20000000800 */
[----:B------:R-:W-:Y:S04]  /*30740*/  STL [R1+0x14c], R78 ;  /* 0x00014c4e01007387 */ /* 0x000fe80000100800 */
[----:B------:R-:W-:Y:S01]  /*30750*/  STL [R1+0x150], R74 ;  /* 0x0001504a01007387 */ /* 0x000fe20000100800 */
[----:B------:R-:W-:-:S03]  /*30760*/  PRMT R25, R25, 0x3340, R0 ;  /* 0x0000334019197816 */ /* 0x000fc60000000000 */
[----:B------:R-:W-:Y:S01]  /*30770*/  STL [R1+0x154], R70 ;  /* 0x0001544601007387 */ /* 0x000fe20000100800 */
[----:B------:R-:W-:-:S03]  /*30780*/  LOP3.LUT R16, R16, 0xffff, RZ, 0xc0, !PT ;  /* 0x0000ffff10107812 */ /* 0x000fc600078ec0ff */
[----:B------:R-:W-:Y:S01]  /*30790*/  STL [R1+0x158], R66 ;  /* 0x0001584201007387 */ /* 0x000fe20000100800 */
[----:B------:R-:W-:Y:S01]  /*307a0*/  PRMT R126, R26, 0x5410, R29 ;  /* 0x000054101a7e7816 */ /* 0x000fe2000000001d */
[----:B------:R-:W-:Y:S01]  /*307b0*/  VIADD R26, R30, UR5 ;  /* 0x000000051e1a7c36 */ /* 0x000fe20008000000 */
[----:B------:R-:W-:Y:S01]  /*307c0*/  LOP3.LUT R17, R17, 0xffff, RZ, 0xc0, !PT ;  /* 0x0000ffff11117812 */ /* 0x000fe200078ec0ff */
[----:B------:R-:W-:Y:S01]  /*307d0*/  STL [R1+0x15c], R62 ;  /* 0x00015c3e01007387 */ /* 0x000fe20000100800 */
[----:B------:R-:W-:Y:S01]  /*307e0*/  LOP3.LUT R15, R15, 0xffff, RZ, 0xc0, !PT ;  /* 0x0000ffff0f0f7812 */ /* 0x000fe200078ec0ff */
[----:B------:R-:W-:Y:S02]  /*307f0*/  ULDC UR5, c[0x0][0x248] ;  /* 0x0000920000057ab9 */ /* 0x000fe40000000800 */
[----:B------:R-:W-:Y:S01]  /*30800*/  STL [R1+0x160], R58 ;  /* 0x0001603a01007387 */ /* 0x000fe20000100800 */
[----:B------:R-:W-:-:S03]  /*30810*/  LOP3.LUT R14, R14, 0xffff, RZ, 0xc0, !PT ;  /* 0x0000ffff0e0e7812 */ /* 0x000fc600078ec0ff */
[----:B------:R-:W-:Y:S01]  /*30820*/  STL [R1+0x164], R54 ;  /* 0x0001643601007387 */ /* 0x000fe20000100800 */
[----:B------:R-:W-:-:S03]  /*30830*/  PRMT R16, R16, 0x3340, R0 ;  /* 0x0000334010107816 */ /* 0x000fc60000000000 */
[----:B------:R-:W-:Y:S01]  /*30840*/  STL [R1+0x168], R50 ;  /* 0x0001683201007387 */ /* 0x000fe20000100800 */
[----:B------:R-:W-:Y:S02]  /*30850*/  LOP3.LUT R12, R12, 0xffff, RZ, 0xc0, !PT ;  /* 0x0000ffff0c0c7812 */ /* 0x000fe400078ec0ff */
[----:B------:R-:W-:Y:S01]  /*30860*/  PRMT R134, R22, 0x5410, R25 ;  /* 0x0000541016867816 */ /* 0x000fe20000000019 */
[----:B------:R-:W-:Y:S01]  /*30870*/  STL [R1+0x16c], R46 ;  /* 0x00016c2e01007387 */ /* 0x000fe20000100800 */
[--C-:B------:R-:W-:Y:S01]  /*30880*/  PRMT R17, R17, 0x3340, R0.reuse ;  /* 0x0000334011117816 */ /* 0x100fe20000000000 */
[----:B------:R-:W-:Y:S01]  /*30890*/  VIADD R22, R26, UR5 ;  /* 0x000000051a167c36 */ /* 0x000fe20008000000 */
[----:B------:R-:W-:Y:S01]  /*308a0*/  PRMT R15, R15, 0x3340, R0 ;  /* 0x000033400f0f7816 */ /* 0x000fe20000000000 */
[----:B------:R-:W-:Y:S01]  /*308b0*/  STL [R1+0x170], R42 ;  /* 0x0001702a01007387 */ /* 0x000fe20000100800 */
[----:B------:R-:W-:Y:S01]  /*308c0*/  LOP3.LUT R13, R13, 0xffff, RZ, 0xc0, !PT ;  /* 0x0000ffff0d0d7812 */ /* 0x000fe200078ec0ff */
[----:B------:R-:W-:-:S02]  /*308d0*/  ULDC UR5, c[0x0][0x248] ;  /* 0x0000920000057ab9 */ /* 0x000fc40000000800 */
[----:B------:R-:W-:Y:S01]  /*308e0*/  STL [R1+0x174], R38 ;  /* 0x0001742601007387 */ /* 0x000fe20000100800 */
[----:B------:R-:W-:-:S03]  /*308f0*/  PRMT R14, R14, 0x3340, R0 ;  /* 0x000033400e0e7816 */ /* 0x000fc60000000000 */
[----:B------:R-:W-:Y:S01]  /*30900*/  STL [R1+0x178], R34 ;  /* 0x0001782201007387 */ /* 0x000fe20000100800 */
[----:B------:R-:W-:Y:S02]  /*30910*/  PRMT R12, R12, 0x3340, R0 ;  /* 0x000033400c0c7816 */ /* 0x000fe40000000000 */
[----:B------:R-:W-:Y:S01]  /*30920*/  PRMT R147, R242, 0x5410, R16 ;  /* 0x00005410f2937816 */ /* 0x000fe20000000010 */
[----:B------:R-:W-:Y:S01]  /*30930*/  STL [R1+0x17c], R30 ;  /* 0x00017c1e01007387 */ /* 0x000fe20000100800 */
[----:B------:R-:W-:Y:S01]  /*30940*/  LOP3.LUT R10, R10, 0xffff, RZ, 0xc0, !PT ;  /* 0x0000ffff0a0a7812 */ /* 0x000fe200078ec0ff */
[----:B------:R-:W-:Y:S01]  /*30950*/  VIADD R16, R22, UR5 ;  /* 0x0000000516107c36 */ /* 0x000fe20008000000 */
[----:B------:R-:W-:Y:S01]  /*30960*/  PRMT R148, R241, 0x5410, R17 ;  /* 0x00005410f1947816 */ /* 0x000fe20000000011 */
[----:B------:R-:W-:Y:S01]  /*30970*/  STL [R1+0x180], R26 ;  /* 0x0001801a01007387 */ /* 0x000fe20000100800 */
[----:B------:R-:W-:Y:S01]  /*30980*/  PRMT R15, R239, 0x5410, R15 ;  /* 0x00005410ef0f7816 */ /* 0x000fe2000000000f */
[----:B------:R-:W-:-:S02]  /*30990*/  ULDC UR5, c[0x0][0x248] ;  /* 0x0000920000057ab9 */ /* 0x000fc40000000800 */
[----:B------:R-:W4:Y:S01]  /*309a0*/  LDL.LU R242, [R1+0x20e0] ;  /* 0x0020e00001f27983 */ /* 0x000f220000300800 */
[----:B------:R-:W-:Y:S02]  /*309b0*/  PRMT R13, R13, 0x3340, R0 ;  /* 0x000033400d0d7816 */ /* 0x000fe40000000000 */
[----:B------:R-:W-:Y:S01]  /*309c0*/  PRMT R152, R240, 0x5410, R14 ;  /* 0x00005410f0987816 */ /* 0x000fe2000000000e */
[----:B------:R-:W4:Y:S01]  /*309d0*/  LDL.LU R241, [R1+0x20dc] ;  /* 0x0020dc0001f17983 */ /* 0x000f220000300800 */
[----:B------:R-:W-:-:S03]  /*309e0*/  PRMT R12, R238, 0x5410, R12 ;  /* 0x00005410ee0c7816 */ /* 0x000fc6000000000c */
[----:B------:R-:W-:Y:S01]  /*309f0*/  STL [R1+0x184], R22 ;  /* 0x0001841601007387 */ /* 0x000fe20000100800 */
[----:B------:R-:W-:Y:S01]  /*30a00*/  LOP3.LUT R11, R11, 0xffff, RZ, 0xc0, !PT ;  /* 0x0000ffff0b0b7812 */ /* 0x000fe200078ec0ff */
[----:B------:R-:W-:Y:S01]  /*30a10*/  VIADD R14, R16, UR5 ;  /* 0x00000005100e7c36 */ /* 0x000fe20008000000 */
[----:B------:R-:W-:Y:S01]  /*30a20*/  PRMT R10, R10, 0x3340, R0 ;  /* 0x000033400a0a7816 */ /* 0x000fe20000000000 */
[----:B------:R-:W4:Y:S01]  /*30a30*/  LDL.LU R240, [R1+0x20d8] ;  /* 0x0020d80001f07983 */ /* 0x000f220000300800 */
[----:B------:R-:W-:Y:S01]  /*30a40*/  PRMT R13, R237, 0x5410, R13 ;  /* 0x00005410ed0d7816 */ /* 0x000fe2000000000d */
[----:B------:R-:W-:Y:S02]  /*30a50*/  ULDC UR5, c[0x0][0x248] ;  /* 0x0000920000057ab9 */ /* 0x000fe40000000800 */
[----:B------:R-:W4:Y:S01]  /*30a60*/  LDL.LU R239, [R1+0x20d4] ;  /* 0x0020d40001ef7983 */ /* 0x000f220000300800 */
[----:B------:R-:W-:-:S03]  /*30a70*/  LOP3.LUT R9, R9, 0xffff, RZ, 0xc0, !PT ;  /* 0x0000ffff09097812 */ /* 0x000fc600078ec0ff */
[----:B------:R-:W-:Y:S01]  /*30a80*/  STL [R1+0x188], R16 ;  /* 0x0001881001007387 */ /* 0x000fe20000100800 */
[----:B------:R-:W-:-:S03]  /*30a90*/  PRMT R11, R11, 0x3340, R0 ;  /* 0x000033400b0b7816 */ /* 0x000fc60000000000 */
[----:B------:R-:W-:Y:S01]  /*30aa0*/  STL [R1+0xc8], R15 ;  /* 0x0000c80f01007387 */ /* 0x000fe20000100800 */
[----:B------:R-:W-:-:S03]  /*30ab0*/  PRMT R10, R236, 0x5410, R10 ;  /* 0x00005410ec0a7816 */ /* 0x000fc6000000000a */
[----:B------:R-:W4:Y:S01]  /*30ac0*/  LDL.LU R238, [R1+0x20d0] ;  /* 0x0020d00001ee7983 */ /* 0x000f220000300800 */
[----:B------:R-:W-:-:S03]  /*30ad0*/  LOP3.LUT R7, R7, 0xffff, RZ, 0xc0, !PT ;  /* 0x0000ffff07077812 */ /* 0x000fc600078ec0ff */
[----:B------:R0:W-:Y:S01]  /*30ae0*/  STL [R1+0x478], R12 ;  /* 0x0004780c01007387 */ /* 0x0001e20000100800 */
[----:B------:R-:W-:-:S03]  /*30af0*/  PRMT R9, R9, 0x3340, R0 ;  /* 0x0000334009097816 */ /* 0x000fc60000000000 */
[----:B------:R-:W4:Y:S01]  /*30b00*/  LDL.LU R237, [R1+0x20cc] ;  /* 0x0020cc0001ed7983 */ /* 0x000f220000300800 */
[----:B------:R-:W-:-:S03]  /*30b10*/  PRMT R11, R235, 0x5410, R11 ;  /* 0x00005410eb0b7816 */ /* 0x000fc6000000000b */
[----:B------:R-:W-:Y:S01]  /*30b20*/  STL [R1+0x18c], R14 ;  /* 0x00018c0e01007387 */ /* 0x000fe20000100800 */
[----:B0-----:R-:W-:Y:S01]  /*30b30*/  VIADD R12, R14, UR5 ;  /* 0x000000050e0c7c36 */ /* 0x001fe20008000000 */
[----:B------:R-:W-:Y:S02]  /*30b40*/  ULDC UR5, c[0x0][0x248] ;  /* 0x0000920000057ab9 */ /* 0x000fe40000000800 */
        /* <DEDUP_REMOVED lines=8> */
[----:B------:R1:W-:Y:S01]  /*30bd0*/  STL [R1+0x190], R12 ;  /* 0x0001900c01007387 */ /* 0x0003e20000100800 */
[----:B0-----:R-:W-:Y:S01]  /*30be0*/  VIADD R10, R12, UR5 ;  /* 0x000000050c0a7c36 */ /* 0x001fe20008000000 */
[----:B------:R-:W-:Y:S02]  /*30bf0*/  ULDC UR5, c[0x0][0x248] ;  /* 0x0000920000057ab9 */ /* 0x000fe40000000800 */
[----:B------:R-:W-:Y:S01]  /*30c00*/  STL [R1+0x48c], R11 ;  /* 0x00048c0b01007387 */ /* 0x000fe20000100800 */
[----:B------:R-:W-:Y:S02]  /*30c10*/  PRMT R7, R233, 0x5410, R7 ;  /* 0x00005410e9077816 */ /* 0x000fe40000000007 */
[----:B------:R-:W-:Y:S01]  /*30c20*/  LOP3.LUT R6, R6, 0xffff, RZ, 0xc0, !PT ;  /* 0x0000ffff06067812 */ /* 0x000fe200078ec0ff */
[----:B------:R-:W4:Y:S01]  /*30c30*/  LDL.LU R234, [R1+0x20c0] ;  /* 0x0020c00001ea7983 */ /* 0x000f220000300800 */
[----:B------:R-:W-:Y:S01]  /*30c40*/  PRMT R8, R232, 0x5410, R8 ;  /* 0x00005410e8087816 */ /* 0x000fe20000000008 */
[----:B-1----:R-:W0:Y:S02]  /*30c50*/  LDC R12, c[0x0][0x244] ;  /* 0x00009100ff0c7b82 */ /* 0x002e240000000800 */
[----:B------:R1:W-:Y:S01]  /*30c60*/  STL [R1+0x194], R10 ;  /* 0x0001940a01007387 */ /* 0x0003e20000100800 */
[----:B------:R-:W-:-:S03]  /*30c70*/  PRMT R6, R6, 0x3340, R0 ;  /* 0x0000334006067816 */ /* 0x000fc60000000000 */
[----:B------:R2:W-:Y:S04]  /*30c80*/  STL [R1+0x49c], R9 ;  /* 0x00049c0901007387 */ /* 0x0005e80000100800 */
[----:B------:R-:W4:Y:S01]  /*30c90*/  LDL.LU R233, [R1+0x20bc] ;  /* 0x0020bc0001e97983 */ /* 0x000f220000300800 */
[----:B-1----:R-:W-:Y:S01]  /*30ca0*/  VIADD R10, R10, UR5 ;  /* 0x000000050a0a7c36 */ /* 0x002fe20008000000 */
[----:B------:R-:W-:Y:S02]  /*30cb0*/  ULDC UR5, c[0x0][0x248] ;  /* 0x0000920000057ab9 */ /* 0x000fe40000000800 */
[----:B------:R1:W-:Y:S01]  /*30cc0*/  STL [R1+0x4b4], R7 ;  /* 0x0004b40701007387 */ /* 0x0003e20000100800 */
[----:B------:R-:W-:Y:S01]  /*30cd0*/  PRMT R6, R220, 0x5410, R6 ;  /* 0x00005410dc067816 */ /* 0x000fe20000000006 */
[----:B--2---:R-:W2:Y:S02]  /*30ce0*/  LDC R9, c[0x0][0x244] ;  /* 0x00009100ff097b82 */ /* 0x004ea40000000800 */
[----:B------:R-:W4:Y:S04]  /*30cf0*/  LDL.LU R232, [R1+0x20b8] ;  /* 0x0020b80001e87983 */ /* 0x000f280000300800 */
[----:B------:R-:W-:Y:S01]  /*30d00*/  STL [R1+0x198], R10 ;  /* 0x0001980a01007387 */ /* 0x000fe20000100800 */
[----:B-1----:R-:W-:Y:S01]  /*30d10*/  VIADD R7, R10, UR5 ;  /* 0x000000050a077c36 */ /* 0x002fe20008000000 */
[----:B------:R-:W-:-:S02]  /*30d20*/  ULDC UR5, c[0x0][0x248] ;  /* 0x0000920000057ab9 */ /* 0x000fc40000000800 */
[----:B------:R1:W-:Y:S04]  /*30d30*/  STL [R1+0x4c8], R8 ;  /* 0x0004c80801007387 */ /* 0x0003e80000100800 */
[----:B------:R-:W4:Y:S04]  /*30d40*/  LDL.LU R220, [R1+0x20b4] ;  /* 0x0020b40001dc7983 */ /* 0x000f280000300800 */
[----:B------:R3:W-:Y:S01]  /*30d50*/  STL [R1+0x19c], R7 ;  /* 0x00019c0701007387 */ /* 0x0007e20000100800 */
[----:B------:R-:W-:Y:S01]  /*30d60*/  SHF.R.U32.HI R20, RZ, 0x8, R20 ;  /* 0x00000008ff147819 */ /* 0x000fe20000011614 */
[----:B-1----:R-:W1:Y:S02]  /*30d70*/  LDC R8, c[0x0][0x244] ;  /* 0x00009100ff087b82 */ /* 0x002e640000000800 */
[----:B------:R0:W-:Y:S01]  /*30d80*/  STL [R1+0x4cc], R6 ;  /* 0x0004cc0601007387 */ /* 0x0001e20000100800 */
[----:B---3--:R-:W-:Y:S01]  /*30d90*/  VIADD R7, R7, UR5 ;  /* 0x0000000507077c36 */ /* 0x008fe20008000000 */
[----:B------:R-:W-:-:S03]  /*30da0*/  ULDC UR5, c[0x0][0x244] ;  /* 0x0000910000057ab9 */ /* 0x000fc60000000800 */
[----:B0-----:R-:W-:Y:S01]  /*30db0*/  VIADD R6, R7, UR7 ;  /* 0x0000000707067c36 */ /* 0x001fe20008000000 */
[----:B------:R-:W-:Y:S01]  /*30dc0*/  STL [R1+0x1a0], R7 ;  /* 0x0001a00701007387 */ /* 0x000fe20000100800 */
[----:B------:R-:W-:-:S03]  /*30dd0*/  ULDC UR7, c[0x0][0x248] ;  /* 0x0000920000077ab9 */ /* 0x000fc60000000800 */
[----:B------:R0:W-:Y:S01]  /*30de0*/  STL [R1+0x1a4], R6 ;  /* 0x0001a40601007387 */ /* 0x0001e20000100800 */
[----:B------:R-:W-:Y:S01]  /*30df0*/  IMAD R14, R2, UR5, RZ ;  /* 0x00000005020e7c24 */ /* 0x000fe2000f8e02ff */
[----:B------:R-:W-:Y:S01]  /*30e00*/  ULDC UR5, c[0x0][0x248] ;  /* 0x0000920000057ab9 */ /* 0x000fe20000000800 */
[----:B0-----:R-:W-:Y:S01]  /*30e10*/  VIADD R6, R6, UR7 ;  /* 0x0000000706067c36 */ /* 0x001fe20008000000 */
[----:B------:R-:W-:-:S04]  /*30e20*/  ULDC UR7, c[0x0][0x248] ;  /* 0x0000920000077ab9 */ /* 0x000fc80000000800 */
[----:B------:R0:W-:Y:S02]  /*30e30*/  STL [R1+0x1a8], R6 ;  /* 0x0001a80601007387 */ /* 0x0001e40000100800 */
        /* <DEDUP_REMOVED lines=16> */
[----:B------:R-:W-:Y:S02]  /*30f40*/  SHF.R.U32.HI R21, RZ, 0x8, R21 ;  /* 0x00000008ff157819 */ /* 0x000fe40000011615 */
[----:B------:R-:W-:Y:S02]  /*30f50*/  LOP3.LUT R20, R20, 0xffff, RZ, 0xc0, !PT ;  /* 0x0000ffff14147812 */ /* 0x000fe400078ec0ff */
[----:B------:R-:W-:Y:S01]  /*30f60*/  LOP3.LUT R24, R24, 0xffff, RZ, 0xc0, !PT ;  /* 0x0000ffff18187812 */ /* 0x000fe200078ec0ff */
[----:B------:R0:W-:Y:S01]  /*30f70*/  STL [R1+0x1c0], R6 ;  /* 0x0001c00601007387 */ /* 0x0001e20000100800 */
[----:B------:R-:W-:Y:S01]  /*30f80*/  SHF.R.U32.HI R28, RZ, 0x8, R28 ;  /* 0x00000008ff1c7819 */ /* 0x000fe2000001161c */
[----:B------:R-:W-:Y:S01]  /*30f90*/  IMAD R12, R12, 0x80, R14 ;  /* 0x000000800c0c7824 */ /* 0x000fe200078e020e */
        /* <DEDUP_REMOVED lines=132> */
[----:B------:R0:W-:Y:S01]  /*317e0*/  STL [R1+0x274], R6 ;  /* 0x0002740601007387 */ /* 0x0001e20000100800 */
[----:B------:R-:W-:Y:S02]  /*317f0*/  LOP3.LUT R21, R21, 0xffff, RZ, 0xc0, !PT ;  /* 0x0000ffff15157812 */ /* 0x000fe400078ec0ff */
[----:B------:R-:W-:Y:S01]  /*31800*/  PRMT R20, R20, 0x3340, R0 ;  /* 0x0000334014147816 */ /* 0x000fe20000000000 */
[----:B0-----:R-:W-:Y:S01]  /*31810*/  VIADD R6, R6, UR5 ;  /* 0x0000000506067c36 */ /* 0x001fe20008000000 */
[----:B------:R-:W-:-:S03]  /*31820*/  ULDC UR5, c[0x0][0x248] ;  /* 0x0000920000057ab9 */ /* 0x000fc60000000800 */
[----:B------:R-:W-:Y:S01]  /*31830*/  VIADD R7, R6, UR5 ;  /* 0x0000000506077c36 */ /* 0x000fe20008000000 */
[----:B------:R-:W-:-:S03]  /*31840*/  ULDC UR5, c[0x0][0x248] ;  /* 0x0000920000057ab9 */ /* 0x000fc60000000800 */
[----:B------:R-:W-:Y:S01]  /*31850*/  VIADD R17, R7, UR5 ;  /* 0x0000000507117c36 */ /* 0x000fe20008000000 */
[----:B------:R-:W-:Y:S01]  /*31860*/  ULDC UR5, c[0x0][0x248] ;  /* 0x0000920000057ab9 */ /* 0x000fe20000000800 */
[----:B------:R-:W-:Y:S02]  /*31870*/  PRMT R21, R21, 0x3340, R0 ;  /* 0x0000334015157816 */ /* 0x000fe40000000000 */
[----:B------:R-:W-:Y:S01]  /*31880*/  PRMT R139, R19, 0x5410, R20 ;  /* 0x00005410138b7816 */ /* 0x000fe20000000014 */
[----:B------:R-:W-:Y:S01]  /*31890*/  VIADD R19, R17, UR5 ;  /* 0x0000000511137c36 */ /* 0x000fe20008000000 */
[----:B------:R-:W-:Y:S01]  /*318a0*/  ULDC UR5, c[0x0][0x248] ;  /* 0x0000920000057ab9 */ /* 0x000fe20000000800 */
[----:B------:R-:W-:Y:S02]  /*318b0*/  PRMT R24, R24, 0x3340, R0 ;  /* 0x0000334018187816 */ /* 0x000fe40000000000 */
[----:B------:R-:W-:Y:S01]  /*318c0*/  PRMT R140, R18, 0x5410, R21 ;  /* 0x00005410128c7816 */ /* 0x000fe20000000015 */
[----:B------:R-:W-:Y:S01]  /*318d0*/  VIADD R21, R19, UR5 ;  /* 0x0000000513157c36 */ /* 0x000fe20008000000 */
[----:B------:R-:W-:Y:S01]  /*318e0*/  ULDC UR5, c[0x0][0x248] ;  /* 0x0000920000057ab9 */ /* 0x000fe20000000800 */
[----:B------:R-:W-:-:S02]  /*318f0*/  LOP3.LUT R28, R28, 0xffff, RZ, 0xc0, !PT ;  /* 0x0000ffff1c1c7812 */ /* 0x000fc400078ec0ff */
[----:B------:R-:W-:Y:S01]  /*31900*/  PRMT R127, R23, 0x5410, R24 ;  /* 0x00005410177f7816 */ /* 0x000fe20000000018 */
[----:B------:R-:W-:Y:S01]  /*31910*/  VIADD R23, R21, UR5 ;  /* 0x0000000515177c36 */ /* 0x000fe20008000000 */
[----:B------:R-:W-:Y:S01]  /*31920*/  ULDC UR5, c[0x0][0x248] ;  /* 0x0000920000057ab9 */ /* 0x000fe20000000800 */
[----:B------:R-:W-:Y:S02]  /*31930*/  PRMT R28, R28, 0x3340, R0 ;  /* 0x000033401c1c7816 */ /* 0x000fe40000000000 */
[----:B------:R-:W-:Y:S01]  /*31940*/  VIADD R25, R23, UR5 ;  /* 0x0000000517197c36 */ /* 0x000fe20008000000 */
[----:B------:R-:W-:Y:S01]  /*31950*/  ULDC UR5, c[0x0][0x248] ;  /* 0x0000920000057ab9 */ /* 0x000fe20000000800 */
[----:B------:R-:W-:Y:S02]  /*31960*/  PRMT R122, R27, 0x5410, R28 ;  /* 0x000054101b7a7816 */ /* 0x000fe4000000001c */
[----:B------:R-:W-:Y:S01]  /*31970*/  VIADD R27, R25, UR5 ;  /* 0x00000005191b7c36 */ /* 0x000fe20008000000 */
[----:B------:R-:W-:-:S03]  /*31980*/  ULDC UR5, c[0x0][0x248] ;  /* 0x0000920000057ab9 */ /* 0x000fc60000000800 */
[----:B------:R-:W-:Y:S01]  /*31990*/  VIADD R29, R27, UR5 ;  /* 0x000000051b1d7c36 */ /* 0x000fe20008000000 */
[----:B------:R-:W-:Y:S01]  /*319a0*/  ULDC UR5, c[0x0][0x248] ;  /* 0x0000920000057ab9 */ /* 0x000fe20000000800 */
[----:B------:R-:W-:Y:S02]  /*319b0*/  STL [R1+0x278], R6 ;  /* 0x0002780601007387 */ /* 0x000fe40000100800 */
[----:B------:R-:W-:Y:S01]  /*319c0*/  VIADD R31, R29, UR5 ;  /* 0x000000051d1f7c36 */ /* 0x000fe20008000000 */
[----:B------:R-:W-:Y:S01]  /*319d0*/  ULDC UR5, c[0x0][0x248] ;  /* 0x0000920000057ab9 */ /* 0x000fe20000000800 */
[----:B------:R-:W-:Y:S04]  /*319e0*/  STL [R1+0x27c], R7 ;  /* 0x00027c0701007387 */ /* 0x000fe80000100800 */
[----:B------:R-:W-:Y:S01]  /*319f0*/  STL [R1+0x280], R17 ;  /* 0x0002801101007387 */ /* 0x000fe20000100800 */
[----:B------:R-:W-:Y:S01]  /*31a00*/  VIADD R172, R31, UR5 ;  /* 0x000000051fac7c36 */ /* 0x000fe20008000000 */
[----:B------:R-:W-:-:S02]  /*31a10*/  ULDC UR5, c[0x0][0x248] ;  /* 0x0000920000057ab9 */ /* 0x000fc40000000800 */
[----:B------:R-:W-:Y:S04]  /*31a20*/  STL [R1+0x284], R19 ;  /* 0x0002841301007387 */ /* 0x000fe80000100800 */
[----:B------:R-:W-:Y:S04]  /*31a30*/  STL [R1+0x288], R21 ;  /* 0x0002881501007387 */ /* 0x000fe80000100800 */
[----:B------:R-:W-:Y:S04]  /*31a40*/  STL [R1+0x28c], R23 ;  /* 0x00028c1701007387 */ /* 0x000fe80000100800 */
[----:B------:R-:W-:Y:S04]  /*31a50*/  STL [R1+0x290], R25 ;  /* 0x0002901901007387 */ /* 0x000fe80000100800 */
[----:B------:R-:W-:Y:S04]  /*31a60*/  STL [R1+0x294], R27 ;  /* 0x0002941b01007387 */ /* 0x000fe80000100800 */
[----:B------:R-:W-:Y:S04]  /*31a70*/  STL [R1+0x298], R29 ;  /* 0x0002981d01007387 */ /* 0x000fe80000100800 */
[----:B------:R-:W-:Y:S04]  /*31a80*/  STL [R1+0x29c], R31 ;  /* 0x00029c1f01007387 */ /* 0x000fe80000100800 */
        /* <DEDUP_REMOVED lines=43> */
[----:B--2---:R-:W-:Y:S02]  /*31d40*/  IMAD R9, R9, 0x80, R12 ;  /* 0x0000008009097824 */ /* 0x004fe400078e020c */
[----:B0-----:R-:W-:Y:S01]  /*31d50*/  VIADD R172, R172, UR5 ;  /* 0x00000005acac7c36 */ /* 0x001fe20008000000 */
[----:B------:R-:W-:-:S04]  /*31d60*/  ULDC UR5, c[0x0][0x248] ;  /* 0x0000920000057ab9 */ /* 0x000fc80000000800 */
[----:B------:R0:W-:Y:S01]  /*31d70*/  STL [R1+0x2dc], R172 ;  /* 0x0002dcac01007387 */ /* 0x0001e20000100800 */
[----:B-1----:R-:W-:Y:S02]  /*31d80*/  IMAD R8, R8, 0x80, R9 ;  /* 0x0000008008087824 */ /* 0x002fe400078e0209 */
[----:B0-----:R-:W-:-:S03]  /*31d90*/  VIADD R172, R172, UR5 ;  /* 0x00000005acac7c36 */ /* 0x001fc60008000000 */
[----:B------:R-:W-:Y:S01]  /*31da0*/  IADD3 R10, P3, R8, UR12, RZ ;  /* 0x0000000c080a7c10 */ /* 0x000fe2000ff7e0ff */
[----:B------:R-:W-:Y:S01]  /*31db0*/  ULDC UR12, c[0x0][0x228] ;  /* 0x00008a00000c7ab9 */ /* 0x000fe20000000800 */
[----:B------:R-:W-:Y:S02]  /*31dc0*/  IADD3 R15, P2, R14, UR10, RZ ;  /* 0x0000000a0e0f7c10 */ /* 0x000fe4000ff5e0ff */
[----:B------:R-:W-:Y:S01]  /*31dd0*/  LOP3.LUT R221, R221, 0xfeffffff, RZ, 0xc0, !PT ;  /* 0xfeffffffdddd7812 */ /* 0x000fe200078ec0ff */
[----:B------:R0:W-:Y:S01]  /*31de0*/  STL [R1+0x2e0], R172 ;  /* 0x0002e0ac01007387 */ /* 0x0001e20000100800 */
[----:B------:R-:W-:Y:S01]  /*31df0*/  LEA.HI.X.SX32 R8, R8, UR13, 0x1, P3 ;  /* 0x0000000d08087c11 */ /* 0x000fe200098f0eff */
[----:B------:R-:W-:Y:S01]  /*31e00*/  ULDC UR13, c[0x0][0x248] ;  /* 0x00009200000d7ab9 */ /* 0x000fe20000000800 */
[----:B------:R-:W-:Y:S02]  /*31e10*/  SHF.R.S32.HI R176, RZ, 0x1f, R192 ;  /* 0x0000001fffb07819 */ /* 0x000fe400000114c0 */
[----:B------:R-:W-:-:S02]  /*31e20*/  SHF.R.S32.HI R173, RZ, 0x1f, R191 ;  /* 0x0000001fffad7819 */ /* 0x000fc400000114bf */
[----:B------:R-:W-:Y:S01]  /*31e30*/  PRMT R156, R87, 0x5410, R88 ;  /* 0x00005410579c7816 */ /* 0x000fe20000000058 */
[----:B------:R-:W-:Y:S01]  /*31e40*/  VIADD R86, R0, 0xa8 ;  /* 0x000000a800567836 */ /* 0x000fe20000000000 */
[----:B------:R-:W-:Y:S01]  /*31e50*/  SHF.R.U32.HI R85, RZ, 0x8, R85 ;  /* 0x00000008ff557819 */ /* 0x000fe20000011655 */
[----:B0-----:R-:W-:Y:S01]  /*31e60*/  VIADD R172, R172, UR7 ;  /* 0x00000007acac7c36 */ /* 0x001fe20008000000 */
[----:B------:R-:W-:Y:S01]  /*31e70*/  ULDC UR7, c[0x0][0x248] ;  /* 0x0000920000077ab9 */ /* 0x000fe20000000800 */
[C---:B------:R-:W-:Y:S01]  /*31e80*/  VIADD R83, R0.reuse, 0xa5 ;  /* 0x000000a500537836 */ /* 0x040fe20000000000 */
[----:B----4-:R-:W-:Y:S01]  /*31e90*/  LOP3.LUT R243, R243, 0x7fffffff, RZ, 0xc0, !PT ;  /* 0x7ffffffff3f37812 */ /* 0x010fe200078ec0ff */
[----:B------:R-:W-:Y:S01]  /*31ea0*/  VIADD R82, R0, 0xa4 ;  /* 0x000000a400527836 */ /* 0x000fe20000000000 */
[----:B------:R0:W-:Y:S01]  /*31eb0*/  STL [R1+0x2e4], R172 ;  /* 0x0002e4ac01007387 */ /* 0x0001e20000100800 */
[----:B------:R-:W-:Y:S01]  /*31ec0*/  LEA.HI.X.SX32 R14, R14, UR11, 0x1, P2 ;  /* 0x0000000b0e0e7c11 */ /* 0x000fe200090f0eff */
[----:B------:R-:W-:Y:S01]  /*31ed0*/  ULDC.64 UR10, c[0x0][0x220] ;  /* 0x00008800000a7ab9 */ /* 0x000fe20000000a00 */
[----:B------:R-:W-:Y:S01]  /*31ee0*/  PRMT R150, R80, 0x5410, R81 ;  /* 0x0000541050967816 */ /* 0x000fe20000000051 */
[----:B------:R-:W-:Y:S01]  /*31ef0*/  VIADD R79, R0, 0xa1 ;  /* 0x000000a1004f7836 */ /* 0x000fe20000000000 */
[----:B------:R-:W-:Y:S01]  /*31f00*/  ULDC UR5, c[0x0][0x228] ;  /* 0x00008a0000057ab9 */ /* 0x000fe20000000800 */
[----:B0-----:R-:W-:Y:S01]  /*31f10*/  VIADD R172, R172, UR7 ;  /* 0x00000007acac7c36 */ /* 0x001fe20008000000 */
[----:B------:R-:W-:Y:S01]  /*31f20*/  IADD3 R13, P2, R12, UR10, RZ ;  /* 0x0000000a0c0d7c10 */ /* 0x000fe2000ff5e0ff */
[C---:B------:R-:W-:Y:S01]  /*31f30*/  VIADD R87, R0.reuse, 0xa9 ;  /* 0x000000a900577836 */ /* 0x040fe20000000000 */
[----:B------:R-:W-:Y:S01]  /*31f40*/  LOP3.LUT R85, R85, 0xffff, RZ, 0xc0, !PT ;  /* 0x0000ffff55557812 */ /* 0x000fe200078ec0ff */
[----:B------:R-:W-:Y:S01]  /*31f50*/  VIADD R81, R0, 0xa3 ;  /* 0x000000a300517836 */ /* 0x000fe20000000000 */
[----:B------:R0:W-:Y:S01]  /*31f60*/  STL [R1+0x2e8], R172 ;  /* 0x0002e8ac01007387 */ /* 0x0001e20000100800 */
[----:B------:R-:W-:Y:S01]  /*31f70*/  LEA.HI.X.SX32 R12, R12, UR11, 0x1, P2 ;  /* 0x0000000b0c0c7c11 */ /* 0x000fe200090f0eff */
[----:B------:R-:W-:Y:S01]  /*31f80*/  ULDC.64 UR10, c[0x0][0x220] ;  /* 0x00008800000a7ab9 */ /* 0x000fe20000000a00 */
[C---:B------:R-:W-:Y:S01]  /*31f90*/  VIADD R80, R0.reuse, 0xa2 ;  /* 0x000000a200507836 */ /* 0x040fe20000000000 */
[----:B------:R-:W-:Y:S01]  /*31fa0*/  SHF.R.U32.HI R77, RZ, 0x8, R77 ;  /* 0x00000008ff4d7819 */ /* 0x000fe2000001164d */
[----:B------:R-:W-:Y:S01]  /*31fb0*/  VIADD R78, R0, 0xa0 ;  /* 0x000000a0004e7836 */ /* 0x000fe20000000000 */
[----:B------:R-:W-:Y:S01]  /*31fc0*/  ULDC UR7, c[0x0][0x228] ;  /* 0x00008a0000077ab9 */ /* 0x000fe20000000800 */
[----:B0-----:R-:W-:Y:S01]  /*31fd0*/  VIADD R172, R172, UR13 ;  /* 0x0000000dacac7c36 */ /* 0x001fe20008000000 */
[----:B------:R-:W-:-:S04]  /*31fe0*/  ULDC UR13, c[0x0][0x248] ;  /* 0x00009200000d7ab9 */ /* 0x000fc80000000800 */
[----:B------:R0:W-:Y:S01]  /*31ff0*/  STL [R1+0x2ec], R172 ;  /* 0x0002ecac01007387 */ /* 0x0001e20000100800 */
[C---:B------:R-:W-:Y:S01]  /*32000*/  IADD3 R11, P2, R9.reuse, UR10, RZ ;  /* 0x0000000a090b7c10 */ /* 0x040fe2000ff5e0ff */
[----:B------:R-:W-:Y:S01]  /*32010*/  ULDC UR10, c[0x0][0x228] ;  /* 0x00008a00000a7ab9 */ /* 0x000fe20000000800 */
[----:B0-----:R-:W-:Y:S01]  /*32020*/  VIADD R172, R172, UR13 ;  /* 0x0000000dacac7c36 */ /* 0x001fe20008000000 */
[----:B------:R-:W-:Y:S01]  /*32030*/  ULDC UR13, c[0x0][0x248] ;  /* 0x00009200000d7ab9 */ /* 0x000fe20000000800 */
[----:B------:R-:W-:Y:S01]  /*32040*/  LEA.HI.X.SX32 R9, R9, UR11, 0x1, P2 ;  /* 0x0000000b09097c11 */ /* 0x000fe200090f0eff */
[----:B------:R-:W-:Y:S02]  /*32050*/  ULDC UR11, c[0x0][0x228] ;  /* 0x00008a00000b7ab9 */ /* 0x000fe40000000800 */
[----:B------:R0:W-:Y:S01]  /*32060*/  STL [R1+0x2f0], R172 ;  /* 0x0002f0ac01007387 */ /* 0x0001e20000100800 */
[----:B------:R-:W-:Y:S01]  /*32070*/  ISETP.LT.AND P2, PT, R3, UR22, !P1 ;  /* 0x0000001603007c0c */ /* 0x000fe2000cf41270 */
[----:B0-----:R-:W-:Y:S01]  /*32080*/  VIADD R172, R172, UR13 ;  /* 0x0000000dacac7c36 */ /* 0x001fe20008000000 */
[----:B------:R-:W-:-:S04]  /*32090*/  ULDC UR13, c[0x0][0x248] ;  /* 0x00009200000d7ab9 */ /* 0x000fc80000000800 */
[----:B------:R0:W-:Y:S02]  /*320a0*/  STL [R1+0x2f4], R172 ;  /* 0x0002f4ac01007387 */ /* 0x0001e40000100800 */
[----:B0-----:R-:W-:Y:S01]  /*320b0*/  VIADD R172, R172, UR13 ;  /* 0x0000000dacac7c36 */ /* 0x001fe20008000000 */
[----:B------:R-:W-:-:S04]  /*320c0*/  ULDC UR13, c[0x0][0x248] ;  /* 0x00009200000d7ab9 */ /* 0x000fc80000000800 */
[----:B------:R0:W-:Y:S01]  /*320d0*/  STL [R1+0x2f8], R172 ;  /* 0x0002f8ac01007387 */ /* 0x0001e20000100800 */
[----:B------:R-:W-:Y:S02]  /*320e0*/  @P2 LOP3.LUT R221, R221, 0x1000000, RZ, 0xfc, !PT ;  /* 0x01000000dddd2812 */ /* 0x000fe400078efcff */
[----:B------:R-:W-:Y:S01]  /*320f0*/  ISETP.LT.AND P2, PT, R4, UR14, !P1 ;  /* 0x0000000e04007c0c */ /* 0x000fe2000cf41270 */
[----:B------:R-:W-:Y:S01]  /*32100*/  ULDC UR14, c[0x0][0x248] ;  /* 0x00009200000e7ab9 */ /* 0x000fe20000000800 */
[----:B0-----:R-:W-:Y:S01]  /*32110*/  VIADD R172, R172, UR13 ;  /* 0x0000000dacac7c36 */ /* 0x001fe20008000000 */
[----:B------:R-:W-:-:S04]  /*32120*/  ULDC UR13, c[0x0][0x248] ;  /* 0x00009200000d7ab9 */ /* 0x000fc80000000800 */
[----:B------:R0:W-:Y:S01]  /*32130*/  STL [R1+0x2fc], R172 ;  /* 0x0002fcac01007387 */ /* 0x0001e20000100800 */
[----:B------:R-:W-:Y:S01]  /*32140*/  LOP3.LUT R221, R221, 0xff7fffff, RZ, 0xc0, !PT ;  /* 0xff7fffffdddd7812 */ /* 0x000fe200078ec0ff */
[----:B0-----:R-:W-:Y:S01]  /*32150*/  VIADD R172, R172, UR13 ;  /* 0x0000000dacac7c36 */ /* 0x001fe20008000000 */
[----:B------:R-:W-:-:S04]  /*32160*/  ULDC UR13, c[0x0][0x248] ;  /* 0x00009200000d7ab9 */ /* 0x000fc80000000800 */
[----:B------:R0:W-:Y:S01]  /*32170*/  STL [R1+0x300], R172 ;  /* 0x000300ac01007387 */ /* 0x0001e20000100800 */
[----:B------:R-:W-:Y:S02]  /*32180*/  @P2 LOP3.LUT R221, R221, 0x800000, RZ, 0xfc, !PT ;  /* 0x00800000dddd2812 */ /* 0x000fe400078efcff */
[----:B------:R-:W-:Y:S01]  /*32190*/  ISETP.LT.AND P2, PT, R5, UR12, !P1 ;  /* 0x0000000c05007c0c */ /* 0x000fe2000cf41270 */
[----:B0-----:R-:W-:Y:S01]  /*321a0*/  VIADD R172, R172, UR13 ;  /* 0x0000000dacac7c36 */ /* 0x001fe20008000000 */
[----:B------:R-:W-:-:S04]  /*321b0*/  ULDC UR13, c[0x0][0x248] ;  /* 0x00009200000d7ab9 */ /* 0x000fc80000000800 */
[----:B------:R0:W-:Y:S02]  /*321c0*/  STL [R1+0x304], R172 ;  /* 0x000304ac01007387 */ /* 0x0001e40000100800 */
[----:B0-----:R-:W-:Y:S01]  /*321d0*/  VIADD R172, R172, UR13 ;  /* 0x0000000dacac7c36 */ /* 0x001fe20008000000 */
[----:B------:R-:W-:-:S04]  /*321e0*/  ULDC UR13, c[0x0][0x248] ;  /* 0x00009200000d7ab9 */ /* 0x000fc80000000800 */
[----:B------:R0:W-:Y:S01]  /*321f0*/  STL [R1+0x308], R172 ;  /* 0x000308ac01007387 */ /* 0x0001e20000100800 */
[----:B------:R-:W-:Y:S01]  /*32200*/  LOP3.LUT R221, R221, 0xffbfffff, RZ, 0xc0, !PT ;  /* 0xffbfffffdddd7812 */ /* 0x000fe200078ec0ff */
[----:B0-----:R-:W-:Y:S01]  /*32210*/  VIADD R172, R172, UR13 ;  /* 0x0000000dacac7c36 */ /* 0x001fe20008000000 */
[----:B------:R-:W-:Y:S02]  /*32220*/  ULDC.64 UR12, c[0x0][0x228] ;  /* 0x00008a00000c7ab9 */ /* 0x000fe40000000a00 */
[----:B------:R-:W-:Y:S01]  /*32230*/  ISETP.LT.AND P1, PT, R2, UR12, !P1 ;  /* 0x0000000c02007c0c */ /* 0x000fe2000cf21270 */
[----:B------:R-:W-:Y:S01]  /*32240*/  ULDC UR12, c[0x0][0x248] ;  /* 0x00009200000c7ab9 */ /* 0x000fe20000000800 */
[----:B------:R-:W-:-:S04]  /*32250*/  @P2 LOP3.LUT R221, R221, 0x400000, RZ, 0xfc, !PT ;  /* 0x00400000dddd2812 */ /* 0x000fc800078efcff */
[----:B------:R-:W-:Y:S01]  /*32260*/  LOP3.LUT R221, R221, 0xffdfffff, RZ, 0xc0, !PT ;  /* 0xffdfffffdddd7812 */ /* 0x000fe200078ec0ff */
[----:B------:R0:W-:Y:S06]  /*32270*/  STL [R1+0x30c], R172 ;  /* 0x00030cac01007387 */ /* 0x0001ec0000100800 */
[----:B------:R-:W-:Y:S02]  /*32280*/  @P1 LOP3.LUT R221, R221, 0x200000, RZ, 0xfc, !PT ;  /* 0x00200000dddd1812 */ /* 0x000fe400078efcff */
[----:B------:R-:W-:Y:S01]  /*32290*/  ISETP.LT.AND P1, PT, R3, UR28, !P0 ;  /* 0x0000001c03007c0c */ /* 0x000fe2000c721270 */
[----:B------:R-:W-:Y:S01]  /*322a0*/  ULDC.64 UR28, c[0x0][0x228] ;  /* 0x00008a00001c7ab9 */ /* 0x000fe20000000a00 */
[----:B0-----:R-:W-:Y:S01]  /*322b0*/  VIADD R172, R172, UR14 ;  /* 0x0000000eacac7c36 */ /* 0x001fe20008000000 */
[----:B------:R-:W-:Y:S01]  /*322c0*/  ULDC UR14, c[0x0][0x248] ;  /* 0x00009200000e7ab9 */ /* 0x000fe20000000800 */
[----:B------:R-:W-:-:S03]  /*322d0*/  LOP3.LUT R221, R221, 0xffefffff, RZ, 0xc0, !PT ;  /* 0xffefffffdddd7812 */ /* 0x000fc600078ec0ff */
[----:B------:R0:W-:Y:S06]  /*322e0*/  STL [R1+0x310], R172 ;  /* 0x000310ac01007387 */ /* 0x0001ec0000100800 */
[----:B------:R-:W-:Y:S01]  /*322f0*/  @P1 LOP3.LUT R221, R221, 0x100000, RZ, 0xfc, !PT ;  /* 0x00100000dddd1812 */ /* 0x000fe200078efcff */
[----:B0-----:R-:W-:Y:S01]  /*32300*/  VIADD R172, R172, UR14 ;  /* 0x0000000eacac7c36 */ /* 0x001fe20008000000 */
[----:B------:R-:W-:Y:S01]  /*32310*/  IADD3 R174, P1, R192, R15, RZ ;  /* 0x0000000fc0ae7210 */ /* 0x000fe20007f3e0ff */
[----:B------:R-:W-:-:S03]  /*32320*/  ULDC UR14, c[0x0][0x248] ;  /* 0x00009200000e7ab9 */ /* 0x000fc60000000800 */
[----:B------:R0:W-:Y:S01]  /*32330*/  STL [R1+0x314], R172 ;  /* 0x000314ac01007387 */ /* 0x0001e20000100800 */
[----:B------:R-:W-:-:S03]  /*32340*/  IMAD.X R175, R176, 0x1, R14, P1 ;  /* 0x00000001b0af7824 */ /* 0x000fc600008e060e */
[----:B------:R-:W-:Y:S01]  /*32350*/  STL [R1+0x480], R176 ;  /* 0x000480b001007387 */ /* 0x000fe20000100800 */
[----:B0-----:R-:W-:Y:S01]  /*32360*/  VIADD R172, R172, UR12 ;  /* 0x0000000cacac7c36 */ /* 0x001fe20008000000 */
[----:B------:R-:W-:-:S04]  /*32370*/  ULDC UR12, c[0x0][0x248] ;  /* 0x00009200000c7ab9 */ /* 0x000fc80000000800 */
[----:B------:R0:W-:Y:S04]  /*32380*/  STL [R1+0x318], R172 ;  /* 0x000318ac01007387 */ /* 0x0001e80000100800 */
[----:B------:R1:W-:Y:S01]  /*32390*/  STL.64 [R1+0xd0], R174 ;  /* 0x0000d0ae01007387 */ /* 0x0003e20000100a00 */
[----:B0-----:R-:W-:-:S03]  /*323a0*/  VIADD R172, R172, UR14 ;  /* 0x0000000eacac7c36 */ /* 0x001fc60008000000 */
[----:B------:R-:W-:Y:S01]  /*323b0*/  STL [R1+0x470], R173 ;  /* 0x000470ad01007387 */ /* 0x000fe20000100800 */
[----:B------:R-:W-:Y:S01]  /*323c0*/  LOP3.LUT R221, R221, 0xfff7ffff, RZ, 0xc0, !PT ;  /* 0xfff7ffffdddd7812 */ /* 0x000fe200078ec0ff */
[----:B------:R-:W-:Y:S01]  /*323d0*/  ULDC UR14, c[0x0][0x248] ;  /* 0x00009200000e7ab9 */ /* 0x000fe20000000800 */
[----:B-1----:R-:W-:Y:S01]  /*323e0*/  IADD3 R174, P1, R191, R15, RZ ;  /* 0x0000000fbfae7210 */ /* 0x002fe20007f3e0ff */
[----:B------:R0:W-:Y:S04]  /*323f0*/  STL [R1+0x31c], R172 ;  /* 0x00031cac01007387 */ /* 0x0001e80000100800 */
[----:B------:R-:W-:Y:S02]  /*32400*/  IMAD.X R175, R173, 0x1, R14, P1 ;  /* 0x00000001adaf7824 */ /* 0x000fe400008e060e */
[----:B0-----:R-:W-:Y:S01]  /*32410*/  VIADD R172, R172, UR12 ;  /* 0x0000000cacac7c36 */ /* 0x001fe20008000000 */
[----:B------:R-:W-:Y:S01]  /*32420*/  SHF.R.S32.HI R173, RZ, 0x1f, R190 ;  /* 0x0000001fffad7819 */ /* 0x000fe200000114be */
[----:B------:R-:W-:-:S03]  /*32430*/  ULDC UR12, c[0x0][0x248] ;  /* 0x00009200000c7ab9 */ /* 0x000fc60000000800 */
[----:B------:R-:W-:Y:S04]  /*32440*/  STL [R1+0x320], R172 ;  /* 0x000320ac01007387 */ /* 0x000fe80000100800 */
[----:B------:R0:W-:Y:S02]  /*32450*/  STL.64 [R1+0xd8], R174 ;  /* 0x0000d8ae01007387 */ /* 0x0001e40000100a00 */
[----:B0-----:R-:W-:-:S05]  /*32460*/  IADD3 R174, P1, R190, R15, RZ ;  /* 0x0000000fbeae7210 */ /* 0x001fca0007f3e0ff */
[----:B------:R-:W-:Y:S01]  /*32470*/  IMAD.X R175, R173, 0x1, R14, P1 ;  /* 0x00000001adaf7824 */ /* 0x000fe200008e060e */
[----:B------:R-:W-:-:S13]  /*32480*/  ISETP.LT.AND P1, PT, R4, UR11, !P0 ;  /* 0x0000000b04007c0c */ /* 0x000fda000c721270 */
[----:B------:R-:W-:Y:S02]  /*32490*/  @P1 LOP3.LUT R221, R221, 0x80000, RZ, 0xfc, !PT ;  /* 0x00080000dddd1812 */ /* 0x000fe400078efcff */
[----:B------:R-:W-:Y:S01]  /*324a0*/  ISETP.LT.AND P1, PT, R5, UR10, !P0 ;  /* 0x0000000a05007c0c */ /* 0x000fe2000c721270 */
[----:B------:R-:W-:Y:S01]  /*324b0*/  VIADD R172, R172, UR12 ;  /* 0x0000000cacac7c36 */ /* 0x000fe20008000000 */
[----:B------:R-:W-:Y:S01]  /*324c0*/  ISETP.LT.AND P0, PT, R2, UR28, !P0 ;  /* 0x0000001c02007c0c */ /* 0x000fe2000c701270 */
[----:B------:R-:W-:Y:S01]  /*324d0*/  STL [R1+0x468], R173 ;  /* 0x000468ad01007387 */ /* 0x000fe20000100800 */
[----:B------:R-:W-:Y:S01]  /*324e0*/  LOP3.LUT R221, R221, 0xfffbffff, RZ, 0xc0, !PT ;  /* 0xfffbffffdddd7812 */ /* 0x000fe200078ec0ff */
[----:B------:R-:W-:Y:S01]  /*324f0*/  ULDC UR12, c[0x0][0x248] ;  /* 0x00009200000c7ab9 */ /* 0x000fe20000000800 */
[----:B------:R-:W-:-:S07]  /*32500*/  ULDC UR10, c[0x0][0x248] ;  /* 0x00009200000a7ab9 */ /* 0x000fce0000000800 */
[----:B------:R-:W-:-:S04]  /*32510*/  @P1 LOP3.LUT R221, R221, 0x40000, RZ, 0xfc, !PT ;  /* 0x00040000dddd1812 */ /* 0x000fc800078efcff */
[----:B------:R-:W-:-:S04]  /*32520*/  LOP3.LUT R221, R221, 0xfffdffff, RZ, 0xc0, !PT ;  /* 0xfffdffffdddd7812 */ /* 0x000fc800078ec0ff */
[----:B------:R-:W-:Y:S02]  /*32530*/  @P0 LOP3.LUT R221, R221, 0x20000, RZ, 0xfc, !PT ;  /* 0x00020000dddd0812 */ /* 0x000fe400078efcff */
[----:B------:R-:W-:Y:S01]  /*32540*/  ISETP.GE.AND P0, PT, R87, UR23, PT ;  /* 0x0000001757007c0c */ /* 0x000fe2000bf06270 */
[----:B------:R0:W-:Y:S01]  /*32550*/  STL [R1+0x324], R172 ;  /* 0x000324ac01007387 */ /* 0x0001e20000100800 */
[----:B------:R-:W-:Y:S01]  /*32560*/  LOP3.LUT R221, R221, 0xfffeffff, RZ, 0xc0, !PT ;  /* 0xfffeffffdddd7812 */ /* 0x000fe200078ec0ff */
[----:B------:R-:W-:Y:S01]  /*32570*/  ULDC.64 UR22, c[0x0][0x228] ;  /* 0x00008a0000167ab9 */ /* 0x000fe20000000a00 */
[----:B------:R-:W-:Y:S01]  /*32580*/  ISETP.LT.AND P3, PT, R3, UR60, !P0 ;  /* 0x0000003c03007c0c */ /* 0x000fe2000c761270 */
[----:B------:R-:W-:Y:S01]  /*32590*/  VIADD R75, R0, 0x9d ;  /* 0x0000009d004b7836 */ /* 0x000fe20000000000 */
[----:B------:R-:W-:Y:S01]  /*325a0*/  ISETP.LT.AND P2, PT, R4, UR61, !P0 ;  /* 0x0000003d04007c0c */ /* 0x000fe2000c741270 */
[C---:B------:R-:W-:Y:S01]  /*325b0*/  VIADD R74, R0.reuse, 0x9c ;  /* 0x0000009c004a7836 */ /* 0x040fe20000000000 */
[----:B------:R-:W-:Y:S01]  /*325c0*/  ISETP.LT.AND P1, PT, R5, UR38, !P0 ;  /* 0x0000002605007c0c */ /* 0x000fe2000c721270 */
[----:B------:R-:W-:Y:S01]  /*325d0*/  VIADD R73, R0, 0x9b ;  /* 0x0000009b00497836 */ /* 0x000fe20000000000 */
[----:B------:R-:W-:Y:S01]  /*325e0*/  PRMT R85, R85, 0x3340, R0 ;  /* 0x0000334055557816 */ /* 0x000fe20000000000 */
[----:B0-----:R-:W-:Y:S01]  /*325f0*/  VIADD R172, R172, UR14 ;  /* 0x0000000eacac7c36 */ /* 0x001fe20008000000 */
[----:B------:R-:W-:Y:S01]  /*32600*/  LOP3.LUT R77, R77, 0xffff, RZ, 0xc0, !PT ;  /* 0x0000ffff4d4d7812 */ /* 0x000fe200078ec0ff */
[----:B------:R-:W-:Y:S01]  /*32610*/  ULDC UR38, c[0x0][0x228] ;  /* 0x00008a0000267ab9 */ /* 0x000fe20000000800 */
[----:B------:R-:W-:-:S02]  /*32620*/  LOP3.LUT R242, R242, 0x7fffffff, RZ, 0xc0, !PT ;  /* 0x7ffffffff2f27812 */ /* 0x000fc400078ec0ff */
[----:B------:R-:W-:Y:S01]  /*32630*/  SHF.R.U32.HI R72, RZ, 0x8, R72 ;  /* 0x00000008ff487819 */ /* 0x000fe20000011648 */
[----:B------:R0:W-:Y:S01]  /*32640*/  STL [R1+0x328], R172 ;  /* 0x000328ac01007387 */ /* 0x0001e20000100800 */
[----:B------:R-:W-:Y:S01]  /*32650*/  @P3 LOP3.LUT R221, R221, 0x10000, RZ, 0xfc, !PT ;  /* 0x00010000dddd3812 */ /* 0x000fe200078efcff */
[----:B------:R-:W-:Y:S01]  /*32660*/  VIADD R70, R0, 0x98 ;  /* 0x0000009800467836 */ /* 0x000fe20000000000 */
[----:B------:R-:W-:Y:S01]  /*32670*/  PRMT R142, R68, 0x5410, R69 ;  /* 0x00005410448e7816 */ /* 0x000fe20000000045 */
[C---:B------:R-:W-:Y:S01]  /*32680*/  VIADD R67, R0.reuse, 0x95 ;  /* 0x0000009500437836 */ /* 0x040fe20000000000 */
[----:B------:R-:W-:Y:S01]  /*32690*/  LOP3.LUT R221, R221, 0xffff7fff, RZ, 0xc0, !PT ;  /* 0xffff7fffdddd7812 */ /* 0x000fe200078ec0ff */
[----:B------:R-:W-:Y:S01]  /*326a0*/  STL.64 [R1+0x460], R174 ;  /* 0x000460ae01007387 */ /* 0x000fe20000100a00 */
[----:B------:R-:W-:Y:S01]  /*326b0*/  LOP3.LUT R241, R241, 0x7fffffff, RZ, 0xc0, !PT ;  /* 0x7ffffffff1f17812 */ /* 0x000fe200078ec0ff */
[----:B------:R-:W-:Y:S01]  /*326c0*/  VIADD R66, R0, 0x94 ;  /* 0x0000009400427836 */ /* 0x000fe20000000000 */
[----:B------:R-:W-:Y:S01]  /*326d0*/  ULDC UR61, c[0x0][0x228] ;  /* 0x00008a00003d7ab9 */ /* 0x000fe20000000800 */
[----:B0-----:R-:W-:Y:S01]  /*326e0*/  VIADD R172, R172, UR12 ;  /* 0x0000000cacac7c36 */ /* 0x001fe20008000000 */
[----:B------:R-:W-:Y:S01]  /*326f0*/  @P2 LOP3.LUT R221, R221, 0x8000, RZ, 0xfc, !PT ;  /* 0x00008000dddd2812 */ /* 0x000fe200078efcff */
[----:B------:R-:W-:-:S03]  /*32700*/  ULDC UR60, c[0x0][0x228] ;  /* 0x00008a00003c7ab9 */ /* 0x000fc60000000800 */
[----:B------:R0:W-:Y:S01]  /*32710*/  STL [R1+0x32c], R172 ;  /* 0x00032cac01007387 */ /* 0x0001e20000100800 */
[----:B------:R-:W-:Y:S01]  /*32720*/  LOP3.LUT R221, R221, 0xffffbfff, RZ, 0xc0, !PT ;  /* 0xffffbfffdddd7812 */ /* 0x000fe200078ec0ff */
[----:B0-----:R-:W-:Y:S01]  /*32730*/  VIADD R172, R172, UR10 ;  /* 0x0000000aacac7c36 */ /* 0x001fe20008000000 */
[----:B------:R-:W-:Y:S02]  /*32740*/  ULDC.64 UR10, c[0x0][0x228] ;  /* 0x00008a00000a7ab9 */ /* 0x000fe40000000a00 */
[----:B------:R-:W-:Y:S01]  /*32750*/  ISETP.LT.AND P0, PT, R2, UR10, !P0 ;  /* 0x0000000a02007c0c */ /* 0x000fe2000c701270 */
[----:B------:R-:W-:Y:S01]  /*32760*/  ULDC UR10, c[0x0][0x248] ;  /* 0x00009200000a7ab9 */ /* 0x000fe20000000800 */
[----:B------:R-:W-:-:S04]  /*32770*/  @P1 LOP3.LUT R221, R221, 0x4000, RZ, 0xfc, !PT ;  /* 0x00004000dddd1812 */ /* 0x000fc800078efcff */
[----:B------:R-:W-:-:S07]  /*32780*/  LOP3.LUT R221, R221, 0xffffdfff, RZ, 0xc0, !PT ;  /* 0xffffdfffdddd7812 */ /* 0x000fce00078ec0ff */
[----:B------:R-:W-:Y:S02]  /*32790*/  @P0 LOP3.LUT R221, R221, 0x2000, RZ, 0xfc, !PT ;  /* 0x00002000dddd0812 */ /* 0x000fe400078efcff */
[----:B------:R-:W-:Y:S01]  /*327a0*/  ISETP.GE.AND P0, PT, R86, UR15, PT ;  /* 0x0000000f56007c0c */ /* 0x000fe2000bf06270 */
[----:B------:R-:W-:-:S03]  /*327b0*/  ULDC.64 UR14, c[0x0][0x228] ;  /* 0x00008a00000e7ab9 */ /* 0x000fc60000000a00 */
[----:B------:R-:W-:Y:S02]  /*327c0*/  ISETP.LT.AND P3, PT, R3, UR39, !P0 ;  /* 0x0000002703007c0c */ /* 0x000fe4000c761270 */
[----:B------:R-:W-:Y:S02]  /*327d0*/  PRMT R153, R84, 0x5410, R85 ;  /* 0x0000541054997816 */ /* 0x000fe40000000055 */
[----:B------:R-:W-:Y:S02]  /*327e0*/  ISETP.LT.AND P2, PT, R4, UR58, !P0 ;  /* 0x0000003a04007c0c */ /* 0x000fe4000c741270 */
[----:B------:R-:W-:Y:S02]  /*327f0*/  LOP3.LUT R221, R221, 0xffffefff, RZ, 0xc0, !PT ;  /* 0xffffefffdddd7812 */ /* 0x000fe400078ec0ff */
[----:B------:R-:W-:Y:S01]  /*32800*/  ISETP.LT.AND P1, PT, R5, UR59, !P0 ;  /* 0x0000003b05007c0c */ /* 0x000fe2000c721270 */
[C---:B------:R-:W-:Y:S01]  /*32810*/  VIADD R85, R0.reuse, 0xa7 ;  /* 0x000000a700557836 */ /* 0x040fe20000000000 */
[----:B------:R0:W-:Y:S01]  /*32820*/  STL [R1+0x330], R172 ;  /* 0x000330ac01007387 */ /* 0x0001e20000100800 */
[----:B------:R-:W-:Y:S01]  /*32830*/  VIADD R84, R0, 0xa6 ;  /* 0x000000a600547836 */ /* 0x000fe20000000000 */
[----:B------:R-:W-:Y:S01]  /*32840*/  PRMT R77, R77, 0x3340, R0 ;  /* 0x000033404d4d7816 */ /* 0x000fe20000000000 */
[----:B------:R-:W-:Y:S01]  /*32850*/  ULDC UR39, c[0x0][0x228] ;  /* 0x00008a0000277ab9 */ /* 0x000fe20000000800 */
[----:B------:R-:W-:-:S02]  /*32860*/  @P3 LOP3.LUT R221, R221, 0x1000, RZ, 0xfc, !PT ;  /* 0x00001000dddd3812 */ /* 0x000fc400078efcff */
[----:B------:R-:W-:Y:S01]  /*32870*/  LOP3.LUT R72, R72, 0xffff, RZ, 0xc0, !PT ;  /* 0x0000ffff48487812 */ /* 0x000fe200078ec0ff */
[C---:B------:R-:W-:Y:S01]  /*32880*/  VIADD R69, R0.reuse, 0x97 ;  /* 0x0000009700457836 */ /* 0x040fe20000000000 */
[----:B------:R-:W-:Y:S01]  /*32890*/  LOP3.LUT R221, R221, 0xfffff7ff, RZ, 0xc0, !PT ;  /* 0xfffff7ffdddd7812 */ /* 0x000fe200078ec0ff */
[----:B------:R-:W-:Y:S01]  /*328a0*/  VIADD R68, R0, 0x96 ;  /* 0x0000009600447836 */ /* 0x000fe20000000000 */
[----:B------:R-:W-:Y:S01]  /*328b0*/  SHF.R.U32.HI R65, RZ, 0x8, R65 ;  /* 0x00000008ff417819 */ /* 0x000fe20000011641 */
[----:B------:R-:W-:Y:S01]  /*328c0*/  ULDC UR59, c[0x0][0x228] ;  /* 0x00008a00003b7ab9 */ /* 0x000fe20000000800 */
[----:B------:R-:W-:Y:S01]  /*328d0*/  @P2 LOP3.LUT R221, R221, 0x800, RZ, 0xfc, !PT ;  /* 0x00000800dddd2812 */ /* 0x000fe200078efcff */
[----:B------:R-:W-:Y:S01]  /*328e0*/  ULDC UR58, c[0x0][0x228] ;  /* 0x00008a00003a7ab9 */ /* 0x000fe20000000800 */
[----:B------:R-:W-:Y:S02]  /*328f0*/  ISETP.LT.AND P0, PT, R2, UR22, !P0 ;  /* 0x0000001602007c0c */ /* 0x000fe4000c701270 */
[----:B------:R-:W-:-:S04]  /*32900*/  LOP3.LUT R221, R221, 0xfffffbff, RZ, 0xc0, !PT ;  /* 0xfffffbffdddd7812 */ /* 0x000fc800078ec0ff */
[----:B------:R-:W-:-:S04]  /*32910*/  @P1 LOP3.LUT R221, R221, 0x400, RZ, 0xfc, !PT ;  /* 0x00000400dddd1812 */ /* 0x000fc800078efcff */
[----:B------:R-:W-:-:S04]  /*32920*/  LOP3.LUT R221, R221, 0xfffffdff, RZ, 0xc0, !PT ;  /* 0xfffffdffdddd7812 */ /* 0x000fc800078ec0ff */
[----:B------:R-:W-:Y:S02]  /*32930*/  @P0 LOP3.LUT R221, R221, 0x200, RZ, 0xfc, !PT ;  /* 0x00000200dddd0812 */ /* 0x000fe400078efcff */
[----:B------:R-:W-:Y:S01]  /*32940*/  ISETP.GE.AND P0, PT, R85, UR13, PT ;  /* 0x0000000d55007c0c */ /* 0x000fe2000bf06270 */
[----:B------:R-:W-:-:S03]  /*32950*/  ULDC.64 UR12, c[0x0][0x228] ;  /* 0x00008a00000c7ab9 */ /* 0x000fc60000000a00 */
[----:B------:R-:W-:Y:S01]  /*32960*/  ISETP.LT.AND P3, PT, R3, UR41, !P0 ;  /* 0x0000002903007c0c */ /* 0x000fe2000c761270 */
[----:B0-----:R-:W-:Y:S01]  /*32970*/  VIADD R172, R172, UR10 ;  /* 0x0000000aacac7c36 */ /* 0x001fe20008000000 */
[----:B------:R-:W-:Y:S01]  /*32980*/  ISETP.LT.AND P2, PT, R4, UR56, !P0 ;  /* 0x0000003804007c0c */ /* 0x000fe2000c741270 */
[----:B------:R-:W-:Y:S01]  /*32990*/  ULDC UR10, c[0x0][0x248] ;  /* 0x00009200000a7ab9 */ /* 0x000fe20000000800 */
[----:B------:R-:W-:Y:S01]  /*329a0*/  LOP3.LUT R221, R221, 0xfffffeff, RZ, 0xc0, !PT ;  /* 0xfffffeffdddd7812 */ /* 0x000fe200078ec0ff */
[----:B------:R-:W-:Y:S01]  /*329b0*/  ULDC UR41, c[0x0][0x228] ;  /* 0x00008a0000297ab9 */ /* 0x000fe20000000800 */
[----:B------:R-:W-:Y:S01]  /*329c0*/  ISETP.LT.AND P1, PT, R5, UR57, !P0 ;  /* 0x0000003905007c0c */ /* 0x000fe2000c721270 */
[----:B------:R-:W-:Y:S01]  /*329d0*/  VIADD R87, R172, UR10 ;  /* 0x0000000aac577c36 */ /* 0x000fe20008000000 */
[----:B------:R-:W-:Y:S01]  /*329e0*/  PRMT R146, R76, 0x5410, R77 ;  /* 0x000054104c927816 */ /* 0x000fe2000000004d */
[----:B------:R-:W-:Y:S01]  /*329f0*/  ULDC UR10, c[0x0][0x248] ;  /* 0x00009200000a7ab9 */ /* 0x000fe20000000800 */
[----:B------:R-:W-:Y:S01]  /*32a00*/  PRMT R72, R72, 0x3340, R0 ;  /* 0x0000334048487816 */ /* 0x000fe20000000000 */
[----:B------:R-:W-:-:S02]  /*32a10*/  ULDC UR56, c[0x0][0x228] ;  /* 0x00008a0000387ab9 */ /* 0x000fc40000000800 */
[----:B------:R-:W-:Y:S01]  /*32a20*/  @P3 LOP3.LUT R221, R221, 0x100, RZ, 0xfc, !PT ;  /* 0x00000100dddd3812 */ /* 0x000fe200078efcff */
[----:B------:R-:W-:-:S03]  /*32a30*/  ULDC UR57, c[0x0][0x228] ;  /* 0x00008a0000397ab9 */ /* 0x000fc60000000800 */
[----:B------:R-:W-:-:S04]  /*32a40*/  LOP3.LUT R221, R221, 0xffffff7f, RZ, 0xc0, !PT ;  /* 0xffffff7fdddd7812 */ /* 0x000fc800078ec0ff */
[----:B------:R-:W-:Y:S02]  /*32a50*/  @P2 LOP3.LUT R221, R221, 0x80, RZ, 0xfc, !PT ;  /* 0x00000080dddd2812 */ /* 0x000fe400078efcff */
        /* <DEDUP_REMOVED lines=8> */
[----:B------:R-:W-:Y:S01]  /*32ae0*/  VIADD R86, R87, UR10 ;  /* 0x0000000a57567c36 */ /* 0x000fe20008000000 */
[----:B------:R-:W-:Y:S01]  /*32af0*/  ISETP.LT.AND P2, PT, R4, UR54, !P0 ;  /* 0x0000003604007c0c */ /* 0x000fe2000c741270 */
[----:B------:R-:W-:Y:S01]  /*32b00*/  ULDC UR10, c[0x0][0x248] ;  /* 0x00009200000a7ab9 */ /* 0x000fe20000000800 */
[----:B------:R-:W-:Y:S01]  /*32b10*/  LOP3.LUT R221, R221, 0xffffffef, RZ, 0xc0, !PT ;  /* 0xffffffefdddd7812 */ /* 0x000fe200078ec0ff */
[----:B------:R-:W-:Y:S01]  /*32b20*/  VIADD R77, R0, 0x9f ;  /* 0x0000009f004d7836 */ /* 0x000fe20000000000 */
[----:B------:R-:W-:Y:S01]  /*32b30*/  ISETP.LT.AND P1, PT, R5, UR55, !P0 ;  /* 0x0000003705007c0c */ /* 0x000fe2000c721270 */
[----:B------:R-:W-:Y:S02]  /*32b40*/  VIADD R85, R86, UR10 ;  /* 0x0000000a56557c36 */ /* 0x000fe40008000000 */
[C---:B------:R-:W-:Y:S01]  /*32b50*/  VIADD R76, R0.reuse, 0x9e ;  /* 0x0000009e004c7836 */ /* 0x040fe20000000000 */
[----:B------:R-:W-:Y:S01]  /*32b60*/  PRMT R145, R71, 0x5410, R72 ;  /* 0x0000541047917816 */ /* 0x000fe20000000048 */
[----:B------:R-:W-:Y:S01]  /*32b70*/  ULDC UR10, c[0x0][0x248] ;  /* 0x00009200000a7ab9 */ /* 0x000fe20000000800 */
[----:B------:R-:W-:Y:S01]  /*32b80*/  ULDC UR49, c[0x0][0x228] ;  /* 0x00008a0000317ab9 */ /* 0x000fe20000000800 */
[----:B------:R-:W-:Y:S01]  /*32b90*/  @P3 LOP3.LUT R221, R221, 0x10, RZ, 0xfc, !PT ;  /* 0x00000010dddd3812 */ /* 0x000fe200078efcff */
[C---:B------:R-:W-:Y:S01]  /*32ba0*/  VIADD R63, R0.reuse, 0x91 ;  /* 0x00000091003f7836 */ /* 0x040fe20000000000 */
[----:B------:R-:W-:Y:S01]  /*32bb0*/  LOP3.LUT R65, R65, 0xffff, RZ, 0xc0, !PT ;  /* 0x0000ffff41417812 */ /* 0x000fe200078ec0ff */
[----:B------:R-:W-:Y:S01]  /*32bc0*/  VIADD R62, R0, 0x90 ;  /* 0x00000090003e7836 */ /* 0x000fe20000000000 */
[----:B------:R-:W-:-:S02]  /*32bd0*/  LOP3.LUT R221, R221, 0xfffffff7, RZ, 0xc0, !PT ;  /* 0xfffffff7dddd7812 */ /* 0x000fc400078ec0ff */
[----:B------:R-:W-:Y:S01]  /*32be0*/  SHF.R.U32.HI R61, RZ, 0x8, R61 ;  /* 0x00000008ff3d7819 */ /* 0x000fe2000001163d */
[----:B------:R-:W-:Y:S01]  /*32bf0*/  VIADD R59, R0, 0x8d ;  /* 0x0000008d003b7836 */ /* 0x000fe20000000000 */
[----:B------:R-:W-:Y:S01]  /*32c00*/  @P2 LOP3.LUT R221, R221, 0x8, RZ, 0xfc, !PT ;  /* 0x00000008dddd2812 */ /* 0x000fe200078efcff */
[----:B------:R-:W-:Y:S01]  /*32c10*/  ULDC UR54, c[0x0][0x228] ;  /* 0x00008a0000367ab9 */ /* 0x000fe20000000800 */
[----:B------:R-:W-:Y:S01]  /*32c20*/  ISETP.LT.AND P0, PT, R2, UR12, !P0 ;  /* 0x0000000c02007c0c */ /* 0x000fe2000c701270 */
[----:B------:R-:W-:Y:S01]  /*32c30*/  ULDC UR55, c[0x0][0x228] ;  /* 0x00008a0000377ab9 */ /* 0x000fe20000000800 */
[----:B------:R-:W-:-:S04]  /*32c40*/  LOP3.LUT R221, R221, 0xfffffffb, RZ, 0xc0, !PT ;  /* 0xfffffffbdddd7812 */ /* 0x000fc800078ec0ff */
[----:B------:R-:W-:-:S04]  /*32c50*/  @P1 LOP3.LUT R221, R221, 0x4, RZ, 0xfc, !PT ;  /* 0x00000004dddd1812 */ /* 0x000fc800078efcff */
[----:B------:R-:W-:-:S04]  /*32c60*/  LOP3.LUT R221, R221, 0xfffffffd, RZ, 0xc0, !PT ;  /* 0xfffffffddddd7812 */ /* 0x000fc800078ec0ff */
[----:B------:R-:W-:Y:S02]  /*32c70*/  @P0 LOP3.LUT R221, R221, 0x2, RZ, 0xfc, !PT ;  /* 0x00000002dddd0812 */ /* 0x000fe400078efcff */
[----:B------:R-:W-:-:S04]  /*32c80*/  ISETP.GE.AND P0, PT, R83, UR11, PT ;  /* 0x0000000b53007c0c */ /* 0x000fc8000bf06270 */
[----:B------:R-:W-:Y:S01]  /*32c90*/  ISETP.LT.AND P2, PT, R4, UR52, !P0 ;  /* 0x0000003404007c0c */ /* 0x000fe2000c741270 */
[----:B------:R-:W-:Y:S01]  /*32ca0*/  VIADD R84, R85, UR10 ;  /* 0x0000000a55547c36 */ /* 0x000fe20008000000 */
[----:B------:R-:W-:Y:S01]  /*32cb0*/  ISETP.LT.AND P1, PT, R5, UR53, !P0 ;  /* 0x0000003505007c0c */ /* 0x000fe2000c721270 */
[----:B------:R-:W-:Y:S01]  /*32cc0*/  ULDC.64 UR10, c[0x0][0x228] ;  /* 0x00008a00000a7ab9 */ /* 0x000fe20000000a00 */
[----:B------:R-:W-:Y:S01]  /*32cd0*/  ISETP.LT.AND P3, PT, R3, UR43, !P0 ;  /* 0x0000002b03007c0c */ /* 0x000fe2000c761270 */
[----:B------:R-:W-:Y:S01]  /*32ce0*/  VIADD R72, R0, 0x9a ;  /* 0x0000009a00487836 */ /* 0x000fe20000000000 */
[----:B------:R-:W-:Y:S01]  /*32cf0*/  ISETP.LT.AND P0, PT, R2, UR28, !P0 ;  /* 0x0000001c02007c0c */ /* 0x000fe2000c701270 */
[----:B------:R-:W-:Y:S01]  /*32d00*/  VIADD R71, R0, 0x99 ;  /* 0x0000009900477836 */ /* 0x000fe20000000000 */
[----:B------:R-:W-:Y:S01]  /*32d10*/  LOP3.LUT R221, R221, 0xfffffffe, RZ, 0xc0, !PT ;  /* 0xfffffffedddd7812 */ /* 0x000fe200078ec0ff */
[----:B------:R-:W-:Y:S01]  /*32d20*/  ULDC UR43, c[0x0][0x228] ;  /* 0x00008a00002b7ab9 */ /* 0x000fe20000000800 */
[----:B------:R-:W-:Y:S01]  /*32d30*/  PRMT R65, R65, 0x3340, R0 ;  /* 0x0000334041417816 */ /* 0x000fe20000000000 */
[----:B------:R-:W-:Y:S01]  /*32d40*/  ULDC UR53, c[0x0][0x228] ;  /* 0x00008a0000357ab9 */ /* 0x000fe20000000800 */
[----:B------:R-:W-:Y:S01]  /*32d50*/  LOP3.LUT R61, R61, 0xffff, RZ, 0xc0, !PT ;  /* 0x0000ffff3d3d7812 */ /* 0x000fe200078ec0ff */
[----:B------:R-:W-:Y:S01]  /*32d60*/  ULDC UR52, c[0x0][0x228] ;  /* 0x00008a0000347ab9 */ /* 0x000fe20000000800 */
[----:B------:R-:W-:-:S04]  /*32d70*/  @P2 LOP3.LUT R243, R243, 0x80000000, RZ, 0xfc, !PT ;  /* 0x80000000f3f32812 */ /* 0x000fc800078efcff */
[----:B------:R-:W-:-:S04]  /*32d80*/  LOP3.LUT R243, R243, 0xbfffffff, RZ, 0xc0, !PT ;  /* 0xbffffffff3f37812 */ /* 0x000fc800078ec0ff */
[----:B------:R-:W-:-:S04]  /*32d90*/  @P1 LOP3.LUT R243, R243, 0x40000000, RZ, 0xfc, !PT ;  /* 0x40000000f3f31812 */ /* 0x000fc800078efcff */
[----:B------:R-:W-:-:S04]  /*32da0*/  LOP3.LUT R243, R243, 0xdfffffff, RZ, 0xc0, !PT ;  /* 0xdffffffff3f37812 */ /* 0x000fc800078ec0ff */
[----:B------:R-:W-:Y:S02]  /*32db0*/  @P0 LOP3.LUT R243, R243, 0x20000000, RZ, 0xfc, !PT ;  /* 0x20000000f3f30812 */ /* 0x000fe400078efcff */
[----:B------:R-:W-:Y:S01]  /*32dc0*/  ISETP.GE.AND P0, PT, R82, UR23, PT ;  /* 0x0000001752007c0c */ /* 0x000fe2000bf06270 */
[----:B------:R-:W-:Y:S01]  /*32dd0*/  ULDC.64 UR22, c[0x0][0x228] ;  /* 0x00008a0000167ab9 */ /* 0x000fe20000000a00 */
[----:B------:R-:W-:Y:S02]  /*32de0*/  @P3 LOP3.LUT R221, R221, 0x1, RZ, 0xfc, !PT ;  /* 0x00000001dddd3812 */ /* 0x000fe400078efcff */
[----:B------:R-:W-:Y:S01]  /*32df0*/  ISETP.LT.AND P3, PT, R3, UR42, !P0 ;  /* 0x0000002a03007c0c */ /* 0x000fe2000c761270 */
[----:B------:R-:W-:Y:S01]  /*32e00*/  ULDC UR42, c[0x0][0x228] ;  /* 0x00008a00002a7ab9 */ /* 0x000fe20000000800 */
[----:B------:R-:W-:Y:S01]  /*32e10*/  ISETP.LT.AND P2, PT, R4, UR51, !P0 ;  /* 0x0000003304007c0c */ /* 0x000fe2000c741270 */
[----:B------:R-:W-:Y:S01]  /*32e20*/  ULDC UR51, c[0x0][0x228] ;  /* 0x00008a0000337ab9 */ /* 0x000fe20000000800 */
[----:B------:R-:W-:-:S02]  /*32e30*/  LOP3.LUT R243, R243, 0xefffffff, RZ, 0xc0, !PT ;  /* 0xeffffffff3f37812 */ /* 0x000fc400078ec0ff */
[----:B------:R-:W-:Y:S01]  /*32e40*/  ISETP.LT.AND P1, PT, R5, UR50, !P0 ;  /* 0x0000003205007c0c */ /* 0x000fe2000c721270 */
[----:B------:R-:W-:-:S06]  /*32e50*/  ULDC UR50, c[0x0][0x228] ;  /* 0x00008a0000327ab9 */ /* 0x000fcc0000000800 */
[----:B------:R-:W-:-:S04]  /*32e60*/  @P3 LOP3.LUT R243, R243, 0x10000000, RZ, 0xfc, !PT ;  /* 0x10000000f3f33812 */ /* 0x000fc800078efcff */
[----:B------:R-:W-:-:S04]  /*32e70*/  LOP3.LUT R243, R243, 0xf7ffffff, RZ, 0xc0, !PT ;  /* 0xf7fffffff3f37812 */ /* 0x000fc800078ec0ff */
[----:B------:R-:W-:Y:S02]  /*32e80*/  @P2 LOP3.LUT R243, R243, 0x8000000, RZ, 0xfc, !PT ;  /* 0x08000000f3f32812 */ /* 0x000fe400078efcff */
[----:B------:R-:W-:Y:S01]  /*32e90*/  ISETP.LT.AND P0, PT, R2, UR10, !P0 ;  /* 0x0000000a02007c0c */ /* 0x000fe2000c701270 */
[----:B------:R-:W-:Y:S01]  /*32ea0*/  ULDC UR10, c[0x0][0x248] ;  /* 0x00009200000a7ab9 */ /* 0x000fe20000000800 */
        /* <DEDUP_REMOVED lines=11> */
[----:B------:R-:W-:Y:S01]  /*32f60*/  ULDC UR10, c[0x0][0x248] ;  /* 0x00009200000a7ab9 */ /* 0x000fe20000000800 */
[----:B------:R-:W-:Y:S01]  /*32f70*/  ISETP.LT.AND P1, PT, R5, UR31, !P0 ;  /* 0x0000001f05007c0c */ /* 0x000fe2000c721270 */
[----:B------:R-:W-:-:S06]  /*32f80*/  ULDC UR26, c[0x0][0x228] ;  /* 0x00008a00001a7ab9 */ /* 0x000fcc0000000800 */
[----:B------:R-:W-:-:S04]  /*32f90*/  @P3 LOP3.LUT R243, R243, 0x1000000, RZ, 0xfc, !PT ;  /* 0x01000000f3f33812 */ /* 0x000fc800078efcff */
        /* <DEDUP_REMOVED lines=16> */
[----:B------:R-:W-:Y:S01]  /*330a0*/  VIADD R81, R82, UR10 ;  /* 0x0000000a52517c36 */ /* 0x000fe20008000000 */
[----:B------:R-:W-:Y:S01]  /*330b0*/  PRMT R138, R64, 0x5410, R65 ;  /* 0x00005410408a7816 */ /* 0x000fe20000000041 */
[----:B------:R-:W-:-:S04]  /*330c0*/  ULDC UR17, c[0x0][0x228] ;  /* 0x00008a0000117ab9 */ /* 0x000fc80000000800 */
[----:B------:R-:W-:Y:S01]  /*330d0*/  @P3 LOP3.LUT R243, R243, 0x100000, RZ, 0xfc, !PT ;  /* 0x00100000f3f33812 */ /* 0x000fe200078efcff */
[----:B------:R-:W-:Y:S01]  /*330e0*/  ULDC UR20, c[0x0][0x228] ;  /* 0x00008a0000147ab9 */ /* 0x000fe20000000800 */
[----:B------:R-:W-:Y:S01]  /*330f0*/  ISETP.LT.AND P0, PT, R2, UR14, !P0 ;  /* 0x0000000e02007c0c */ /* 0x000fe2000c701270 */
[----:B------:R-:W-:Y:S01]  /*33100*/  ULDC UR14, c[0x0][0x248] ;  /* 0x00009200000e7ab9 */ /* 0x000fe20000000800 */
[----:B------:R-:W-:Y:S01]  /*33110*/  LOP3.LUT R243, R243, 0xfff7ffff, RZ, 0xc0, !PT ;  /* 0xfff7fffff3f37812 */ /* 0x000fe200078ec0ff */
[----:B------:R-:W-:-:S03]  /*33120*/  ULDC UR10, c[0x0][0x228] ;  /* 0x00008a00000a7ab9 */ /* 0x000fc60000000800 */
[----:B------:R-:W-:-:S04]  /*33130*/  @P2 LOP3.LUT R243, R243, 0x80000, RZ, 0xfc, !PT ;  /* 0x00080000f3f32812 */ /* 0x000fc800078efcff */
[----:B------:R-:W-:-:S04]  /*33140*/  LOP3.LUT R243, R243, 0xfffbffff, RZ, 0xc0, !PT ;  /* 0xfffbfffff3f37812 */ /* 0x000fc800078ec0ff */
[----:B------:R-:W-:-:S04]  /*33150*/  @P1 LOP3.LUT R243, R243, 0x40000, RZ, 0xfc, !PT ;  /* 0x00040000f3f31812 */ /* 0x000fc800078efcff */
[----:B------:R-:W-:-:S04]  /*33160*/  LOP3.LUT R243, R243, 0xfffdffff, RZ, 0xc0, !PT ;  /* 0xfffdfffff3f37812 */ /* 0x000fc800078ec0ff */
[----:B------:R-:W-:Y:S02]  /*33170*/  @P0 LOP3.LUT R243, R243, 0x20000, RZ, 0xfc, !PT ;  /* 0x00020000f3f30812 */ /* 0x000fe400078efcff */
[----:B------:R-:W-:Y:S01]  /*33180*/  ISETP.GE.AND P0, PT, R79, UR29, PT ;  /* 0x0000001d4f007c0c */ /* 0x000fe2000bf06270 */
[----:B------:R-:W-:-:S03]  /*33190*/  ULDC.64 UR28, c[0x0][0x228] ;  /* 0x00008a00001c7ab9 */ /* 0x000fc60000000a00 */
[----:B------:R-:W-:Y:S01]  /*331a0*/  ISETP.LT.AND P3, PT, R3, UR9, !P0 ;  /* 0x0000000903007c0c */ /* 0x000fe2000c761270 */
[----:B------:R-:W-:Y:S01]  /*331b0*/  ULDC UR9, c[0x0][0x248] ;  /* 0x0000920000097ab9 */ /* 0x000fe20000000800 */
[----:B------:R-:W-:Y:S02]  /*331c0*/  ISETP.LT.AND P2, PT, R4, UR18, !P0 ;  /* 0x0000001204007c0c */ /* 0x000fe4000c741270 */
[----:B------:R-:W-:Y:S02]  /*331d0*/  LOP3.LUT R243, R243, 0xfffeffff, RZ, 0xc0, !PT ;  /* 0xfffefffff3f37812 */ /* 0x000fe400078ec0ff */
[----:B------:R-:W-:Y:S01]  /*331e0*/  ISETP.LT.AND P1, PT, R5, UR30, !P0 ;  /* 0x0000001e05007c0c */ /* 0x000fe2000c721270 */
[----:B------:R-:W-:Y:S01]  /*331f0*/  ULDC.64 UR30, c[0x0][0x228] ;  /* 0x00008a00001e7ab9 */ /* 0x000fe20000000a00 */
[----:B------:R-:W-:Y:S01]  /*33200*/  VIADD R80, R81, UR9 ;  /* 0x0000000951507c36 */ /* 0x000fe20008000000 */
[----:B------:R-:W-:-:S04]  /*33210*/  ULDC UR18, c[0x0][0x228] ;  /* 0x00008a0000127ab9 */ /* 0x000fc80000000800 */
[----:B------:R-:W-:Y:S01]  /*33220*/  @P3 LOP3.LUT R243, R243, 0x10000, RZ, 0xfc, !PT ;  /* 0x00010000f3f33812 */ /* 0x000fe200078efcff */
[----:B------:R-:W-:Y:S01]  /*33230*/  VIADD R65, R0, 0x93 ;  /* 0x0000009300417836 */ /* 0x000fe20000000000 */
[----:B------:R-:W-:Y:S01]  /*33240*/  ISETP.LT.AND P0, PT, R2, UR12, !P0 ;  /* 0x0000000c02007c0c */ /* 0x000fe2000c701270 */
[----:B------:R-:W-:Y:S01]  /*33250*/  VIADD R64, R0, 0x92 ;  /* 0x0000009200407836 */ /* 0x000fe20000000000 */
[----:B------:R-:W-:Y:S01]  /*33260*/  LOP3.LUT R243, R243, 0xffff7fff, RZ, 0xc0, !PT ;  /* 0xffff7ffff3f37812 */ /* 0x000fe200078ec0ff */
[----:B------:R-:W-:Y:S01]  /*33270*/  ULDC UR12, c[0x0][0x228] ;  /* 0x00008a00000c7ab9 */ /* 0x000fe20000000800 */
[----:B------:R-:W-:Y:S02]  /*33280*/  ULDC UR9, c[0x0][0x228] ;  /* 0x00008a0000097ab9 */ /* 0x000fe40000000800 */
[----:B------:R-:W-:-:S04]  /*33290*/  @P2 LOP3.LUT R243, R243, 0x8000, RZ, 0xfc, !PT ;  /* 0x00008000f3f32812 */ /* 0x000fc800078efcff */
[----:B------:R-:W-:-:S04]  /*332a0*/  LOP3.LUT R243, R243, 0xffffbfff, RZ, 0xc0, !PT ;  /* 0xffffbffff3f37812 */ /* 0x000fc800078ec0ff */
[----:B------:R-:W-:-:S04]  /*332b0*/  @P1 LOP3.LUT R243, R243, 0x4000, RZ, 0xfc, !PT ;  /* 0x00004000f3f31812 */ /* 0x000fc800078efcff */
[----:B------:R-:W-:-:S04]  /*332c0*/  LOP3.LUT R243, R243, 0xffffdfff, RZ, 0xc0, !PT ;  /* 0xffffdffff3f37812 */ /* 0x000fc800078ec0ff */
[----:B------:R-:W-:Y:S02]  /*332d0*/  @P0 LOP3.LUT R243, R243, 0x2000, RZ, 0xfc, !PT ;  /* 0x00002000f3f30812 */ /* 0x000fe400078efcff */
[----:B------:R-:W-:Y:S01]  /*332e0*/  ISETP.GE.AND P0, PT, R78, UR11, PT ;  /* 0x0000000b4e007c0c */ /* 0x000fe2000bf06270 */
[----:B------:R-:W-:-:S03]  /*332f0*/  ULDC UR11, c[0x0][0x228] ;  /* 0x00008a00000b7ab9 */ /* 0x000fc60000000800 */
[----:B------:R-:W-:Y:S01]  /*33300*/  ISETP.LT.AND P3, PT, R3, UR5, !P0 ;  /* 0x0000000503007c0c */ /* 0x000fe2000c761270 */
[----:B------:R-:W-:Y:S01]  /*33310*/  ULDC UR5, c[0x0][0x248] ;  /* 0x0000920000057ab9 */ /* 0x000fe20000000800 */
[----:B------:R-:W-:Y:S01]  /*33320*/  ISETP.LT.AND P2, PT, R4, UR46, !P0 ;  /* 0x0000002e04007c0c */ /* 0x000fe2000c741270 */
[----:B------:R-:W-:Y:S01]  /*33330*/  ULDC UR46, c[0x0][0x228] ;  /* 0x00008a00002e7ab9 */ /* 0x000fe20000000800 */
[----:B------:R-:W-:Y:S02]  /*33340*/  LOP3.LUT R243, R243, 0xffffefff, RZ, 0xc0, !PT ;  /* 0xffffeffff3f37812 */ /* 0x000fe400078ec0ff */
[----:B------:R-:W-:Y:S01]  /*33350*/  ISETP.LT.AND P1, PT, R5, UR47, !P0 ;  /* 0x0000002f05007c0c */ /* 0x000fe2000c721270 */
[----:B------:R-:W-:-:S06]  /*33360*/  VIADD R79, R80, UR5 ;  /* 0x00000005504f7c36 */ /* 0x000fcc0008000000 */
[----:B------:R-:W-:Y:S01]  /*33370*/  @P3 LOP3.LUT R243, R243, 0x1000, RZ, 0xfc, !PT ;  /* 0x00001000f3f33812 */ /* 0x000fe200078efcff */
[----:B------:R-:W-:Y:S01]  /*33380*/  ULDC UR5, c[0x0][0x228] ;  /* 0x00008a0000057ab9 */ /* 0x000fe20000000800 */
[----:B------:R-:W-:Y:S01]  /*33390*/  PRMT R61, R61, 0x3340, R0 ;  /* 0x000033403d3d7816 */ /* 0x000fe20000000000 */
[C---:B------:R-:W-:Y:S01]  /*333a0*/  VIADD R58, R0.reuse, 0x8c ;  /* 0x0000008c003a7836 */ /* 0x040fe20000000000 */
[----:B------:R-:W-:Y:S02]  /*333b0*/  LOP3.LUT R243, R243, 0xfffff7ff, RZ, 0xc0, !PT ;  /* 0xfffff7fff3f37812 */ /* 0x000fe400078ec0ff */
[----:B------:R-:W-:Y:S01]  /*333c0*/  SHF.R.U32.HI R57, RZ, 0x8, R57 ;  /* 0x00000008ff397819 */ /* 0x000fe20000011639 */
[C---:B------:R-:W-:Y:S01]  /*333d0*/  VIADD R55, R0.reuse, 0x89 ;  /* 0x0000008900377836 */ /* 0x040fe20000000000 */
[----:B------:R-:W-:Y:S01]  /*333e0*/  @P2 LOP3.LUT R243, R243, 0x800, RZ, 0xfc, !PT ;  /* 0x00000800f3f32812 */ /* 0x000fe200078efcff */
[----:B------:R-:W-:Y:S01]  /*333f0*/  VIADD R54, R0, 0x88 ;  /* 0x0000008800367836 */ /* 0x000fe20000000000 */
        /* <DEDUP_REMOVED lines=15> */
[----:B------:R-:W-:Y:S01]  /*334f0*/  VIADD R53, R0, 0x87 ;  /* 0x0000008700357836 */ /* 0x000fe20000000000 */
[----:B------:R-:W-:Y:S01]  /*33500*/  PRMT R136, R60, 0x5410, R61 ;  /* 0x000054103c887816 */ /* 0x000fe2000000003d */
[----:B------:R-:W-:-:S04]  /*33510*/  ULDC UR40, c[0x0][0x228] ;  /* 0x00008a0000287ab9 */ /* 0x000fc80000000800 */
        /* <DEDUP_REMOVED lines=9> */
[----:B------:R-:W-:Y:S01]  /*335b0*/  VIADD R77, R78, UR14 ;  /* 0x0000000e4e4d7c36 */ /* 0x000fe20008000000 */
[----:B------:R-:W-:Y:S01]  /*335c0*/  LOP3.LUT R243, R243, 0xffffffef, RZ, 0xc0, !PT ;  /* 0xffffffeff3f37812 */ /* 0x000fe200078ec0ff */
[----:B------:R-:W-:Y:S01]  /*335d0*/  ULDC UR14, c[0x0][0x248] ;  /* 0x00009200000e7ab9 */ /* 0x000fe20000000800 */
[----:B------:R-:W-:Y:S01]  /*335e0*/  ISETP.LT.AND P3, PT, R3, UR32, !P0 ;  /* 0x0000002003007c0c */ /* 0x000fe2000c761270 */
[----:B------:R-:W-:Y:S01]  /*335f0*/  VIADD R61, R0, 0x8f ;  /* 0x0000008f003d7836 */ /* 0x000fe20000000000 */
[----:B------:R-:W-:Y:S01]  /*33600*/  ISETP.LT.AND P2, PT, R4, UR33, !P0 ;  /* 0x0000002104007c0c */ /* 0x000fe2000c741270 */
[----:B------:R-:W-:Y:S01]  /*33610*/  ULDC.64 UR32, c[0x0][0x228] ;  /* 0x00008a0000207ab9 */ /* 0x000fe20000000a00 */
[----:B------:R-:W-:Y:S01]  /*33620*/  ISETP.LT.AND P1, PT, R5, UR36, !P0 ;  /* 0x0000002405007c0c */ /* 0x000fe2000c721270 */
[----:B------:R-:W-:Y:S01]  /*33630*/  ULDC.64 UR36, c[0x0][0x228] ;  /* 0x00008a0000247ab9 */ /* 0x000fe20000000a00 */
[----:B------:R-:W-:Y:S01]  /*33640*/  VIADD R60, R0, 0x8e ;  /* 0x0000008e003c7836 */ /* 0x000fe20000000000 */
[----:B------:R-:W-:Y:S01]  /*33650*/  LOP3.LUT R240, R240, 0x7fffffff, RZ, 0xc0, !PT ;  /* 0x7ffffffff0f07812 */ /* 0x000fe200078ec0ff */
[----:B------:R-:W-:-:S05]  /*33660*/  ULDC UR15, c[0x0][0x228] ;  /* 0x00008a00000f7ab9 */ /* 0x000fca0000000800 */
[----:B------:R-:W-:-:S04]  /*33670*/  @P3 LOP3.LUT R243, R243, 0x10, RZ, 0xfc, !PT ;  /* 0x00000010f3f33812 */ /* 0x000fc800078efcff */
[----:B------:R-:W-:-:S04]  /*33680*/  LOP3.LUT R243, R243, 0xfffffff7, RZ, 0xc0, !PT ;  /* 0xfffffff7f3f37812 */ /* 0x000fc800078ec0ff */
[----:B------:R-:W-:Y:S02]  /*33690*/  @P2 LOP3.LUT R243, R243, 0x8, RZ, 0xfc, !PT ;  /* 0x00000008f3f32812 */ /* 0x000fe400078efcff */
[----:B------:R-:W-:Y:S01]  /*336a0*/  ISETP.LT.AND P0, PT, R2, UR22, !P0 ;  /* 0x0000001602007c0c */ /* 0x000fe2000c701270 */
[----:B------:R-:W-:Y:S01]  /*336b0*/  VIADD R76, R77, UR14 ;  /* 0x0000000e4d4c7c36 */ /* 0x000fe20008000000 */
[----:B------:R-:W-:Y:S01]  /*336c0*/  LOP3.LUT R243, R243, 0xfffffffb, RZ, 0xc0, !PT ;  /* 0xfffffffbf3f37812 */ /* 0x000fe200078ec0ff */
[----:B------:R-:W-:Y:S01]  /*336d0*/  ULDC UR14, c[0x0][0x228] ;  /* 0x00008a00000e7ab9 */ /* 0x000fe20000000800 */
[----:B------:R-:W-:Y:S01]  /*336e0*/  LOP3.LUT R57, R57, 0xffff, RZ, 0xc0, !PT ;  /* 0x0000ffff39397812 */ /* 0x000fe200078ec0ff */
[----:B------:R-:W-:Y:S01]  /*336f0*/  ULDC UR22, c[0x0][0x228] ;  /* 0x00008a0000167ab9 */ /* 0x000fe20000000800 */
[----:B------:R-:W-:-:S04]  /*33700*/  @P1 LOP3.LUT R243, R243, 0x4, RZ, 0xfc, !PT ;  /* 0x00000004f3f31812 */ /* 0x000fc800078efcff */
[----:B------:R-:W-:-:S04]  /*33710*/  LOP3.LUT R243, R243, 0xfffffffd, RZ, 0xc0, !PT ;  /* 0xfffffffdf3f37812 */ /* 0x000fc800078ec0ff */
[----:B------:R-:W-:Y:S02]  /*33720*/  @P0 LOP3.LUT R243, R243, 0x2, RZ, 0xfc, !PT ;  /* 0x00000002f3f30812 */ /* 0x000fe400078efcff */
[----:B------:R-:W-:Y:S01]  /*33730*/  ISETP.GE.AND P0, PT, R75, UR13, PT ;  /* 0x0000000d4b007c0c */ /* 0x000fe2000bf06270 */
[----:B------:R-:W-:-:S03]  /*33740*/  ULDC UR13, c[0x0][0x228] ;  /* 0x00008a00000d7ab9 */ /* 0x000fc60000000800 */
[----:B------:R-:W-:Y:S02]  /*33750*/  ISETP.LT.AND P2, PT, R4, UR35, !P0 ;  /* 0x0000002304007c0c */ /* 0x000fe4000c741270 */
[----:B------:R-:W-:Y:S01]  /*33760*/  ISETP.LT.AND P1, PT, R5, UR27, !P0 ;  /* 0x0000001b05007c0c */ /* 0x000fe2000c721270 */
[----:B------:R-:W-:Y:S01]  /*33770*/  ULDC UR27, c[0x0][0x228] ;  /* 0x00008a00001b7ab9 */ /* 0x000fe20000000800 */
[----:B------:R-:W-:Y:S01]  /*33780*/  ISETP.LT.AND P3, PT, R3, UR34, !P0 ;  /* 0x0000002203007c0c */ /* 0x000fe2000c761270 */
[----:B------:R-:W-:Y:S01]  /*33790*/  ULDC.64 UR34, c[0x0][0x228] ;  /* 0x00008a0000227ab9 */ /* 0x000fe20000000a00 */
[----:B------:R-:W-:-:S07]  /*337a0*/  ISETP.LT.AND P0, PT, R2, UR32, !P0 ;  /* 0x0000002002007c0c */ /* 0x000fce000c701270 */
[----:B------:R-:W-:-:S04]  /*337b0*/  @P2 LOP3.LUT R242, R242, 0x80000000, RZ, 0xfc, !PT ;  /* 0x80000000f2f22812 */ /* 0x000fc800078efcff */
[----:B------:R-:W-:-:S04]  /*337c0*/  LOP3.LUT R242, R242, 0xbfffffff, RZ, 0xc0, !PT ;  /* 0xbffffffff2f27812 */ /* 0x000fc800078ec0ff */
[----:B------:R-:W-:-:S04]  /*337d0*/  @P1 LOP3.LUT R242, R242, 0x40000000, RZ, 0xfc, !PT ;  /* 0x40000000f2f21812 */ /* 0x000fc800078efcff */
[----:B------:R-:W-:Y:S02]  /*337e0*/  LOP3.LUT R242, R242, 0xdfffffff, RZ, 0xc0, !PT ;  /* 0xdffffffff2f27812 */ /* 0x000fe400078ec0ff */
[----:B------:R-:W-:Y:S02]  /*337f0*/  LOP3.LUT R243, R243, 0xfffffffe, RZ, 0xc0, !PT ;  /* 0xfffffffef3f37812 */ /* 0x000fe400078ec0ff */
        /* <DEDUP_REMOVED lines=30> */
[----:B------:R-:W-:Y:S01]  /*339e0*/  ISETP.LT.AND P0, PT, R2, UR36, !P0 ;  /* 0x0000002402007c0c */ /* 0x000fe2000c701270 */
[----:B------:R-:W-:Y:S01]  /*339f0*/  ULDC UR16, c[0x0][0x228] ;  /* 0x00008a0000107ab9 */ /* 0x000fe20000000800 */
[----:B------:R-:W-:-:S04]  /*33a00*/  LOP3.LUT R242, R242, 0xff7fffff, RZ, 0xc0, !PT ;  /* 0xff7ffffff2f27812 */ /* 0x000fc800078ec0ff */
[----:B------:R-:W-:-:S04]  /*33a10*/  @P2 LOP3.LUT R242, R242, 0x800000, RZ, 0xfc, !PT ;  /* 0x00800000f2f22812 */ /* 0x000fc800078efcff */
        /* <DEDUP_REMOVED lines=9> */
[----:B------:R-:W-:Y:S01]  /*33ab0*/  ULDC UR23, c[0x0][0x228] ;  /* 0x00008a0000177ab9 */ /* 0x000fe20000000800 */
[----:B------:R-:W-:Y:S01]  /*33ac0*/  ISETP.LT.AND P2, PT, R4, UR48, !P0 ;  /* 0x0000003004007c0c */ /* 0x000fe2000c741270 */
[----:B------:R-:W-:Y:S01]  /*33ad0*/  ULDC UR48, c[0x0][0x228] ;  /* 0x00008a0000307ab9 */ /* 0x000fe20000000800 */
[----:B------:R-:W-:Y:S01]  /*33ae0*/  ISETP.LT.AND P1, PT, R5, UR50, !P0 ;  /* 0x0000003205007c0c */ /* 0x000fe2000c721270 */
[----:B------:R-:W-:Y:S01]  /*33af0*/  ULDC UR50, c[0x0][0x228] ;  /* 0x00008a0000327ab9 */ /* 0x000fe20000000800 */
[----:B------:R-:W-:Y:S01]  /*33b00*/  VIADD R73, R74, UR24 ;  /* 0x000000184a497c36 */ /* 0x000fe20008000000 */
[----:B------:R-:W-:Y:S01]  /*33b10*/  PRMT R57, R57, 0x3340, R0 ;  /* 0x0000334039397816 */ /* 0x000fe20000000000 */
[----:B------:R-:W-:Y:S01]  /*33b20*/  ULDC UR24, c[0x0][0x228] ;  /* 0x00008a0000187ab9 */ /* 0x000fe20000000800 */
[----:B------:R-:W-:Y:S01]  /*33b30*/  PRMT R132, R51, 0x5410, R52 ;  /* 0x0000541033847816 */ /* 0x000fe20000000034 */
[----:B------:R-:W-:-:S03]  /*33b40*/  ULDC UR46, c[0x0][0x228] ;  /* 0x00008a00002e7ab9 */ /* 0x000fc60000000800 */
        /* <DEDUP_REMOVED lines=21> */
[----:B------:R-:W-:Y:S01]  /*33ca0*/  ULDC UR38, c[0x0][0x228] ;  /* 0x00008a0000267ab9 */ /* 0x000fe20000000800 */
        /* <DEDUP_REMOVED lines=19> */
[----:B------:R-:W-:Y:S01]  /*33de0*/  VIADD R57, R0, 0x8b ;  /* 0x0000008b00397836 */ /* 0x000fe20000000000 */
[----:B------:R-:W-:Y:S01]  /*33df0*/  ULDC UR39, c[0x0][0x228] ;  /* 0x00008a0000277ab9 */ /* 0x000fe20000000800 */
[----:B------:R-:W-:-:S04]  /*33e00*/  LOP3.LUT R242, R242, 0xfffff7ff, RZ, 0xc0, !PT ;  /* 0xfffff7fff2f27812 */ /* 0x000fc800078ec0ff */
[----:B------:R-:W-:Y:S02]  /*33e10*/  @P2 LOP3.LUT R242, R242, 0x800, RZ, 0xfc, !PT ;  /* 0x00000800f2f22812 */ /* 0x000fe400078efcff */
[----:B------:R-:W-:Y:S01]  /*33e20*/  ISETP.LT.AND P0, PT, R2, UR32, !P0 ;  /* 0x0000002002007c0c */ /* 0x000fe2000c701270 */
[----:B------:R-:W-:Y:S01]  /*33e30*/  VIADD R70, R71, UR28 ;  /* 0x0000001c47467c36 */ /* 0x000fe20008000000 */
[----:B------:R-:W-:Y:S01]  /*33e40*/  LOP3.LUT R242, R242, 0xfffffbff, RZ, 0xc0, !PT ;  /* 0xfffffbfff2f27812 */ /* 0x000fe200078ec0ff */
[----:B------:R-:W-:Y:S01]  /*33e50*/  ULDC UR28, c[0x0][0x248] ;  /* 0x00009200001c7ab9 */ /* 0x000fe20000000800 */
[----:B------:R-:W-:Y:S02]  /*33e60*/  ULDC UR32, c[0x0][0x228] ;  /* 0x00008a0000207ab9 */ /* 0x000fe40000000800 */
[----:B------:R-:W-:-:S04]  /*33e70*/  @P1 LOP3.LUT R242, R242, 0x400, RZ, 0xfc, !PT ;  /* 0x00000400f2f21812 */ /* 0x000fc800078efcff */
[----:B------:R-:W-:-:S04]  /*33e80*/  LOP3.LUT R242, R242, 0xfffffdff, RZ, 0xc0, !PT ;  /* 0xfffffdfff2f27812 */ /* 0x000fc800078ec0ff */
[----:B------:R-:W-:Y:S02]  /*33e90*/  @P0 LOP3.LUT R242, R242, 0x200, RZ, 0xfc, !PT ;  /* 0x00000200f2f20812 */ /* 0x000fe400078efcff */
[----:B------:R-:W-:Y:S01]  /*33ea0*/  ISETP.GE.AND P0, PT, R69, UR37, PT ;  /* 0x0000002545007c0c */ /* 0x000fe2000bf06270 */
[----:B------:R-:W-:-:S03]  /*33eb0*/  ULDC.64 UR36, c[0x0][0x228] ;  /* 0x00008a0000247ab9 */ /* 0x000fc60000000a00 */
[----:B------:R-:W-:Y:S02]  /*33ec0*/  ISETP.LT.AND P3, PT, R3, UR48, !P0 ;  /* 0x0000003003007c0c */ /* 0x000fe4000c761270 */
[----:B------:R-:W-:Y:S01]  /*33ed0*/  LOP3.LUT R242, R242, 0xfffffeff, RZ, 0xc0, !PT ;  /* 0xfffffefff2f27812 */ /* 0x000fe200078ec0ff */
[----:B------:R-:W-:Y:S01]  /*33ee0*/  VIADD R69, R70, UR28 ;  /* 0x0000001c46457c36 */ /* 0x000fe20008000000 */
[----:B------:R-:W-:Y:S01]  /*33ef0*/  ISETP.LT.AND P2, PT, R4, UR50, !P0 ;  /* 0x0000003204007c0c */ /* 0x000fe2000c741270 */
[----:B------:R-:W-:Y:S01]  /*33f00*/  ULDC UR50, c[0x0][0x228] ;  /* 0x00008a0000327ab9 */ /* 0x000fe20000000800 */
[----:B------:R-:W-:Y:S01]  /*33f10*/  ISETP.LT.AND P1, PT, R5, UR41, !P0 ;  /* 0x0000002905007c0c */ /* 0x000fe2000c721270 */
[----:B------:R-:W-:Y:S01]  /*33f20*/  VIADD R56, R0, 0x8a ;  /* 0x0000008a00387836 */ /* 0x000fe20000000000 */
[----:B------:R-:W-:-:S05]  /*33f30*/  ULDC UR48, c[0x0][0x228] ;  /* 0x00008a0000307ab9 */ /* 0x000fca0000000800 */
[----:B------:R-:W-:Y:S01]  /*33f40*/  @P3 LOP3.LUT R242, R242, 0x100, RZ, 0xfc, !PT ;  /* 0x00000100f2f23812 */ /* 0x000fe200078efcff */
[----:B------:R-:W-:Y:S01]  /*33f50*/  VIADD R52, R0, 0x86 ;  /* 0x0000008600347836 */ /* 0x000fe20000000000 */
[----:B------:R-:W-:Y:S02]  /*33f60*/  ULDC UR41, c[0x0][0x228] ;  /* 0x00008a0000297ab9 */ /* 0x000fe40000000800 */
        /* <DEDUP_REMOVED lines=15> */
[----:B------:R-:W-:-:S06]  /*34060*/  VIADD R51, R0, 0x85 ;  /* 0x0000008500337836 */ /* 0x000fcc0000000000 */
        /* <DEDUP_REMOVED lines=9> */
[----:B------:R-:W-:-:S04]  /*34100*/  ISETP.GE.AND P0, PT, R67, UR31, PT ;  /* 0x0000001f43007c0c */ /* 0x000fc8000bf06270 */
[----:B------:R-:W-:Y:S01]  /*34110*/  ISETP.LT.AND P2, PT, R4, UR30, !P0 ;  /* 0x0000001e04007c0c */ /* 0x000fe2000c741270 */
[----:B------:R-:W-:Y:S01]  /*34120*/  ULDC.64 UR30, c[0x0][0x228] ;  /* 0x00008a00001e7ab9 */ /* 0x000fe20000000a00 */
[----:B------:R-:W-:Y:S02]  /*34130*/  ISETP.LT.AND P1, PT, R5, UR43, !P0 ;  /* 0x0000002b05007c0c */ /* 0x000fe4000c721270 */
[----:B------:R-:W-:Y:S02]  /*34140*/  ISETP.LT.AND P3, PT, R3, UR32, !P0 ;  /* 0x0000002003007c0c */ /* 0x000fe4000c761270 */
[----:B------:R-:W-:Y:S01]  /*34150*/  ISETP.LT.AND P0, PT, R2, UR28, !P0 ;  /* 0x0000001c02007c0c */ /* 0x000fe2000c701270 */
[----:B------:R-:W-:-:S06]  /*34160*/  ULDC UR28, c[0x0][0x248] ;  /* 0x00009200001c7ab9 */ /* 0x000fcc0000000800 */
        /* <DEDUP_REMOVED lines=10> */
[----:B------:R-:W-:Y:S01]  /*34210*/  VIADD R68, R69, UR28 ;  /* 0x0000001c45447c36 */ /* 0x000fe20008000000 */
[----:B------:R-:W-:Y:S01]  /*34220*/  ISETP.LT.AND P2, PT, R4, UR60, !P0 ;  /* 0x0000003c04007c0c */ /* 0x000fe2000c741270 */
[----:B------:R-:W-:Y:S01]  /*34230*/  VIADD R50, R0, 0x84 ;  /* 0x0000008400327836 */ /* 0x000fe20000000000 */
[----:B------:R-:W-:Y:S01]  /*34240*/  LOP3.LUT R241, R241, 0xefffffff, RZ, 0xc0, !PT ;  /* 0xeffffffff1f17812 */ /* 0x000fe200078ec0ff */
[----:B------:R-:W-:Y:S01]  /*34250*/  ULDC UR28, c[0x0][0x228] ;  /* 0x00008a00001c7ab9 */ /* 0x000fe20000000800 */
[----:B------:R-:W-:Y:S01]  /*34260*/  ISETP.LT.AND P1, PT, R5, UR42, !P0 ;  /* 0x0000002a05007c0c */ /* 0x000fe2000c721270 */
[----:B------:R-:W-:Y:S01]  /*34270*/  ULDC.64 UR42, c[0x0][0x228] ;  /* 0x00008a00002a7ab9 */ /* 0x000fe20000000a00 */
[----:B------:R-:W-:Y:S01]  /*34280*/  LOP3.LUT R239, R239, 0x7fffffff, RZ, 0xc0, !PT ;  /* 0x7fffffffefef7812 */ /* 0x000fe200078ec0ff */
[----:B------:R-:W-:Y:S01]  /*34290*/  ULDC UR61, c[0x0][0x228] ;  /* 0x00008a00003d7ab9 */ /* 0x000fe20000000800 */
[----:B------:R-:W-:Y:S01]  /*342a0*/  PRMT R129, R48, 0x5410, R49 ;  /* 0x0000541030817816 */ /* 0x000fe20000000031 */
[----:B------:R-:W-:Y:S01]  /*342b0*/  VIADD R47, R0, 0x81 ;  /* 0x00000081002f7836 */ /* 0x000fe20000000000 */
[----:B------:R-:W-:Y:S01]  /*342c0*/  ULDC UR60, c[0x0][0x228] ;  /* 0x00008a00003c7ab9 */ /* 0x000fe20000000800 */
        /* <DEDUP_REMOVED lines=14> */
[C---:B------:R-:W-:Y:S01]  /*343b0*/  VIADD R49, R0.reuse, 0x83 ;  /* 0x0000008300317836 */ /* 0x040fe20000000000 */
[----:B------:R-:W-:Y:S01]  /*343c0*/  LOP3.LUT R241, R241, 0xfeffffff, RZ, 0xc0, !PT ;  /* 0xfefffffff1f17812 */ /* 0x000fe200078ec0ff */
[----:B------:R-:W-:Y:S01]  /*343d0*/  ULDC UR56, c[0x0][0x228] ;  /* 0x00008a0000387ab9 */ /* 0x000fe20000000800 */
[----:B------:R-:W-:Y:S01]  /*343e0*/  ISETP.LT.AND P1, PT, R5, UR26, !P0 ;  /* 0x0000001a05007c0c */ /* 0x000fe2000c721270 */
[----:B------:R-:W-:Y:S01]  /*343f0*/  ULDC UR26, c[0x0][0x248] ;  /* 0x00009200001a7ab9 */ /* 0x000fe20000000800 */
[C---:B------:R-:W-:Y:S01]  /*34400*/  VIADD R48, R0.reuse, 0x82 ;  /* 0x0000008200307836 */ /* 0x040fe20000000000 */
[----:B------:R-:W-:Y:S01]  /*34410*/  SHF.R.U32.HI R45, RZ, 0x8, R45 ;  /* 0x00000008ff2d7819 */ /* 0x000fe2000001162d */
[----:B------:R-:W-:Y:S01]  /*34420*/  VIADD R46, R0, 0x80 ;  /* 0x00000080002e7836 */ /* 0x000fe20000000000 */
[----:B------:R-:W-:-:S02]  /*34430*/  ULDC UR59, c[0x0][0x228] ;  /* 0x00008a00003b7ab9 */ /* 0x000fc40000000800 */
        /* <DEDUP_REMOVED lines=17> */
[----:B------:R-:W-:Y:S01]  /*34550*/  ULDC UR25, c[0x0][0x248] ;  /* 0x0000920000197ab9 */ /* 0x000fe20000000800 */
[----:B------:R-:W-:Y:S01]  /*34560*/  LOP3.LUT R45, R45, 0xffff, RZ, 0xc0, !PT ;  /* 0x0000ffff2d2d7812 */ /* 0x000fe200078ec0ff */
[----:B------:R-:W-:Y:S01]  /*34570*/  VIADD R43, R0, 0x7d ;  /* 0x0000007d002b7836 */ /* 0x000fe20000000000 */
        /* <DEDUP_REMOVED lines=17> */
[----:B------:R-:W-:Y:S01]  /*34690*/  VIADD R42, R0, 0x7c ;  /* 0x0000007c002a7836 */ /* 0x000fe20000000000 */
[----:B------:R-:W-:-:S02]  /*346a0*/  ISETP.LT.AND P1, PT, R5, UR18, !P0 ;  /* 0x0000001205007c0c */ /* 0x000fc4000c721270 */
[----:B------:R-:W-:Y:S01]  /*346b0*/  LOP3.LUT R41, R41, 0xffff, RZ, 0xc0, !PT ;  /* 0x0000ffff29297812 */ /* 0x000fe200078ec0ff */
[C---:B------:R-:W-:Y:S01]  /*346c0*/  VIADD R39, R0.reuse, 0x79 ;  /* 0x0000007900277836 */ /* 0x040fe20000000000 */
[----:B------:R-:W-:Y:S01]  /*346d0*/  PRMT R45, R45, 0x3340, R0 ;  /* 0x000033402d2d7816 */ /* 0x000fe20000000000 */
[----:B------:R-:W-:Y:S01]  /*346e0*/  VIADD R38, R0, 0x78 ;  /* 0x0000007800267836 */ /* 0x000fe20000000000 */
[----:B------:R-:W-:Y:S01]  /*346f0*/  LOP3.LUT R238, R238, 0x7fffffff, RZ, 0xc0, !PT ;  /* 0x7fffffffeeee7812 */ /* 0x000fe200078ec0ff */
[----:B------:R-:W-:Y:S02]  /*34700*/  ULDC UR25, c[0x0][0x228] ;  /* 0x00008a0000197ab9 */ /* 0x000fe40000000800 */
[----:B------:R-:W-:-:S04]  /*34710*/  @P3 LOP3.LUT R241, R241, 0x10000, RZ, 0xfc, !PT ;  /* 0x00010000f1f13812 */ /* 0x000fc800078efcff */
[----:B------:R-:W-:-:S04]  /*34720*/  LOP3.LUT R241, R241, 0xffff7fff, RZ, 0xc0, !PT ;  /* 0xffff7ffff1f17812 */ /* 0x000fc800078ec0ff */
[----:B------:R-:W-:Y:S02]  /*34730*/  @P2 LOP3.LUT R241, R241, 0x8000, RZ, 0xfc, !PT ;  /* 0x00008000f1f12812 */ /* 0x000fe400078efcff */
[----:B------:R-:W-:Y:S01]  /*34740*/  ISETP.LT.AND P0, PT, R2, UR36, !P0 ;  /* 0x0000002402007c0c */ /* 0x000fe2000c701270 */
[----:B------:R-:W-:Y:S01]  /*34750*/  VIADD R64, R65, UR17 ;  /* 0x0000001141407c36 */ /* 0x000fe20008000000 */
[----:B------:R-:W-:Y:S01]  /*34760*/  LOP3.LUT R241, R241, 0xffffbfff, RZ, 0xc0, !PT ;  /* 0xffffbffff1f17812 */ /* 0x000fe200078ec0ff */
[----:B------:R-:W-:-:S03]  /*34770*/  ULDC UR36, c[0x0][0x228] ;  /* 0x00008a0000247ab9 */ /* 0x000fc60000000800 */
[----:B------:R-:W-:-:S04]  /*34780*/  @P1 LOP3.LUT R241, R241, 0x4000, RZ, 0xfc, !PT ;  /* 0x00004000f1f11812 */ /* 0x000fc800078efcff */
[----:B------:R-:W-:-:S04]  /*34790*/  LOP3.LUT R241, R241, 0xffffdfff, RZ, 0xc0, !PT ;  /* 0xffffdffff1f17812 */ /* 0x000fc800078ec0ff */
[----:B------:R-:W-:Y:S02]  /*347a0*/  @P0 LOP3.LUT R241, R241, 0x2000, RZ, 0xfc, !PT ;  /* 0x00002000f1f10812 */ /* 0x000fe400078efcff */
[----:B------:R-:W-:Y:S01]  /*347b0*/  ISETP.GE.AND P0, PT, R62, UR31, PT ;  /* 0x0000001f3e007c0c */ /* 0x000fe2000bf06270 */
[----:B------:R-:W-:-:S03]  /*347c0*/  ULDC.64 UR30, c[0x0][0x228] ;  /* 0x00008a00001e7ab9 */ /* 0x000fc60000000a00 */
[----:B------:R-:W-:Y:S02]  /*347d0*/  ISETP.LT.AND P3, PT, R3, UR12, !P0 ;  /* 0x0000000c03007c0c */ /* 0x000fe4000c761270 */
[----:B------:R-:W-:Y:S01]  /*347e0*/  ISETP.LT.AND P2, PT, R4, UR9, !P0 ;  /* 0x0000000904007c0c */ /* 0x000fe2000c741270 */
[----:B------:R-:W-:Y:S01]  /*347f0*/  ULDC UR9, c[0x0][0x248] ;  /* 0x0000920000097ab9 */ /* 0x000fe20000000800 */
[----:B------:R-:W-:Y:S02]  /*34800*/  LOP3.LUT R241, R241, 0xffffefff, RZ, 0xc0, !PT ;  /* 0xffffeffff1f17812 */ /* 0x000fe400078ec0ff */
[----:B------:R-:W-:-:S07]  /*34810*/  ISETP.LT.AND P1, PT, R5, UR11, !P0 ;  /* 0x0000000b05007c0c */ /* 0x000fce000c721270 */
[----:B------:R-:W-:-:S04]  /*34820*/  @P3 LOP3.LUT R241, R241, 0x1000, RZ, 0xfc, !PT ;  /* 0x00001000f1f13812 */ /* 0x000fc800078efcff */
[----:B------:R-:W-:-:S04]  /*34830*/  LOP3.LUT R241, R241, 0xfffff7ff, RZ, 0xc0, !PT ;  /* 0xfffff7fff1f17812 */ /* 0x000fc800078ec0ff */
[----:B------:R-:W-:Y:S02]  /*34840*/  @P2 LOP3.LUT R241, R241, 0x800, RZ, 0xfc, !PT ;  /* 0x00000800f1f12812 */ /* 0x000fe400078efcff */
[----:B------:R-:W-:Y:S02]  /*34850*/  ISETP.LT.AND P0, PT, R2, UR42, !P0 ;  /* 0x0000002a02007c0c */ /* 0x000fe4000c701270 */
[----:B------:R-:W-:Y:S02]  /*34860*/  PRMT R125, R44, 0x5410, R45 ;  /* 0x000054102c7d7816 */ /* 0x000fe4000000002d */
[----:B------:R-:W-:Y:S01]  /*34870*/  LOP3.LUT R241, R241, 0xfffffbff, RZ, 0xc0, !PT ;  /* 0xfffffbfff1f17812 */ /* 0x000fe200078ec0ff */
[----:B------:R-:W-:Y:S01]  /*34880*/  VIADD R63, R64, UR9 ;  /* 0x00000009403f7c36 */ /* 0x000fe20008000000 */
[----:B------:R-:W-:Y:S01]  /*34890*/  PRMT R41, R41, 0x3340, R0 ;  /* 0x0000334029297816 */ /* 0x000fe20000000000 */
[C---:B------:R-:W-:Y:S01]  /*348a0*/  VIADD R45, R0.reuse, 0x7f ;  /* 0x0000007f002d7836 */ /* 0x040fe20000000000 */
[----:B------:R-:W-:Y:S01]  /*348b0*/  @P1 LOP3.LUT R241, R241, 0x400, RZ, 0xfc, !PT ;  /* 0x00000400f1f11812 */ /* 0x000fe200078efcff */
[C---:B------:R-:W-:Y:S01]  /*348c0*/  VIADD R44, R0.reuse, 0x7e ;  /* 0x0000007e002c7836 */ /* 0x040fe20000000000 */
[----:B------:R-:W-:Y:S01]  /*348d0*/  ULDC UR42, c[0x0][0x228] ;  /* 0x00008a00002a7ab9 */ /* 0x000fe20000000800 */
[----:B------:R-:W-:Y:S01]  /*348e0*/  LOP3.LUT R37, R37, 0xffff, RZ, 0xc0, !PT ;  /* 0x0000ffff25257812 */ /* 0x000fe200078ec0ff */
[----:B------:R-:W-:Y:S01]  /*348f0*/  VIADD R35, R0, 0x75 ;  /* 0x0000007500237836 */ /* 0x000fe20000000000 */
[----:B------:R-:W-:Y:S01]  /*34900*/  LOP3.LUT R241, R241, 0xfffffdff, RZ, 0xc0, !PT ;  /* 0xfffffdfff1f17812 */ /* 0x000fe200078ec0ff */
[----:B------:R-:W-:-:S03]  /*34910*/  ULDC UR9, c[0x0][0x228] ;  /* 0x00008a0000097ab9 */ /* 0x000fc60000000800 */
[----:B------:R-:W-:Y:S02]  /*34920*/  @P0 LOP3.LUT R241, R241, 0x200, RZ, 0xfc, !PT ;  /* 0x00000200f1f10812 */ /* 0x000fe400078efcff */
[----:B------:R-:W-:Y:S01]  /*34930*/  ISETP.GE.AND P0, PT, R61, UR33, PT ;  /* 0x000000213d007c0c */ /* 0x000fe2000bf06270 */
[----:B------:R-:W-:-:S03]  /*34940*/  ULDC.64 UR32, c[0x0][0x228] ;  /* 0x00008a0000207ab9 */ /* 0x000fc60000000a00 */
[----:B------:R-:W-:Y:S01]  /*34950*/  ISETP.LT.AND P3, PT, R3, UR10, !P0 ;  /* 0x0000000a03007c0c */ /* 0x000fe2000c761270 */
[----:B------:R-:W-:Y:S01]  /*34960*/  ULDC.64 UR10, c[0x0][0x228] ;  /* 0x00008a00000a7ab9 */ /* 0x000fe20000000a00 */
        /* <DEDUP_REMOVED lines=21> */
[----:B------:R-:W-:Y:S01]  /*34ac0*/  ULDC UR5, c[0x0][0x248] ;  /* 0x0000920000057ab9 */ /* 0x000fe20000000800 */
[----:B------:R-:W-:Y:S01]  /*34ad0*/  LOP3.LUT R241, R241, 0xffffffef, RZ, 0xc0, !PT ;  /* 0xffffffeff1f17812 */ /* 0x000fe200078ec0ff */
[C---:B------:R-:W-:Y:S01]  /*34ae0*/  VIADD R41, R0.reuse, 0x7b ;  /* 0x0000007b00297836 */ /* 0x040fe20000000000 */
[----:B------:R-:W-:Y:S01]  /*34af0*/  ISETP.LT.AND P1, PT, R5, UR51, !P0 ;  /* 0x0000003305007c0c */ /* 0x000fe2000c721270 */
[----:B------:R-:W-:Y:S01]  /*34b00*/  VIADD R60, R61, UR5 ;  /* 0x000000053d3c7c36 */ /* 0x000fe20008000000 */
[----:B------:R-:W-:Y:S01]  /*34b10*/  ULDC UR53, c[0x0][0x228] ;  /* 0x00008a0000357ab9 */ /* 0x000fe20000000800 */
[C---:B------:R-:W-:Y:S01]  /*34b20*/  VIADD R40, R0.reuse, 0x7a ;  /* 0x0000007a00287836 */ /* 0x040fe20000000000 */
[----:B------:R-:W-:Y:S01]  /*34b30*/  PRMT R37, R37, 0x3340, R0 ;  /* 0x0000334025257816 */ /* 0x000fe20000000000 */
[----:B------:R-:W-:Y:S01]  /*34b40*/  ULDC UR5, c[0x0][0x248] ;  /* 0x0000920000057ab9 */ /* 0x000fe20000000800 */
[----:B------:R-:W-:Y:S01]  /*34b50*/  LOP3.LUT R237, R237, 0x7fffffff, RZ, 0xc0, !PT ;  /* 0x7fffffffeded7812 */ /* 0x000fe200078ec0ff */
[----:B------:R-:W-:Y:S01]  /*34b60*/  VIADD R34, R0, 0x74 ;  /* 0x0000007400227836 */ /* 0x000fe20000000000 */
[----:B------:R-:W-:Y:S01]  /*34b70*/  @P3 LOP3.LUT R241, R241, 0x10, RZ, 0xfc, !PT ;  /* 0x00000010f1f13812 */ /* 0x000fe200078efcff */
[----:B------:R-:W-:Y:S01]  /*34b80*/  ULDC UR52, c[0x0][0x228] ;  /* 0x00008a0000347ab9 */ /* 0x000fe20000000800 */
[----:B------:R-:W-:Y:S01]  /*34b90*/  SHF.R.U32.HI R33, RZ, 0x8, R33 ;  /* 0x00000008ff217819 */ /* 0x000fe20000011621 */
[----:B------:R-:W-:Y:S01]  /*34ba0*/  ULDC UR51, c[0x0][0x228] ;  /* 0x00008a0000337ab9 */ /* 0x000fe20000000800 */
        /* <DEDUP_REMOVED lines=8> */
[----:B------:R-:W-:-:S03]  /*34c30*/  ULDC UR37, c[0x0][0x228] ;  /* 0x00008a0000257ab9 */ /* 0x000fc60000000800 */
[----:B------:R-:W-:Y:S02]  /*34c40*/  ISETP.LT.AND P2, PT, R4, UR54, !P0 ;  /* 0x0000003604007c0c */ /* 0x000fe4000c741270 */
[----:B------:R-:W-:Y:S01]  /*34c50*/  LOP3.LUT R241, R241, 0xfffffffe, RZ, 0xc0, !PT ;  /* 0xfffffffef1f17812 */ /* 0x000fe200078ec0ff */
[----:B------:R-:W-:Y:S01]  /*34c60*/  VIADD R59, R60, UR5 ;  /* 0x000000053c3b7c36 */ /* 0x000fe20008000000 */
[----:B------:R-:W-:Y:S01]  /*34c70*/  ISETP.LT.AND P1, PT, R5, UR13, !P0 ;  /* 0x0000000d05007c0c */ /* 0x000fe2000c721270 */
[----:B------:R-:W-:Y:S01]  /*34c80*/  ULDC.64 UR12, c[0x0][0x228] ;  /* 0x00008a00000c7ab9 */ /* 0x000fe20000000a00 */
[----:B------:R-:W-:Y:S01]  /*34c90*/  ISETP.LT.AND P3, PT, R3, UR55, !P0 ;  /* 0x0000003703007c0c */ /* 0x000fe2000c761270 */
[----:B------:R-:W-:Y:S01]  /*34ca0*/  ULDC UR5, c[0x0][0x248] ;  /* 0x0000920000057ab9 */ /* 0x000fe20000000800 */
[----:B------:R-:W-:Y:S01]  /*34cb0*/  ISETP.LT.AND P0, PT, R2, UR32, !P0 ;  /* 0x0000002002007c0c */ /* 0x000fe2000c701270 */
[----:B------:R-:W-:Y:S01]  /*34cc0*/  ULDC UR55, c[0x0][0x228] ;  /* 0x00008a0000377ab9 */ /* 0x000fe20000000800 */
[----:B------:R-:W-:-:S03]  /*34cd0*/  ULDC UR54, c[0x0][0x228] ;  /* 0x00008a0000367ab9 */ /* 0x000fc60000000800 */
[----:B------:R-:W-:-:S04]  /*34ce0*/  @P2 LOP3.LUT R240, R240, 0x80000000, RZ, 0xfc, !PT ;  /* 0x80000000f0f02812 */ /* 0x000fc800078efcff */
[----:B------:R-:W-:-:S04]  /*34cf0*/  LOP3.LUT R240, R240, 0xbfffffff, RZ, 0xc0, !PT ;  /* 0xbffffffff0f07812 */ /* 0x000fc800078ec0ff */
[----:B------:R-:W-:-:S04]  /*34d00*/  @P1 LOP3.LUT R240, R240, 0x40000000, RZ, 0xfc, !PT ;  /* 0x40000000f0f01812 */ /* 0x000fc800078efcff */
[----:B------:R-:W-:-:S04]  /*34d10*/  LOP3.LUT R240, R240, 0xdfffffff, RZ, 0xc0, !PT ;  /* 0xdffffffff0f07812 */ /* 0x000fc800078ec0ff */
[----:B------:R-:W-:Y:S02]  /*34d20*/  @P0 LOP3.LUT R240, R240, 0x20000000, RZ, 0xfc, !PT ;  /* 0x20000000f0f00812 */ /* 0x000fe400078efcff */
[----:B------:R-:W-:Y:S01]  /*34d30*/  ISETP.GE.AND P0, PT, R58, UR43, PT ;  /* 0x0000002b3a007c0c */ /* 0x000fe2000bf06270 */
[----:B------:R-:W-:Y:S01]  /*34d40*/  ULDC UR43, c[0x0][0x228] ;  /* 0x00008a00002b7ab9 */ /* 0x000fe20000000800 */
[----:B------:R-:W-:Y:S02]  /*34d50*/  @P3 LOP3.LUT R241, R241, 0x1, RZ, 0xfc, !PT ;  /* 0x00000001f1f13812 */ /* 0x000fe400078efcff */
[----:B------:R-:W-:Y:S02]  /*34d60*/  ISETP.LT.AND P3, PT, R3, UR14, !P0 ;  /* 0x0000000e03007c0c */ /* 0x000fe4000c761270 */
[----:B------:R-:W-:Y:S01]  /*34d70*/  ISETP.LT.AND P2, PT, R4, UR15, !P0 ;  /* 0x0000000f04007c0c */ /* 0x000fe2000c741270 */
[----:B------:R-:W-:Y:S01]  /*34d80*/  ULDC.64 UR14, c[0x0][0x228] ;  /* 0x00008a00000e7ab9 */ /* 0x000fe20000000a00 */
[----:B------:R-:W-:-:S02]  /*34d90*/  LOP3.LUT R240, R240, 0xefffffff, RZ, 0xc0, !PT ;  /* 0xeffffffff0f07812 */ /* 0x000fc400078ec0ff */
[----:B------:R-:W-:Y:S01]  /*34da0*/  ISETP.LT.AND P1, PT, R5, UR21, !P0 ;  /* 0x0000001505007c0c */ /* 0x000fe2000c721270 */
[----:B------:R-:W-:-:S06]  /*34db0*/  ULDC.64 UR20, c[0x0][0x228] ;  /* 0x00008a0000147ab9 */ /* 0x000fcc0000000a00 */
[----:B------:R-:W-:-:S04]  /*34dc0*/  @P3 LOP3.LUT R240, R240, 0x10000000, RZ, 0xfc, !PT ;  /* 0x10000000f0f03812 */ /* 0x000fc800078efcff */
[----:B------:R-:W-:-:S04]  /*34dd0*/  LOP3.LUT R240, R240, 0xf7ffffff, RZ, 0xc0, !PT ;  /* 0xf7fffffff0f07812 */ /* 0x000fc800078ec0ff */
[----:B------:R-:W-:Y:S02]  /*34de0*/  @P2 LOP3.LUT R240, R240, 0x8000000, RZ, 0xfc, !PT ;  /* 0x08000000f0f02812 */ /* 0x000fe400078efcff */
[----:B------:R-:W-:Y:S01]  /*34df0*/  ISETP.LT.AND P0, PT, R2, UR12, !P0 ;  /* 0x0000000c02007c0c */ /* 0x000fe2000c701270 */
[----:B------:R-:W-:Y:S01]  /*34e00*/  VIADD R58, R59, UR5 ;  /* 0x000000053b3a7c36 */ /* 0x000fe20008000000 */
[----:B------:R-:W-:Y:S01]  /*34e10*/  LOP3.LUT R240, R240, 0xfbffffff, RZ, 0xc0, !PT ;  /* 0xfbfffffff0f07812 */ /* 0x000fe200078ec0ff */
[----:B------:R-:W-:Y:S01]  /*34e20*/  ULDC UR5, c[0x0][0x248] ;  /* 0x0000920000057ab9 */ /* 0x000fe20000000800 */
[----:B------:R-:W-:Y:S01]  /*34e30*/  PRMT R120, R36, 0x5410, R37 ;  /* 0x0000541024787816 */ /* 0x000fe20000000025 */
[----:B------:R-:W-:Y:S01]  /*34e40*/  ULDC UR12, c[0x0][0x228] ;  /* 0x00008a00000c7ab9 */ /* 0x000fe20000000800 */
[----:B------:R-:W-:-:S04]  /*34e50*/  @P1 LOP3.LUT R240, R240, 0x4000000, RZ, 0xfc, !PT ;  /* 0x04000000f0f01812 */ /* 0x000fc800078efcff */
[----:B------:R-:W-:-:S04]  /*34e60*/  LOP3.LUT R240, R240, 0xfdffffff, RZ, 0xc0, !PT ;  /* 0xfdfffffff0f07812 */ /* 0x000fc800078ec0ff */
[----:B------:R-:W-:Y:S02]  /*34e70*/  @P0 LOP3.LUT R240, R240, 0x2000000, RZ, 0xfc, !PT ;  /* 0x02000000f0f00812 */ /* 0x000fe400078efcff */
[----:B------:R-:W-:-:S04]  /*34e80*/  ISETP.GE.AND P0, PT, R57, UR31, PT ;  /* 0x0000001f39007c0c */ /* 0x000fc8000bf06270 */
[----:B------:R-:W-:Y:S01]  /*34e90*/  ISETP.LT.AND P3, PT, R3, UR19, !P0 ;  /* 0x0000001303007c0c */ /* 0x000fe2000c761270 */
[----:B------:R-:W-:Y:S01]  /*34ea0*/  ULDC.64 UR18, c[0x0][0x228] ;  /* 0x00008a0000127ab9 */ /* 0x000fe20000000a00 */
[----:B------:R-:W-:Y:S01]  /*34eb0*/  ISETP.LT.AND P2, PT, R4, UR16, !P0 ;  /* 0x0000001004007c0c */ /* 0x000fe2000c741270 */
[----:B------:R-:W-:Y:S01]  /*34ec0*/  ULDC.64 UR16, c[0x0][0x228] ;  /* 0x00008a0000107ab9 */ /* 0x000fe20000000a00 */
[----:B------:R-:W-:Y:S02]  /*34ed0*/  LOP3.LUT R240, R240, 0xfeffffff, RZ, 0xc0, !PT ;  /* 0xfefffffff0f07812 */ /* 0x000fe400078ec0ff */
[----:B------:R-:W-:-:S07]  /*34ee0*/  ISETP.LT.AND P1, PT, R5, UR22, !P0 ;  /* 0x0000001605007c0c */ /* 0x000fce000c721270 */
        /* <DEDUP_REMOVED lines=16> */
[----:B------:R-:W-:-:S06]  /*34ff0*/  ULDC.64 UR22, c[0x0][0x228] ;  /* 0x00008a0000167ab9 */ /* 0x000fcc0000000a00 */
        /* <DEDUP_REMOVED lines=13> */
[----:B------:R-:W-:Y:S01]  /*350d0*/  VIADD R57, R58, UR5 ;  /* 0x000000053a397c36 */ /* 0x000fe20008000000 */
[----:B------:R-:W-:Y:S01]  /*350e0*/  LOP3.LUT R240, R240, 0xfffeffff, RZ, 0xc0, !PT ;  /* 0xfffefffff0f07812 */ /* 0x000fe200078ec0ff */
[----:B------:R-:W-:Y:S01]  /*350f0*/  ULDC UR5, c[0x0][0x248] ;  /* 0x0000920000057ab9 */ /* 0x000fe20000000800 */
[----:B------:R-:W-:Y:S01]  /*35100*/  ISETP.LT.AND P1, PT, R5, UR38, !P0 ;  /* 0x0000002605007c0c */ /* 0x000fe2000c721270 */
[----:B------:R-:W-:-:S06]  /*35110*/  ULDC UR24, c[0x0][0x248] ;  /* 0x0000920000187ab9 */ /* 0x000fcc0000000800 */
[----:B------:R-:W-:Y:S01]  /*35120*/  @P3 LOP3.LUT R240, R240, 0x10000, RZ, 0xfc, !PT ;  /* 0x00010000f0f03812 */ /* 0x000fe200078efcff */
[----:B------:R-:W-:Y:S01]  /*35130*/  VIADD R56, R57, UR5 ;  /* 0x0000000539387c36 */ /* 0x000fe20008000000 */
[----:B------:R-:W-:Y:S01]  /*35140*/  ISETP.LT.AND P0, PT, R2, UR10, !P0 ;  /* 0x0000000a02007c0c */ /* 0x000fe2000c701270 */
[----:B------:R-:W-:Y:S01]  /*35150*/  ULDC UR5, c[0x0][0x248] ;  /* 0x0000920000057ab9 */ /* 0x000fe20000000800 */
[----:B------:R-:W-:Y:S01]  /*35160*/  LOP3.LUT R240, R240, 0xffff7fff, RZ, 0xc0, !PT ;  /* 0xffff7ffff0f07812 */ /* 0x000fe200078ec0ff */
[----:B------:R-:W-:Y:S01]  /*35170*/  ULDC UR10, c[0x0][0x248] ;  /* 0x00009200000a7ab9 */ /* 0x000fe20000000800 */
[C---:B------:R-:W-:Y:S01]  /*35180*/  VIADD R37, R0.reuse, 0x77 ;  /* 0x0000007700257836 */ /* 0x040fe20000000000 */
[----:B------:R-:W-:Y:S01]  /*35190*/  LOP3.LUT R33, R33, 0xffff, RZ, 0xc0, !PT ;  /* 0x0000ffff21217812 */ /* 0x000fe200078ec0ff */
[----:B------:R-:W-:Y:S01]  /*351a0*/  VIADD R36, R0, 0x76 ;  /* 0x0000007600247836 */ /* 0x000fe20000000000 */
[----:B------:R-:W-:Y:S02]  /*351b0*/  @P2 LOP3.LUT R240, R240, 0x8000, RZ, 0xfc, !PT ;  /* 0x00008000f0f02812 */ /* 0x000fe400078efcff */
[----:B------:R-:W-:-:S02]  /*351c0*/  LOP3.LUT R97, R97, 0xffff, RZ, 0xc0, !PT ;  /* 0x0000ffff61617812 */ /* 0x000fc400078ec0ff */
[----:B------:R-:W-:Y:S02]  /*351d0*/  LOP3.LUT R109, R109, 0xffff, RZ, 0xc0, !PT ;  /* 0x0000ffff6d6d7812 */ /* 0x000fe400078ec0ff */
[----:B------:R-:W-:Y:S01]  /*351e0*/  LOP3.LUT R117, R117, 0xffff, RZ, 0xc0, !PT ;  /* 0x0000ffff75757812 */ /* 0x000fe200078ec0ff */
[----:B------:R-:W-:Y:S01]  /*351f0*/  VIADD R115, R0, 0x6e ;  /* 0x0000006e00737836 */ /* 0x000fe20000000000 */
[----:B------:R-:W-:Y:S01]  /*35200*/  LOP3.LUT R240, R240, 0xffffbfff, RZ, 0xc0, !PT ;  /* 0xffffbffff0f07812 */ /* 0x000fe200078ec0ff */
[----:B------:R-:W-:-:S03]  /*35210*/  ULDC UR38, c[0x0][0x228] ;  /* 0x00008a0000267ab9 */ /* 0x000fc60000000800 */
        /* <DEDUP_REMOVED lines=12> */
[----:B------:R-:W-:-:S08]  /*352e0*/  ULDC UR47, c[0x0][0x228] ;  /* 0x00008a00002f7ab9 */ /* 0x000fd00000000800 */
[----:B------:R-:W-:Y:S01]  /*352f0*/  @P3 LOP3.LUT R240, R240, 0x1000, RZ, 0xfc, !PT ;  /* 0x00001000f0f03812 */ /* 0x000fe200078efcff */
[----:B------:R-:W-:Y:S01]  /*35300*/  VIADD R54, R55, UR5 ;  /* 0x0000000537367c36 */ /* 0x000fe20008000000 */
[----:B------:R-:W-:Y:S01]  /*35310*/  ISETP.LT.AND P0, PT, R2, UR22, !P0 ;  /* 0x0000001602007c0c */ /* 0x000fe2000c701270 */
[----:B------:R-:W-:Y:S01]  /*35320*/  ULDC UR5, c[0x0][0x248] ;  /* 0x0000920000057ab9 */ /* 0x000fe20000000800 */
[----:B------:R-:W-:Y:S01]  /*35330*/  LOP3.LUT R240, R240, 0xfffff7ff, RZ, 0xc0, !PT ;  /* 0xfffff7fff0f07812 */ /* 0x000fe200078ec0ff */
[----:B------:R-:W-:Y:S01]  /*35340*/  ULDC UR26, c[0x0][0x228] ;  /* 0x00008a00001a7ab9 */ /* 0x000fe20000000800 */
[----:B------:R-:W-:Y:S01]  /*35350*/  PRMT R33, R33, 0x3340, R0 ;  /* 0x0000334021217816 */ /* 0x000fe20000000000 */
[----:B------:R-:W-:Y:S01]  /*35360*/  ULDC UR22, c[0x0][0x228] ;  /* 0x00008a0000167ab9 */ /* 0x000fe20000000800 */
[----:B------:R-:W-:-:S04]  /*35370*/  @P2 LOP3.LUT R240, R240, 0x800, RZ, 0xfc, !PT ;  /* 0x00000800f0f02812 */ /* 0x000fc800078efcff */
[----:B------:R-:W-:-:S04]  /*35380*/  LOP3.LUT R240, R240, 0xfffffbff, RZ, 0xc0, !PT ;  /* 0xfffffbfff0f07812 */ /* 0x000fc800078ec0ff */
        /* <DEDUP_REMOVED lines=11> */
[----:B------:R-:W-:Y:S01]  /*35440*/  ULDC UR48, c[0x0][0x228] ;  /* 0x00008a0000307ab9 */ /* 0x000fe20000000800 */
[----:B------:R-:W-:Y:S01]  /*35450*/  PRMT R118, R32, 0x5410, R33 ;  /* 0x0000541020767816 */ /* 0x000fe20000000021 */
[----:B------:R-:W-:Y:S01]  /*35460*/  ULDC UR39, c[0x0][0x228] ;  /* 0x00008a0000277ab9 */ /* 0x000fe20000000800 */
[--C-:B------:R-:W-:Y:S01]  /*35470*/  PRMT R97, R97, 0x3340, R0.reuse ;  /* 0x0000334061617816 */ /* 0x100fe20000000000 */
[----:B------:R-:W-:Y:S01]  /*35480*/  VIADD R114, R0, 0x6d ;  /* 0x0000006d00727836 */ /* 0x000fe20000000000 */
[----:B------:R-:W-:Y:S01]  /*35490*/  PRMT R109, R109, 0x3340, R0 ;  /* 0x000033406d6d7816 */ /* 0x000fe20000000000 */
        /* <DEDUP_REMOVED lines=19> */
[C---:B------:R-:W-:Y:S02]  /*355d0*/  VIADD R33, R0.reuse, 0x73 ;  /* 0x0000007300217836 */ /* 0x040fe40000000000 */
[----:B------:R-:W-:Y:S01]  /*355e0*/  VIADD R32, R0, 0x72 ;  /* 0x0000007200207836 */ /* 0x000fe20000000000 */
[----:B------:R-:W-:Y:S01]  /*355f0*/  PRMT R159, R96, 0x5410, R97 ;  /* 0x00005410609f7816 */ /* 0x000fe20000000061 */
[----:B------:R-:W-:Y:S01]  /*35600*/  ULDC UR41, c[0x0][0x228] ;  /* 0x00008a0000297ab9 */ /* 0x000fe20000000800 */
[----:B------:R-:W-:Y:S01]  /*35610*/  @P3 LOP3.LUT R240, R240, 0x10, RZ, 0xfc, !PT ;  /* 0x00000010f0f03812 */ /* 0x000fe200078efcff */
[----:B------:R-:W-:-:S03]  /*35620*/  ULDC UR46, c[0x0][0x228] ;  /* 0x00008a00002e7ab9 */ /* 0x000fc60000000800 */
        /* <DEDUP_REMOVED lines=8> */
[----:B------:R-:W-:Y:S02]  /*356b0*/  ISETP.GE.AND P0, PT, R51, UR11, PT ;  /* 0x0000000b33007c0c */ /* 0x000fe4000bf06270 */
[----:B------:R-:W-:Y:S01]  /*356c0*/  LOP3.LUT R240, R240, 0xfffffffe, RZ, 0xc0, !PT ;  /* 0xfffffffef0f07812 */ /* 0x000fe200078ec0ff */
[----:B------:R-:W-:Y:S01]  /*356d0*/  VIADD R51, R52, UR13 ;  /* 0x0000000d34337c36 */ /* 0x000fe20008000000 */
[----:B------:R-:W-:Y:S01]  /*356e0*/  ISETP.LT.AND P2, PT, R4, UR34, !P0 ;  /* 0x0000002204007c0c */ /* 0x000fe2000c741270 */
[----:B------:R-:W-:Y:S01]  /*356f0*/  ULDC UR34, c[0x0][0x228] ;  /* 0x00008a0000227ab9 */ /* 0x000fe20000000800 */
[----:B------:R-:W-:Y:S01]  /*35700*/  ISETP.LT.AND P1, PT, R5, UR49, !P0 ;  /* 0x0000003105007c0c */ /* 0x000fe2000c721270 */
[----:B------:R-:W-:Y:S01]  /*35710*/  ULDC UR49, c[0x0][0x228] ;  /* 0x00008a0000317ab9 */ /* 0x000fe20000000800 */
[----:B------:R-:W-:Y:S01]  /*35720*/  ISETP.LT.AND P3, PT, R3, UR29, !P0 ;  /* 0x0000001d03007c0c */ /* 0x000fe2000c761270 */
[----:B------:R-:W-:Y:S01]  /*35730*/  ULDC UR29, c[0x0][0x228] ;  /* 0x00008a00001d7ab9 */ /* 0x000fe20000000800 */
[----:B------:R-:W-:Y:S01]  /*35740*/  ISETP.LT.AND P0, PT, R2, UR18, !P0 ;  /* 0x0000001202007c0c */ /* 0x000fe2000c701270 */
[----:B------:R-:W-:Y:S01]  /*35750*/  ULDC UR18, c[0x0][0x248] ;  /* 0x0000920000127ab9 */ /* 0x000fe20000000800 */
[----:B------:R-:W-:Y:S01]  /*35760*/  ULDC UR11, c[0x0][0x228] ;  /* 0x00008a00000b7ab9 */ /* 0x000fe20000000800 */
[----:B------:R-:W-:-:S04]  /*35770*/  ULDC UR13, c[0x0][0x228] ;  /* 0x00008a00000d7ab9 */ /* 0x000fc80000000800 */
[----:B------:R-:W-:-:S04]  /*35780*/  @P2 LOP3.LUT R239, R239, 0x80000000, RZ, 0xfc, !PT ;  /* 0x80000000efef2812 */ /* 0x000fc800078efcff */
[----:B------:R-:W-:-:S04]  /*35790*/  LOP3.LUT R239, R239, 0xbfffffff, RZ, 0xc0, !PT ;  /* 0xbfffffffefef7812 */ /* 0x000fc800078ec0ff */
[----:B------:R-:W-:-:S04]  /*357a0*/  @P1 LOP3.LUT R239, R239, 0x40000000, RZ, 0xfc, !PT ;  /* 0x40000000efef1812 */ /* 0x000fc800078efcff */
[----:B------:R-:W-:-:S04]  /*357b0*/  LOP3.LUT R239, R239, 0xdfffffff, RZ, 0xc0, !PT ;  /* 0xdfffffffefef7812 */ /* 0x000fc800078ec0ff */
[----:B------:R-:W-:Y:S02]  /*357c0*/  @P0 LOP3.LUT R239, R239, 0x20000000, RZ, 0xfc, !PT ;  /* 0x20000000efef0812 */ /* 0x000fe400078efcff */
[----:B------:R-:W-:Y:S02]  /*357d0*/  ISETP.GE.AND P0, PT, R50, UR23, PT ;  /* 0x0000001732007c0c */ /* 0x000fe4000bf06270 */
[----:B------:R-:W-:Y:S02]  /*357e0*/  @P3 LOP3.LUT R240, R240, 0x1, RZ, 0xfc, !PT ;  /* 0x00000001f0f03812 */ /* 0x000fe400078efcff */
[----:B------:R-:W-:Y:S01]  /*357f0*/  LOP3.LUT R239, R239, 0xefffffff, RZ, 0xc0, !PT ;  /* 0xefffffffefef7812 */ /* 0x000fe200078ec0ff */
[----:B------:R-:W-:Y:S01]  /*35800*/  VIADD R50, R51, UR16 ;  /* 0x0000001033327c36 */ /* 0x000fe20008000000 */
[----:B------:R-:W-:Y:S01]  /*35810*/  ISETP.LT.AND P3, PT, R3, UR29, !P0 ;  /* 0x0000001d03007c0c */ /* 0x000fe2000c761270 */
[----:B------:R-:W-:Y:S01]  /*35820*/  ULDC UR29, c[0x0][0x228] ;  /* 0x00008a00001d7ab9 */ /* 0x000fe20000000800 */
[----:B------:R-:W-:Y:S01]  /*35830*/  ISETP.LT.AND P2, PT, R4, UR34, !P0 ;  /* 0x0000002204007c0c */ /* 0x000fe2000c741270 */
[----:B------:R-:W-:Y:S01]  /*35840*/  ULDC.64 UR34, c[0x0][0x228] ;  /* 0x00008a0000227ab9 */ /* 0x000fe20000000a00 */
[----:B------:R-:W-:Y:S01]  /*35850*/  ISETP.LT.AND P1, PT, R5, UR28, !P0 ;  /* 0x0000001c05007c0c */ /* 0x000fe2000c721270 */
[----:B------:R-:W-:Y:S01]  /*35860*/  ULDC UR16, c[0x0][0x248] ;  /* 0x0000920000107ab9 */ /* 0x000fe20000000800 */
[----:B------:R-:W-:Y:S01]  /*35870*/  VIADD R97, R0, 0x71 ;  /* 0x0000007100617836 */ /* 0x000fe20000000000 */
[----:B------:R-:W-:Y:S01]  /*35880*/  PRMT R165, R108, 0x5410, R109 ;  /* 0x000054106ca57816 */ /* 0x000fe2000000006d */
[----:B------:R-:W-:-:S05]  /*35890*/  ULDC UR23, c[0x0][0x228] ;  /* 0x00008a0000177ab9 */ /* 0x000fca0000000800 */
        /* <DEDUP_REMOVED lines=18> */
[----:B------:R-:W-:-:S07]  /*359c0*/  ULDC UR16, c[0x0][0x228] ;  /* 0x00008a0000107ab9 */ /* 0x000fce0000000800 */
[----:B------:R-:W-:Y:S01]  /*359d0*/  @P3 LOP3.LUT R239, R239, 0x1000000, RZ, 0xfc, !PT ;  /* 0x01000000efef3812 */ /* 0x000fe200078efcff */
[----:B------:R-:W-:Y:S01]  /*359e0*/  VIADD R108, R0, 0x70 ;  /* 0x00000070006c7836 */ /* 0x000fe20000000000 */
[----:B------:R-:W-:Y:S01]  /*359f0*/  PRMT R117, R117, 0x3340, R0 ;  /* 0x0000334075757816 */ /* 0x000fe20000000000 */
        /* <DEDUP_REMOVED lines=17> */
[----:B------:R-:W-:Y:S01]  /*35b10*/  ULDC UR15, c[0x0][0x228] ;  /* 0x00008a00000f7ab9 */ /* 0x000fe20000000800 */
        /* <DEDUP_REMOVED lines=15> */
[----:B------:R-:W-:Y:S01]  /*35c10*/  ULDC.64 UR30, c[0x0][0x228] ;  /* 0x00008a00001e7ab9 */ /* 0x000fe20000000a00 */
[----:B------:R-:W-:Y:S02]  /*35c20*/  LOP3.LUT R239, R239, 0xfffeffff, RZ, 0xc0, !PT ;  /* 0xfffeffffefef7812 */ /* 0x000fe400078ec0ff */
        /* <DEDUP_REMOVED lines=14> */
[----:B------:R-:W-:Y:S02]  /*35d10*/  ISETP.LT.AND P2, PT, R4, UR37, !P0 ;  /* 0x0000002504007c0c */ /* 0x000fe4000c741270 */
        /* <DEDUP_REMOVED lines=23> */
[----:B------:R-:W-:-:S03]  /*35e90*/  ULDC UR27, c[0x0][0x228] ;  /* 0x00008a00001b7ab9 */ /* 0x000fc60000000800 */
        /* <DEDUP_REMOVED lines=15> */
[----:B------:R-:W-:Y:S01]  /*35f90*/  ULDC UR47, c[0x0][0x228] ;  /* 0x00008a00002f7ab9 */ /* 0x000fe20000000800 */
[----:B------:R-:W-:Y:S01]  /*35fa0*/  ISETP.LT.AND P1, PT, R5, UR58, !P0 ;  /* 0x0000003a05007c0c */ /* 0x000fe2000c721270 */
[----:B------:R-:W-:-:S06]  /*35fb0*/  ULDC.64 UR28, c[0x0][0x228] ;  /* 0x00008a00001c7ab9 */ /* 0x000fcc0000000a00 */
[----:B------:R-:W-:Y:S01]  /*35fc0*/  @P3 LOP3.LUT R239, R239, 0x10, RZ, 0xfc, !PT ;  /* 0x00000010efef3812 */ /* 0x000fe200078efcff */
[----:B------:R-:W-:Y:S01]  /*35fd0*/  VIADD R116, R0, 0x6f ;  /* 0x0000006f00747836 */ /* 0x000fe20000000000 */
[----:B------:R-:W-:Y:S02]  /*35fe0*/  LOP3.LUT R236, R236, 0x7fffffff, RZ, 0xc0, !PT ;  /* 0x7fffffffecec7812 */ /* 0x000fe400078ec0ff */
[----:B------:R-:W-:Y:S01]  /*35ff0*/  PRMT R167, R112, 0x5410, R113 ;  /* 0x0000541070a77816 */ /* 0x000fe20000000071 */
[C---:B------:R-:W-:Y:S01]  /*36000*/  VIADD R111, R0.reuse, 0x6a ;  /* 0x0000006a006f7836 */ /* 0x040fe20000000000 */
[----:B------:R-:W-:Y:S01]  /*36010*/  LOP3.LUT R239, R239, 0xfffffff7, RZ, 0xc0, !PT ;  /* 0xfffffff7efef7812 */ /* 0x000fe200078ec0ff */
[C---:B------:R-:W-:Y:S02]  /*36020*/  VIADD R110, R0.reuse, 0x69 ;  /* 0x00000069006e7836 */ /* 0x040fe40000000000 */
[C---:B------:R-:W-:Y:S01]  /*36030*/  VIADD R107, R0.reuse, 0x67 ;  /* 0x00000067006b7836 */ /* 0x040fe20000000000 */
[----:B------:R-:W-:Y:S01]  /*36040*/  @P2 LOP3.LUT R239, R239, 0x8, RZ, 0xfc, !PT ;  /* 0x00000008efef2812 */ /* 0x000fe200078efcff */
[----:B------:R-:W-:Y:S01]  /*36050*/  VIADD R109, R0, 0x68 ;  /* 0x00000068006d7836 */ /* 0x000fe20000000000 */
[----:B------:R-:W-:Y:S01]  /*36060*/  ISETP.LT.AND P0, PT, R2, UR34, !P0 ;  /* 0x0000002202007c0c */ /* 0x000fe2000c701270 */
[----:B------:R-:W-:Y:S01]  /*36070*/  VIADD R106, R0, 0x66 ;  /* 0x00000066006a7836 */ /* 0x000fe20000000000 */
[----:B------:R-:W-:-:S02]  /*36080*/  LOP3.LUT R239, R239, 0xfffffffb, RZ, 0xc0, !PT ;  /* 0xfffffffbefef7812 */ /* 0x000fc400078ec0ff */
[----:B------:R-:W-:Y:S01]  /*36090*/  LOP3.LUT R105, R105, 0xffff, RZ, 0xc0, !PT ;  /* 0x0000ffff69697812 */ /* 0x000fe200078ec0ff */
[----:B------:R-:W-:Y:S01]  /*360a0*/  STL [R1+0x334], R172 ;  /* 0x000334ac01007387 */ /* 0x000fe20000100800 */
[----:B------:R-:W-:Y:S01]  /*360b0*/  @P1 LOP3.LUT R239, R239, 0x4, RZ, 0xfc, !PT ;  /* 0x00000004efef1812 */ /* 0x000fe200078efcff */
[C---:B------:R-:W-:Y:S01]  /*360c0*/  VIADD R103, R0.reuse, 0x63 ;  /* 0x0000006300677836 */ /* 0x040fe20000000000 */
[----:B------:R-:W-:Y:S01]  /*360d0*/  LOP3.LUT R235, R235, 0x7fffffff, RZ, 0xc0, !PT ;  /* 0x7fffffffebeb7812 */ /* 0x000fe200078ec0ff */
[C---:B------:R-:W-:Y:S01]  /*360e0*/  VIADD R102, R0.reuse, 0x62 ;  /* 0x0000006200667836 */ /* 0x040fe20000000000 */
[----:B------:R-:W-:Y:S02]  /*360f0*/  LOP3.LUT R239, R239, 0xfffffffd, RZ, 0xc0, !PT ;  /* 0xfffffffdefef7812 */ /* 0x000fe400078ec0ff */
[----:B------:R-:W-:Y:S01]  /*36100*/  LOP3.LUT R101, R101, 0xffff, RZ, 0xc0, !PT ;  /* 0x0000ffff65657812 */ /* 0x000fe200078ec0ff */
[C---:B------:R-:W-:Y:S01]  /*36110*/  VIADD R99, R0.reuse, 0x5f ;  /* 0x0000005f00637836 */ /* 0x040fe20000000000 */
[----:B------:R-:W-:Y:S01]  /*36120*/  @P0 LOP3.LUT R239, R239, 0x2, RZ, 0xfc, !PT ;  /* 0x00000002efef0812 */ /* 0x000fe200078efcff */
[----:B------:R-:W-:Y:S01]  /*36130*/  VIADD R98, R0, 0x5e ;  /* 0x0000005e00627836 */ /* 0x000fe20000000000 */
[----:B------:R-:W-:Y:S01]  /*36140*/  ISETP.GE.AND P0, PT, R43, UR33, PT ;  /* 0x000000212b007c0c */ /* 0x000fe2000bf06270 */
[----:B------:R-:W-:Y:S01]  /*36150*/  ULDC.64 UR32, c[0x0][0x228] ;  /* 0x00008a0000207ab9 */ /* 0x000fe20000000a00 */
[----:B------:R-:W-:-:S02]  /*36160*/  ULDC UR58, c[0x0][0x228] ;  /* 0x00008a00003a7ab9 */ /* 0x000fc40000000800 */
[----:B------:R-:W-:Y:S01]  /*36170*/  ISETP.LT.AND P2, PT, R4, UR43, !P0 ;  /* 0x0000002b04007c0c */ /* 0x000fe2000c741270 */
[----:B------:R-:W-:Y:S01]  /*36180*/  ULDC UR43, c[0x0][0x228] ;  /* 0x00008a00002b7ab9 */ /* 0x000fe20000000800 */
[----:B------:R-:W-:Y:S01]  /*36190*/  ISETP.LT.AND P1, PT, R5, UR57, !P0 ;  /* 0x0000003905007c0c */ /* 0x000fe2000c721270 */
[----:B------:R-:W-:Y:S01]  /*361a0*/  VIADD R113, R0, 0x6c ;  /* 0x0000006c00717836 */ /* 0x000fe20000000000 */
[----:B------:R-:W-:Y:S01]  /*361b0*/  ISETP.LT.AND P3, PT, R3, UR47, !P0 ;  /* 0x0000002f03007c0c */ /* 0x000fe2000c761270 */
        /* <DEDUP_REMOVED lines=26> */
[----:B------:R-:W-:Y:S02]  /*36360*/  LOP3.LUT R238, R238, 0xf7ffffff, RZ, 0xc0, !PT ;  /* 0xf7ffffffeeee7812 */ /* 0x000fe400078ec0ff */
[--C-:B------:R-:W-:Y:S01]  /*36370*/  PRMT R105, R105, 0x3340, R0.reuse ;  /* 0x0000334069697816 */ /* 0x100fe20000000000 */
[----:B------:R-:W-:Y:S01]  /*36380*/  STL [R1+0x338], R87 ;  /* 0x0003385701007387 */ /* 0x000fe20000100800 */
[----:B------:R-:W-:Y:S01]  /*36390*/  @P2 LOP3.LUT R238, R238, 0x8000000, RZ, 0xfc, !PT ;  /* 0x08000000eeee2812 */ /* 0x000fe200078efcff */
[----:B------:R-:W-:Y:S01]  /*363a0*/  VIADD R96, R0, 0x5d ;  /* 0x0000005d00607836 */ /* 0x000fe20000000000 */
[----:B------:R-:W-:Y:S01]  /*363b0*/  PRMT R101, R101, 0x3340, R0 ;  /* 0x0000334065657816 */ /* 0x000fe20000000000 */
        /* <DEDUP_REMOVED lines=21> */
[----:B------:R-:W-:Y:S01]  /*36510*/  PRMT R163, R104, 0x5410, R105 ;  /* 0x0000541068a37816 */ /* 0x000fe20000000069 */
        /* <DEDUP_REMOVED lines=18> */
[----:B------:R-:W-:-:S05]  /*36640*/  ULDC UR59, c[0x0][0x228] ;  /* 0x00008a00003b7ab9 */ /* 0x000fca0000000800 */
        /* <DEDUP_REMOVED lines=18> */
[C---:B------:R-:W-:Y:S01]  /*36770*/  VIADD R105, R0.reuse, 0x65 ;  /* 0x0000006500697836 */ /* 0x040fe20000000000 */
[----:B------:R-:W-:Y:S01]  /*36780*/  STL [R1+0x340], R85 ;  /* 0x0003405501007387 */ /* 0x000fe20000100800 */
[----:B------:R-:W-:Y:S01]  /*36790*/  VIADD R104, R0, 0x64 ;  /* 0x0000006400687836 */ /* 0x000fe20000000000 */
[----:B------:R-:W-:Y:S01]  /*367a0*/  LOP3.LUT R238, R238, 0xffff7fff, RZ, 0xc0, !PT ;  /* 0xffff7fffeeee7812 */ /* 0x000fe200078ec0ff */
[----:B------:R-:W-:Y:S01]  /*367b0*/  VIADD R101, R0, 0x61 ;  /* 0x0000006100657836 */ /* 0x000fe20000000000 */
[----:B------:R-:W-:Y:S01]  /*367c0*/  LOP3.LUT R234, R234, 0x7fffffff, RZ, 0xc0, !PT ;  /* 0x7fffffffeaea7812 */ /* 0x000fe200078ec0ff */
[----:B------:R-:W-:Y:S01]  /*367d0*/  VIADD R100, R0, 0x60 ;  /* 0x0000006000647836 */ /* 0x000fe20000000000 */
[----:B------:R-:W-:Y:S01]  /*367e0*/  @P2 LOP3.LUT R238, R238, 0x8000, RZ, 0xfc, !PT ;  /* 0x00008000eeee2812 */ /* 0x000fe200078efcff */
[----:B------:R-:W-:Y:S01]  /*367f0*/  ULDC UR53, c[0x0][0x228] ;  /* 0x00008a0000357ab9 */ /* 0x000fe20000000800 */
[----:B------:R-:W-:-:S02]  /*36800*/  ISETP.LT.AND P0, PT, R2, UR34, !P0 ;  /* 0x0000002202007c0c */ /* 0x000fc4000c701270 */
        /* <DEDUP_REMOVED lines=43> */
[----:B------:R-:W-:Y:S01]  /*36ac0*/  ISETP.LT.AND P3, PT, R3, UR60, !P0 ;  /* 0x0000003c03007c0c */ /* 0x000fe2000c761270 */
[----:B------:R-:W-:Y:S01]  /*36ad0*/  STL [R1+0x344], R84 ;  /* 0x0003445401007387 */ /* 0x000fe20000100800 */
[----:B------:R-:W-:Y:S01]  /*36ae0*/  ISETP.LT.AND P2, PT, R4, UR61, !P0 ;  /* 0x0000003d04007c0c */ /* 0x000fe2000c741270 */
[----:B------:R-:W-:Y:S01]  /*36af0*/  ULDC UR60, c[0x0][0x228] ;  /* 0x00008a00003c7ab9 */ /* 0x000fe20000000800 */
[----:B------:R-:W-:Y:S02]  /*36b00*/  LOP3.LUT R238, R238, 0xffffffef, RZ, 0xc0, !PT ;  /* 0xffffffefeeee7812 */ /* 0x000fe400078ec0ff */
[----:B------:R-:W-:Y:S01]  /*36b10*/  ISETP.LT.AND P1, PT, R5, UR25, !P0 ;  /* 0x0000001905007c0c */ /* 0x000fe2000c721270 */
[----:B------:R-:W-:Y:S01]  /*36b20*/  ULDC UR25, c[0x0][0x248] ;  /* 0x0000920000197ab9 */ /* 0x000fe20000000800 */
[----:B------:R-:W-:Y:S01]  /*36b30*/  STL [R1+0x348], R83 ;  /* 0x0003485301007387 */ /* 0x000fe20000100800 */
[----:B------:R-:W-:-:S04]  /*36b40*/  ULDC UR61, c[0x0][0x228] ;  /* 0x00008a00003d7ab9 */ /* 0x000fc80000000800 */
        /* <DEDUP_REMOVED lines=14> */
[----:B------:R-:W-:Y:S01]  /*36c30*/  STL [R1+0x34c], R82 ;  /* 0x00034c5201007387 */ /* 0x000fe20000100800 */
[----:B------:R-:W-:Y:S01]  /*36c40*/  ISETP.LT.AND P3, PT, R3, UR5, !P0 ;  /* 0x0000000503007c0c */ /* 0x000fe2000c761270 */
[----:B------:R-:W-:Y:S01]  /*36c50*/  ULDC UR5, c[0x0][0x248] ;  /* 0x0000920000057ab9 */ /* 0x000fe20000000800 */
[----:B------:R-:W-:Y:S01]  /*36c60*/  ISETP.LT.AND P0, PT, R2, UR36, !P0 ;  /* 0x0000002402007c0c */ /* 0x000fe2000c701270 */
[----:B------:R-:W-:Y:S01]  /*36c70*/  ULDC UR36, c[0x0][0x228] ;  /* 0x00008a0000247ab9 */ /* 0x000fe20000000800 */
[----:B------:R-:W-:Y:S01]  /*36c80*/  LOP3.LUT R238, R238, 0xfffffffe, RZ, 0xc0, !PT ;  /* 0xfffffffeeeee7812 */ /* 0x000fe200078ec0ff */
        /* <DEDUP_REMOVED lines=14> */
[----:B------:R-:W-:-:S07]  /*36d70*/  ISETP.LT.AND P1, PT, R5, UR12, !P0 ;  /* 0x0000000c05007c0c */ /* 0x000fce000c721270 */
        /* <DEDUP_REMOVED lines=11> */
[----:B------:R-:W-:Y:S01]  /*36e30*/  STL [R1+0x350], R81 ;  /* 0x0003505101007387 */ /* 0x000fe20000100800 */
[----:B------:R-:W-:Y:S01]  /*36e40*/  ISETP.LT.AND P2, PT, R4, UR13, !P0 ;  /* 0x0000000d04007c0c */ /* 0x000fe2000c741270 */
[----:B------:R-:W-:Y:S01]  /*36e50*/  ULDC.64 UR12, c[0x0][0x228] ;  /* 0x00008a00000c7ab9 */ /* 0x000fe20000000a00 */
[----:B------:R-:W-:Y:S01]  /*36e60*/  LOP3.LUT R237, R237, 0xfeffffff, RZ, 0xc0, !PT ;  /* 0xfeffffffeded7812 */ /* 0x000fe200078ec0ff */
[----:B------:R-:W-:Y:S01]  /*36e70*/  VIADD R36, R37, UR5 ;  /* 0x0000000525247c36 */ /* 0x000fe20008000000 */
[----:B------:R-:W-:Y:S01]  /*36e80*/  ISETP.LT.AND P1, PT, R5, UR14, !P0 ;  /* 0x0000000e05007c0c */ /* 0x000fe2000c721270 */
[----:B------:R-:W-:Y:S01]  /*36e90*/  STL [R1+0x354], R80 ;  /* 0x0003545001007387 */ /* 0x000fe20000100800 */
[----:B------:R-:W-:-:S05]  /*36ea0*/  ULDC UR48, c[0x0][0x228] ;  /* 0x00008a0000307ab9 */ /* 0x000fca0000000800 */
        /* <DEDUP_REMOVED lines=13> */
[----:B------:R-:W-:Y:S01]  /*36f80*/  VIADD R35, R36, UR5 ;  /* 0x0000000524237c36 */ /* 0x000fe20008000000 */
[----:B------:R-:W-:Y:S02]  /*36f90*/  LOP3.LUT R237, R237, 0xffefffff, RZ, 0xc0, !PT ;  /* 0xffefffffeded7812 */ /* 0x000fe400078ec0ff */
[----:B------:R-:W-:Y:S01]  /*36fa0*/  ISETP.LT.AND P1, PT, R5, UR15, !P0 ;  /* 0x0000000f05007c0c */ /* 0x000fe2000c721270 */
[----:B------:R-:W-:Y:S01]  /*36fb0*/  ULDC.64 UR14, c[0x0][0x228] ;  /* 0x00008a00000e7ab9 */ /* 0x000fe20000000a00 */
[----:B------:R-:W-:Y:S01]  /*36fc0*/  STL [R1+0x35c], R78 ;  /* 0x00035c4e01007387 */ /* 0x000fe20000100800 */
[----:B------:R-:W-:Y:S01]  /*36fd0*/  ULDC UR5, c[0x0][0x248] ;  /* 0x0000920000057ab9 */ /* 0x000fe20000000800 */
[----:B------:R-:W-:Y:S01]  /*36fe0*/  ULDC UR51, c[0x0][0x228] ;  /* 0x00008a0000337ab9 */ /* 0x000fe20000000800 */
[C---:B------:R-:W-:Y:S01]  /*36ff0*/  VIADD R94, R0.reuse, 0x5b ;  /* 0x0000005b005e7836 */ /* 0x040fe20000000000 */
[----:B------:R-:W-:Y:S01]  /*37000*/  LOP3.LUT R93, R93, 0xffff, RZ, 0xc0, !PT ;  /* 0x0000ffff5d5d7812 */ /* 0x000fe200078ec0ff */
[----:B------:R-:W-:Y:S01]  /*37010*/  VIADD R91, R0, 0x58 ;  /* 0x00000058005b7836 */ /* 0x000fe20000000000 */
[----:B------:R-:W-:Y:S01]  /*37020*/  @P3 LOP3.LUT R237, R237, 0x100000, RZ, 0xfc, !PT ;  /* 0x00100000eded3812 */ /* 0x000fe200078efcff */
[----:B------:R-:W-:-:S03]  /*37030*/  ULDC UR52, c[0x0][0x228] ;  /* 0x00008a0000347ab9 */ /* 0x000fc60000000800 */
[----:B------:R-:W-:-:S04]  /*37040*/  LOP3.LUT R237, R237, 0xfff7ffff, RZ, 0xc0, !PT ;  /* 0xfff7ffffeded7812 */ /* 0x000fc800078ec0ff */
[----:B------:R-:W-:Y:S02]  /*37050*/  @P2 LOP3.LUT R237, R237, 0x80000, RZ, 0xfc, !PT ;  /* 0x00080000eded2812 */ /* 0x000fe400078efcff */
[----:B------:R-:W-:Y:S01]  /*37060*/  ISETP.LT.AND P0, PT, R2, UR12, !P0 ;  /* 0x0000000c02007c0c */ /* 0x000fe2000c701270 */
[----:B------:R-:W-:Y:S01]  /*37070*/  STL [R1+0x360], R77 ;  /* 0x0003604d01007387 */ /* 0x000fe20000100800 */
[----:B------:R-:W-:Y:S01]  /*37080*/  LOP3.LUT R237, R237, 0xfffbffff, RZ, 0xc0, !PT ;  /* 0xfffbffffeded7812 */ /* 0x000fe200078ec0ff */
[----:B------:R-:W-:Y:S01]  /*37090*/  VIADD R34, R35, UR5 ;  /* 0x0000000523227c36 */ /* 0x000fe20008000000 */
[----:B------:R-:W-:Y:S01]  /*370a0*/  ULDC UR5, c[0x0][0x248] ;  /* 0x0000920000057ab9 */ /* 0x000fe20000000800 */
        /* <DEDUP_REMOVED lines=8> */
[----:B------:R-:W-:Y:S01]  /*37130*/  ULDC.64 UR16, c[0x0][0x228] ;  /* 0x00008a0000107ab9 */ /* 0x000fe20000000a00 */
[----:B------:R-:W-:Y:S02]  /*37140*/  LOP3.LUT R237, R237, 0xfffeffff, RZ, 0xc0, !PT ;  /* 0xfffeffffeded7812 */ /* 0x000fe400078ec0ff */
[----:B------:R-:W-:-:S07]  /*37150*/  ISETP.LT.AND P1, PT, R5, UR20, !P0 ;  /* 0x0000001405007c0c */ /* 0x000fce000c721270 */
[----:B------:R-:W-:-:S04]  /*37160*/  @P3 LOP3.LUT R237, R237, 0x10000, RZ, 0xfc, !PT ;  /* 0x00010000eded3812 */ /* 0x000fc800078efcff */
[----:B------:R-:W-:-:S04]  /*37170*/  LOP3.LUT R237, R237, 0xffff7fff, RZ, 0xc0, !PT ;  /* 0xffff7fffeded7812 */ /* 0x000fc800078ec0ff */
[----:B------:R-:W-:Y:S02]  /*37180*/  @P2 LOP3.LUT R237, R237, 0x8000, RZ, 0xfc, !PT ;  /* 0x00008000eded2812 */ /* 0x000fe400078efcff */
[----:B------:R-:W-:Y:S01]  /*37190*/  ISETP.LT.AND P0, PT, R2, UR14, !P0 ;  /* 0x0000000e02007c0c */ /* 0x000fe2000c701270 */
[----:B------:R-:W-:Y:S01]  /*371a0*/  STL [R1+0x364], R76 ;  /* 0x0003644c01007387 */ /* 0x000fe20000100800 */
[----:B------:R-:W-:Y:S01]  /*371b0*/  LOP3.LUT R237, R237, 0xffffbfff, RZ, 0xc0, !PT ;  /* 0xffffbfffeded7812 */ /* 0x000fe200078ec0ff */
[----:B------:R-:W-:Y:S01]  /*371c0*/  VIADD R33, R34, UR5 ;  /* 0x0000000522217c36 */ /* 0x000fe20008000000 */
[----:B------:R-:W-:Y:S01]  /*371d0*/  ULDC UR5, c[0x0][0x248] ;  /* 0x0000920000057ab9 */ /* 0x000fe20000000800 */
[----:B------:R-:W-:Y:S01]  /*371e0*/  PRMT R93, R93, 0x3340, R0 ;  /* 0x000033405d5d7816 */ /* 0x000fe20000000000 */
        /* <DEDUP_REMOVED lines=24> */
[----:B------:R-:W-:-:S03]  /*37370*/  ULDC.64 UR10, c[0x0][0x228] ;  /* 0x00008a00000a7ab9 */ /* 0x000fc60000000a00 */
[----:B------:R-:W-:Y:S01]  /*37380*/  ISETP.LT.AND P3, PT, R3, UR23, !P0 ;  /* 0x0000001703007c0c */ /* 0x000fe2000c761270 */
[----:B------:R-:W-:Y:S01]  /*37390*/  ULDC.64 UR22, c[0x0][0x228] ;  /* 0x00008a0000167ab9 */ /* 0x000fe20000000a00 */
[----:B------:R-:W-:Y:S01]  /*373a0*/  ISETP.LT.AND P2, PT, R4, UR21, !P0 ;  /* 0x0000001504007c0c */ /* 0x000fe2000c741270 */
[----:B------:R-:W-:Y:S01]  /*373b0*/  ULDC.64 UR20, c[0x0][0x228] ;  /* 0x00008a0000147ab9 */ /* 0x000fe20000000a00 */
[----:B------:R-:W-:Y:S02]  /*373c0*/  LOP3.LUT R237, R237, 0xfffffeff, RZ, 0xc0, !PT ;  /* 0xfffffeffeded7812 */ /* 0x000fe400078ec0ff */
[----:B------:R-:W-:Y:S01]  /*373d0*/  ISETP.LT.AND P1, PT, R5, UR27, !P0 ;  /* 0x0000001b05007c0c */ /* 0x000fe2000c721270 */
[----:B------:R-:W-:-:S06]  /*373e0*/  ULDC.64 UR26, c[0x0][0x228] ;  /* 0x00008a00001a7ab9 */ /* 0x000fcc0000000a00 */
[----:B------:R-:W-:-:S04]  /*373f0*/  @P3 LOP3.LUT R237, R237, 0x100, RZ, 0xfc, !PT ;  /* 0x00000100eded3812 */ /* 0x000fc800078efcff */
[----:B------:R-:W-:-:S04]  /*37400*/  LOP3.LUT R237, R237, 0xffffff7f, RZ, 0xc0, !PT ;  /* 0xffffff7feded7812 */ /* 0x000fc800078ec0ff */
[----:B------:R-:W-:Y:S02]  /*37410*/  @P2 LOP3.LUT R237, R237, 0x80, RZ, 0xfc, !PT ;  /* 0x00000080eded2812 */ /* 0x000fe400078efcff */
[----:B------:R-:W-:Y:S01]  /*37420*/  ISETP.LT.AND P0, PT, R2, UR18, !P0 ;  /* 0x0000001202007c0c */ /* 0x000fe2000c701270 */
[----:B------:R-:W-:Y:S01]  /*37430*/  STL [R1+0x36c], R74 ;  /* 0x00036c4a01007387 */ /* 0x000fe20000100800 */
[----:B------:R-:W-:Y:S01]  /*37440*/  LOP3.LUT R237, R237, 0xffffffbf, RZ, 0xc0, !PT ;  /* 0xffffffbfeded7812 */ /* 0x000fe200078ec0ff */
[----:B------:R-:W-:-:S03]  /*37450*/  ULDC UR18, c[0x0][0x228] ;  /* 0x00008a0000127ab9 */ /* 0x000fc60000000800 */
[----:B------:R-:W-:-:S04]  /*37460*/  @P1 LOP3.LUT R237, R237, 0x40, RZ, 0xfc, !PT ;  /* 0x00000040eded1812 */ /* 0x000fc800078efcff */
[----:B------:R-:W-:-:S04]  /*37470*/  LOP3.LUT R237, R237, 0xffffffdf, RZ, 0xc0, !PT ;  /* 0xffffffdfeded7812 */ /* 0x000fc800078ec0ff */
[----:B------:R-:W-:Y:S02]  /*37480*/  @P0 LOP3.LUT R237, R237, 0x20, RZ, 0xfc, !PT ;  /* 0x00000020eded0812 */ /* 0x000fe400078efcff */
[----:B------:R-:W-:Y:S01]  /*37490*/  ISETP.GE.AND P0, PT, R115, UR13, PT ;  /* 0x0000000d73007c0c */ /* 0x000fe2000bf06270 */
[----:B------:R-:W-:Y:S01]  /*374a0*/  STL [R1+0x370], R73 ;  /* 0x0003704901007387 */ /* 0x000fe20000100800 */
[----:B------:R-:W-:Y:S01]  /*374b0*/  LOP3.LUT R237, R237, 0xffffffef, RZ, 0xc0, !PT ;  /* 0xffffffefeded7812 */ /* 0x000fe200078ec0ff */
[----:B------:R-:W-:Y:S01]  /*374c0*/  ULDC UR13, c[0x0][0x228] ;  /* 0x00008a00000d7ab9 */ /* 0x000fe20000000800 */
[----:B------:R-:W-:Y:S01]  /*374d0*/  ISETP.LT.AND P3, PT, R3, UR24, !P0 ;  /* 0x0000001803007c0c */ /* 0x000fe2000c761270 */
[----:B------:R-:W-:Y:S01]  /*374e0*/  ULDC.64 UR24, c[0x0][0x228] ;  /* 0x00008a0000187ab9 */ /* 0x000fe20000000a00 */
[----:B------:R-:W-:Y:S01]  /*374f0*/  ISETP.LT.AND P2, PT, R4, UR38, !P0 ;  /* 0x0000002604007c0c */ /* 0x000fe2000c741270 */
[----:B------:R-:W-:Y:S01]  /*37500*/  ULDC UR38, c[0x0][0x228] ;  /* 0x00008a0000267ab9 */ /* 0x000fe20000000800 */
[----:B------:R-:W-:Y:S01]  /*37510*/  ISETP.LT.AND P1, PT, R5, UR39, !P0 ;  /* 0x0000002705007c0c */ /* 0x000fe2000c721270 */
[----:B------:R-:W-:Y:S08]  /*37520*/  STL [R1+0x374], R72 ;  /* 0x0003744801007387 */ /* 0x000ff00000100800 */
[----:B------:R-:W-:Y:S01]  /*37530*/  @P3 LOP3.LUT R237, R237, 0x10, RZ, 0xfc, !PT ;  /* 0x00000010eded3812 */ /* 0x000fe200078efcff */
[----:B------:R-:W-:Y:S01]  /*37540*/  VIADD R90, R0, 0x57 ;  /* 0x00000057005a7836 */ /* 0x000fe20000000000 */
[----:B------:R-:W-:Y:S01]  /*37550*/  PRMT R157, R92, 0x5410, R93 ;  /* 0x000054105c9d7816 */ /* 0x000fe2000000005d */
[C---:B------:R-:W-:Y:S01]  /*37560*/  VIADD R89, R0.reuse, 0x56 ;  /* 0x0000005600597836 */ /* 0x040fe20000000000 */
[----:B------:R-:W-:Y:S01]  /*37570*/  LOP3.LUT R237, R237, 0xfffffff7, RZ, 0xc0, !PT ;  /* 0xfffffff7eded7812 */ /* 0x000fe200078ec0ff */
[----:B------:R-:W-:Y:S01]  /*37580*/  VIADD R88, R0, 0x55 ;  /* 0x0000005500587836 */ /* 0x000fe20000000000 */
[----:B------:R-:W-:-:S02]  /*37590*/  ULDC UR39, c[0x0][0x228] ;  /* 0x00008a0000277ab9 */ /* 0x000fc40000000800 */
        /* <DEDUP_REMOVED lines=11> */
[----:B------:R-:W-:Y:S01]  /*37650*/  VIADD R93, R0, 0x5a ;  /* 0x0000005a005d7836 */ /* 0x000fe20000000000 */
[----:B------:R-:W-:Y:S01]  /*37660*/  ISETP.LT.AND P2, PT, R4, UR41, !P0 ;  /* 0x0000002904007c0c */ /* 0x000fe2000c741270 */
[----:B------:R-:W-:Y:S01]  /*37670*/  ULDC UR15, c[0x0][0x228] ;  /* 0x00008a00000f7ab9 */ /* 0x000fe20000000800 */
[----:B------:R-:W-:Y:S02]  /*37680*/  ISETP.LT.AND P1, PT, R5, UR43, !P0 ;  /* 0x0000002b05007c0c */ /* 0x000fe4000c721270 */
[----:B------:R-:W-:Y:S01]  /*37690*/  ISETP.LT.AND P3, PT, R3, UR40, !P0 ;  /* 0x0000002803007c0c */ /* 0x000fe2000c761270 */
[----:B------:R-:W-:Y:S01]  /*376a0*/  STL [R1+0x380], R69 ;  /* 0x0003804501007387 */ /* 0x000fe20000100800 */
[----:B------:R-:W-:Y:S01]  /*376b0*/  ISETP.LT.AND P0, PT, R2, UR20, !P0 ;  /* 0x0000001402007c0c */ /* 0x000fe2000c701270 */
[----:B------:R-:W-:Y:S01]  /*376c0*/  ULDC UR43, c[0x0][0x228] ;  /* 0x00008a00002b7ab9 */ /* 0x000fe20000000800 */
[----:B------:R-:W-:Y:S01]  /*376d0*/  ULDC UR41, c[0x0][0x228] ;  /* 0x00008a0000297ab9 */ /* 0x000fe20000000800 */
[----:B------:R-:W-:Y:S01]  /*376e0*/  VIADD R92, R0, 0x59 ;  /* 0x00000059005c7836 */ /* 0x000fe20000000000 */
[----:B------:R-:W-:Y:S01]  /*376f0*/  LOP3.LUT R233, R233, 0x7fffffff, RZ, 0xc0, !PT ;  /* 0x7fffffffe9e97812 */ /* 0x000fe200078ec0ff */
[----:B------:R-:W-:-:S02]  /*37700*/  ULDC UR40, c[0x0][0x228] ;  /* 0x00008a0000287ab9 */ /* 0x000fc40000000800 */
[----:B------:R-:W-:-:S04]  /*37710*/  @P2 LOP3.LUT R236, R236, 0x80000000, RZ, 0xfc, !PT ;  /* 0x80000000ecec2812 */ /* 0x000fc800078efcff */
[----:B------:R-:W-:Y:S01]  /*37720*/  @P3 LOP3.LUT R237, R237, 0x1, RZ, 0xfc, !PT ;  /* 0x00000001eded3812 */ /* 0x000fe200078efcff */
        /* <DEDUP_REMOVED lines=10> */
[----:B------:R-:W-:Y:S02]  /*377d0*/  ISETP.LT.AND P3, PT, R3, UR46, !P0 ;  /* 0x0000002e03007c0c */ /* 0x000fe4000c761270 */
[----:B------:R-:W-:Y:S02]  /*377e0*/  ISETP.LT.AND P2, PT, R4, UR47, !P0 ;  /* 0x0000002f04007c0c */ /* 0x000fe4000c741270 */
[----:B------:R-:W-:Y:S01]  /*377f0*/  ISETP.LT.AND P1, PT, R5, UR49, !P0 ;  /* 0x0000003105007c0c */ /* 0x000fe2000c721270 */
[----:B------:R-:W-:Y:S01]  /*37800*/  STL [R1+0x38c], R66 ;  /* 0x00038c4201007387 */ /* 0x000fe20000100800 */
[----:B------:R-:W-:-:S07]  /*37810*/  ULDC UR46, c[0x0][0x228] ;  /* 0x00008a00002e7ab9 */ /* 0x000fce0000000800 */
[----:B------:R-:W-:Y:S01]  /*37820*/  @P3 LOP3.LUT R236, R236, 0x10000000, RZ, 0xfc, !PT ;  /* 0x10000000ecec3812 */ /* 0x000fe200078efcff */
[----:B------:R-:W-:Y:S01]  /*37830*/  ULDC UR47, c[0x0][0x228] ;  /* 0x00008a00002f7ab9 */ /* 0x000fe20000000800 */
[----:B------:R-:W-:Y:S02]  /*37840*/  ULDC UR49, c[0x0][0x228] ;  /* 0x00008a0000317ab9 */ /* 0x000fe40000000800 */
        /* <DEDUP_REMOVED lines=20> */
[----:B------:R-:W-:Y:S01]  /*37990*/  VIADD R6, R0, 0x54 ;  /* 0x0000005400067836 */ /* 0x000fe20000000000 */
        /* <DEDUP_REMOVED lines=13> */
[----:B------:R-:W-:Y:S01]  /*37a70*/  ULDC UR30, c[0x0][0x228] ;  /* 0x00008a00001e7ab9 */ /* 0x000fe20000000800 */
[----:B------:R-:W-:Y:S01]  /*37a80*/  ISETP.LT.AND P2, PT, R4, UR32, !P0 ;  /* 0x0000002004007c0c */ /* 0x000fe2000c741270 */
[----:B------:R-:W-:Y:S01]  /*37a90*/  ULDC.64 UR32, c[0x0][0x228] ;  /* 0x00008a0000207ab9 */ /* 0x000fe20000000a00 */
[----:B------:R-:W-:Y:S01]  /*37aa0*/  ISETP.LT.AND P1, PT, R5, UR59, !P0 ;  /* 0x0000003b05007c0c */ /* 0x000fe2000c721270 */
[----:B------:R-:W-:Y:S08]  /*37ab0*/  STL [R1+0x3a0], R61 ;  /* 0x0003a03d01007387 */ /* 0x000ff00000100800 */
[----:B------:R-:W-:Y:S01]  /*37ac0*/  @P3 LOP3.LUT R236, R236, 0x100000, RZ, 0xfc, !PT ;  /* 0x00100000ecec3812 */ /* 0x000fe200078efcff */
[----:B------:R-:W-:Y:S01]  /*37ad0*/  VIADD R7, R0, 0x53 ;  /* 0x0000005300077836 */ /* 0x000fe20000000000 */
[----:B------:R-:W-:-:S02]  /*37ae0*/  ULDC UR59, c[0x0][0x228] ;  /* 0x00008a00003b7ab9 */ /* 0x000fc40000000800 */
        /* <DEDUP_REMOVED lines=16> */
[----:B------:R-:W-:Y:S01]  /*37bf0*/  ULDC UR36, c[0x0][0x228] ;  /* 0x00008a0000247ab9 */ /* 0x000fe20000000800 */
[----:B------:R-:W-:Y:S01]  /*37c00*/  ISETP.LT.AND P1, PT, R5, UR30, !P0 ;  /* 0x0000001e05007c0c */ /* 0x000fe2000c721270 */
[----:B------:R-:W-:-:S08]  /*37c10*/  ULDC.64 UR30, c[0x0][0x228] ;  /* 0x00008a00001e7ab9 */ /* 0x000fd00000000a00 */
        /* <DEDUP_REMOVED lines=33> */
[----:B------:R-:W-:Y:S06]  /*37e30*/  STL [R1+0x3b0], R57 ;  /* 0x0003b03901007387 */ /* 0x000fec0000100800 */
[----:B------:R-:W-:Y:S01]  /*37e40*/  @P3 LOP3.LUT R236, R236, 0x100, RZ, 0xfc, !PT ;  /* 0x00000100ecec3812 */ /* 0x000fe200078efcff */
[----:B------:R-:W-:-:S03]  /*37e50*/  ULDC UR42, c[0x0][0x228] ;  /* 0x00008a00002a7ab9 */ /* 0x000fc60000000800 */
        /* <DEDUP_REMOVED lines=31> */
[----:B------:R-:W-:Y:S01]  /*38050*/  ULDC.64 UR32, c[0x0][0x228] ;  /* 0x00008a0000207ab9 */ /* 0x000fe20000000a00 */
[----:B------:R-:W-:Y:S02]  /*38060*/  ISETP.LT.AND P2, PT, R4, UR35, !P0 ;  /* 0x0000002304007c0c */ /* 0x000fe4000c741270 */
[----:B------:R-:W-:Y:S02]  /*38070*/  ISETP.LT.AND P1, PT, R5, UR34, !P0 ;  /* 0x0000002205007c0c */ /* 0x000fe4000c721270 */
[----:B------:R-:W-:Y:S01]  /*38080*/  ISETP.LT.AND P3, PT, R3, UR38, !P0 ;  /* 0x0000002603007c0c */ /* 0x000fe2000c761270 */
[----:B------:R-:W-:Y:S01]  /*38090*/  STL [R1+0x3c4], R52 ;  /* 0x0003c43401007387 */ /* 0x000fe20000100800 */
[----:B------:R-:W-:Y:S01]  /*380a0*/  ISETP.LT.AND P0, PT, R2, UR36, !P0 ;  /* 0x0000002402007c0c */ /* 0x000fe2000c701270 */
[----:B------:R-:W-:Y:S01]  /*380b0*/  ULDC.64 UR34, c[0x0][0x228] ;  /* 0x00008a0000227ab9 */ /* 0x000fe20000000a00 */
[----:B------:R-:W-:-:S05]  /*380c0*/  ULDC UR38, c[0x0][0x228] ;  /* 0x00008a0000267ab9 */ /* 0x000fca0000000800 */
[----:B------:R-:W-:-:S04]  /*380d0*/  @P2 LOP3.LUT R235, R235, 0x80000000, RZ, 0xfc, !PT ;  /* 0x80000000ebeb2812 */ /* 0x000fc800078efcff */
[----:B------:R-:W-:-:S04]  /*380e0*/  LOP3.LUT R235, R235, 0xbfffffff, RZ, 0xc0, !PT ;  /* 0xbfffffffebeb7812 */ /* 0x000fc800078ec0ff */
[----:B------:R-:W-:-:S04]  /*380f0*/  @P1 LOP3.LUT R235, R235, 0x40000000, RZ, 0xfc, !PT ;  /* 0x40000000ebeb1812 */ /* 0x000fc800078efcff */
[----:B------:R-:W-:-:S04]  /*38100*/  LOP3.LUT R235, R235, 0xdfffffff, RZ, 0xc0, !PT ;  /* 0xdfffffffebeb7812 */ /* 0x000fc800078ec0ff */
[----:B------:R-:W-:Y:S02]  /*38110*/  @P0 LOP3.LUT R235, R235, 0x20000000, RZ, 0xfc, !PT ;  /* 0x20000000ebeb0812 */ /* 0x000fe400078efcff */
[----:B------:R-:W-:Y:S02]  /*38120*/  ISETP.GE.AND P0, PT, R104, UR31, PT ;  /* 0x0000001f68007c0c */ /* 0x000fe4000bf06270 */
[----:B------:R-:W-:Y:S01]  /*38130*/  @P3 LOP3.LUT R236, R236, 0x1, RZ, 0xfc, !PT ;  /* 0x00000001ecec3812 */ /* 0x000fe200078efcff */
[----:B------:R-:W-:Y:S01]  /*38140*/  STL [R1+0x3c8], R51 ;  /* 0x0003c83301007387 */ /* 0x000fe20000100800 */
[----:B------:R-:W-:Y:S01]  /*38150*/  ISETP.LT.AND P3, PT, R3, UR46, !P0 ;  /* 0x0000002e03007c0c */ /* 0x000fe2000c761270 */
[----:B------:R-:W-:Y:S01]  /*38160*/  ULDC UR46, c[0x0][0x228] ;  /* 0x00008a00002e7ab9 */ /* 0x000fe20000000800 */
[----:B------:R-:W-:Y:S01]  /*38170*/  ISETP.LT.AND P2, PT, R4, UR43, !P0 ;  /* 0x0000002b04007c0c */ /* 0x000fe2000c741270 */
[----:B------:R-:W-:Y:S01]  /*38180*/  STL [R1+0x3cc], R50 ;  /* 0x0003cc3201007387 */ /* 0x000fe20000100800 */
[----:B------:R-:W-:Y:S01]  /*38190*/  LOP3.LUT R235, R235, 0xefffffff, RZ, 0xc0, !PT ;  /* 0xefffffffebeb7812 */ /* 0x000fe200078ec0ff */
[----:B------:R-:W-:Y:S01]  /*381a0*/  ULDC.64 UR30, c[0x0][0x228] ;  /* 0x00008a00001e7ab9 */ /* 0x000fe20000000a00 */
[----:B------:R-:W-:Y:S01]  /*381b0*/  ISETP.LT.AND P1, PT, R5, UR41, !P0 ;  /* 0x0000002905007c0c */ /* 0x000fe2000c721270 */
[----:B------:R-:W-:Y:S01]  /*381c0*/  STL [R1+0x3d0], R49 ;  /* 0x0003d03101007387 */ /* 0x000fe20000100800 */
[----:B------:R-:W-:Y:S01]  /*381d0*/  ULDC UR41, c[0x0][0x228] ;  /* 0x00008a0000297ab9 */ /* 0x000fe20000000800 */
[----:B------:R-:W-:-:S02]  /*381e0*/  ULDC UR43, c[0x0][0x228] ;  /* 0x00008a00002b7ab9 */ /* 0x000fc40000000800 */
[----:B------:R-:W-:Y:S02]  /*381f0*/  STL [R1+0x3d4], R48 ;  /* 0x0003d43001007387 */ /* 0x000fe40000100800 */
[----:B------:R-:W-:Y:S02]  /*38200*/  @P3 LOP3.LUT R235, R235, 0x10000000, RZ, 0xfc, !PT ;  /* 0x10000000ebeb3812 */ /* 0x000fe400078efcff */
[----:B------:R-:W-:Y:S04]  /*38210*/  STL [R1+0x3d8], R47 ;  /* 0x0003d82f01007387 */ /* 0x000fe80000100800 */
[----:B------:R-:W-:Y:S04]  /*38220*/  STL [R1+0x3dc], R46 ;  /* 0x0003dc2e01007387 */ /* 0x000fe80000100800 */
[----:B------:R-:W-:Y:S01]  /*38230*/  STL [R1+0x3e0], R45 ;  /* 0x0003e02d01007387 */ /* 0x000fe20000100800 */
[----:B------:R-:W-:-:S03]  /*38240*/  LOP3.LUT R235, R235, 0xf7ffffff, RZ, 0xc0, !PT ;  /* 0xf7ffffffebeb7812 */ /* 0x000fc600078ec0ff */
[----:B------:R-:W-:Y:S04]  /*38250*/  STL [R1+0x3e4], R44 ;  /* 0x0003e42c01007387 */ /* 0x000fe80000100800 */
[----:B------:R-:W-:Y:S04]  /*38260*/  STL [R1+0x3e8], R43 ;  /* 0x0003e82b01007387 */ /* 0x000fe80000100800 */
[----:B------:R-:W-:Y:S04]  /*38270*/  STL [R1+0x3ec], R42 ;  /* 0x0003ec2a01007387 */ /* 0x000fe80000100800 */
[----:B------:R-:W-:Y:S01]  /*38280*/  STL [R1+0x3f0], R41 ;  /* 0x0003f02901007387 */ /* 0x000fe20000100800 */
[----:B------:R-:W-:-:S03]  /*38290*/  @P2 LOP3.LUT R235, R235, 0x8000000, RZ, 0xfc, !PT ;  /* 0x08000000ebeb2812 */ /* 0x000fc600078efcff */
[----:B------:R-:W-:Y:S04]  /*382a0*/  STL [R1+0x3f4], R40 ;  /* 0x0003f42801007387 */ /* 0x000fe80000100800 */
[----:B------:R-:W-:Y:S04]  /*382b0*/  STL [R1+0x3f8], R39 ;  /* 0x0003f82701007387 */ /* 0x000fe80000100800 */
[----:B------:R-:W-:Y:S01]  /*382c0*/  STL [R1+0x3fc], R38 ;  /* 0x0003fc2601007387 */ /* 0x000fe20000100800 */
[----:B------:R-:W-:Y:S01]  /*382d0*/  ISETP.LT.AND P0, PT, R2, UR34, !P0 ;  /* 0x0000002202007c0c */ /* 0x000fe2000c701270 */
[----:B------:R-:W-:-:S02]  /*382e0*/  ULDC UR34, c[0x0][0x228] ;  /* 0x00008a0000227ab9 */ /* 0x000fc40000000800 */
[----:B------:R-:W-:Y:S01]  /*382f0*/  STL [R1+0x400], R37 ;  /* 0x0004002501007387 */ /* 0x000fe20000100800 */
[----:B------:R-:W-:-:S03]  /*38300*/  LOP3.LUT R235, R235, 0xfbffffff, RZ, 0xc0, !PT ;  /* 0xfbffffffebeb7812 */ /* 0x000fc600078ec0ff */
[----:B------:R-:W-:Y:S04]  /*38310*/  STL [R1+0x404], R36 ;  /* 0x0004042401007387 */ /* 0x000fe80000100800 */
[----:B------:R-:W-:Y:S04]  /*38320*/  STL [R1+0x408], R35 ;  /* 0x0004082301007387 */ /* 0x000fe80000100800 */
[----:B------:R-:W-:Y:S04]  /*38330*/  STL [R1+0x40c], R34 ;  /* 0x00040c2201007387 */ /* 0x000fe80000100800 */
[----:B------:R-:W-:Y:S01]  /*38340*/  STL [R1+0x410], R33 ;  /* 0x0004102101007387 */ /* 0x000fe20000100800 */
[----:B------:R-:W-:-:S03]  /*38350*/  @P1 LOP3.LUT R235, R235, 0x4000000, RZ, 0xfc, !PT ;  /* 0x04000000ebeb1812 */ /* 0x000fc600078efcff */
[----:B------:R0:W-:Y:S01]  /*38360*/  STL [R1+0x414], R32 ;  /* 0x0004142001007387 */ /* 0x0001e20000100800 */
[----:B------:R-:W-:Y:S01]  /*38370*/  LOP3.LUT R235, R235, 0xfdffffff, RZ, 0xc0, !PT ;  /* 0xfdffffffebeb7812 */ /* 0x000fe200078ec0ff */
[----:B0-----:R-:W-:Y:S01]  /*38380*/  VIADD R32, R32, UR5 ;  /* 0x0000000520207c36 */ /* 0x001fe20008000000 */
[----:B------:R-:W-:-:S04]  /*38390*/  ULDC UR5, c[0x0][0x248] ;  /* 0x0000920000057ab9 */ /* 0x000fc80000000800 */
[----:B------:R0:W-:Y:S01]  /*383a0*/  STL [R1+0x418], R32 ;  /* 0x0004182001007387 */ /* 0x0001e20000100800 */
[----:B------:R-:W-:Y:S02]  /*383b0*/  @P0 LOP3.LUT R235, R235, 0x2000000, RZ, 0xfc, !PT ;  /* 0x02000000ebeb0812 */ /* 0x000fe400078efcff */
[----:B------:R-:W-:Y:S01]  /*383c0*/  ISETP.GE.AND P0, PT, R103, UR29, PT ;  /* 0x0000001d67007c0c */ /* 0x000fe2000bf06270 */
[----:B0-----:R-:W-:Y:S01]  /*383d0*/  VIADD R32, R32, UR5 ;  /* 0x0000000520207c36 */ /* 0x001fe20008000000 */
[----:B------:R-:W-:-:S04]  /*383e0*/  ULDC UR5, c[0x0][0x248] ;  /* 0x0000920000057ab9 */ /* 0x000fc80000000800 */
[----:B------:R0:W-:Y:S01]  /*383f0*/  STL [R1+0x41c], R32 ;  /* 0x00041c2001007387 */ /* 0x0001e20000100800 */
[----:B------:R-:W-:Y:S01]  /*38400*/  ISETP.LT.AND P3, PT, R3, UR47, !P0 ;  /* 0x0000002f03007c0c */ /* 0x000fe2000c761270 */
[----:B------:R-:W-:Y:S01]  /*38410*/  ULDC UR47, c[0x0][0x228] ;  /* 0x00008a00002f7ab9 */ /* 0x000fe20000000800 */
[----:B0-----:R-:W-:Y:S01]  /*38420*/  VIADD R32, R32, UR5 ;  /* 0x0000000520207c36 */ /* 0x001fe20008000000 */
[----:B------:R-:W-:-:S04]  /*38430*/  ULDC UR5, c[0x0][0x248] ;  /* 0x0000920000057ab9 */ /* 0x000fc80000000800 */
[----:B------:R0:W-:Y:S01]  /*38440*/  STL [R1+0x420], R32 ;  /* 0x0004202001007387 */ /* 0x0001e20000100800 */
[----:B------:R-:W-:Y:S01]  /*38450*/  ISETP.LT.AND P2, PT, R4, UR46, !P0 ;  /* 0x0000002e04007c0c */ /* 0x000fe2000c741270 */
[----:B------:R-:W-:Y:S01]  /*38460*/  VIADD R16, R0, 0x52 ;  /* 0x0000005200107836 */ /* 0x000fe20000000000 */
[----:B------:R-:W-:Y:S01]  /*38470*/  LOP3.LUT R235, R235, 0xfeffffff, RZ, 0xc0, !PT ;  /* 0xfeffffffebeb7812 */ /* 0x000fe200078ec0ff */
[----:B------:R-:W-:Y:S01]  /*38480*/  ULDC UR46, c[0x0][0x228] ;  /* 0x00008a00002e7ab9 */ /* 0x000fe20000000800 */
[----:B0-----:R-:W-:Y:S01]  /*38490*/  VIADD R32, R32, UR5 ;  /* 0x0000000520207c36 */ /* 0x001fe20008000000 */
[----:B------:R-:W-:-:S04]  /*384a0*/  ULDC UR5, c[0x0][0x248] ;  /* 0x0000920000057ab9 */ /* 0x000fc80000000800 */
[----:B------:R0:W-:Y:S01]  /*384b0*/  STL [R1+0x424], R32 ;  /* 0x0004242001007387 */ /* 0x0001e20000100800 */
[----:B------:R-:W-:Y:S02]  /*384c0*/  @P3 LOP3.LUT R235, R235, 0x1000000, RZ, 0xfc, !PT ;  /* 0x01000000ebeb3812 */ /* 0x000fe400078efcff */
[----:B------:R-:W-:Y:S01]  /*384d0*/  ISETP.LT.AND P1, PT, R5, UR48, !P0 ;  /* 0x0000003005007c0c */ /* 0x000fe2000c721270 */
[----:B------:R-:W-:Y:S01]  /*384e0*/  ULDC UR48, c[0x0][0x228] ;  /* 0x00008a0000307ab9 */ /* 0x000fe20000000800 */
[----:B0-----:R-:W-:Y:S01]  /*384f0*/  VIADD R32, R32, UR5 ;  /* 0x0000000520207c36 */ /* 0x001fe20008000000 */
[----:B------:R-:W-:Y:S01]  /*38500*/  LOP3.LUT R235, R235, 0xff7fffff, RZ, 0xc0, !PT ;  /* 0xff7fffffebeb7812 */ /* 0x000fe200078ec0ff */
[----:B------:R-:W-:-:S03]  /*38510*/  ULDC UR5, c[0x0][0x228] ;  /* 0x00008a0000057ab9 */ /* 0x000fc60000000800 */
[----:B------:R0:W-:Y:S01]  /*38520*/  STL [R1+0x428], R32 ;  /* 0x0004282001007387 */ /* 0x0001e20000100800 */
[----:B------:R-:W-:Y:S01]  /*38530*/  @P2 LOP3.LUT R235, R235, 0x800000, RZ, 0xfc, !PT ;  /* 0x00800000ebeb2812 */ /* 0x000fe200078efcff */
[----:B0-----:R-:W-:Y:S01]  /*38540*/  VIADD R32, R32, UR10 ;  /* 0x0000000a20207c36 */ /* 0x001fe20008000000 */
[----:B------:R-:W-:-:S04]  /*38550*/  ULDC UR10, c[0x0][0x248] ;  /* 0x00009200000a7ab9 */ /* 0x000fc80000000800 */
[----:B------:R0:W-:Y:S01]  /*38560*/  STL [R1+0x42c], R32 ;  /* 0x00042c2001007387 */ /* 0x0001e20000100800 */
[----:B------:R-:W-:Y:S01]  /*38570*/  ISETP.LT.AND P0, PT, R2, UR30, !P0 ;  /* 0x0000001e02007c0c */ /* 0x000fe2000c701270 */
[----:B------:R-:W-:Y:S01]  /*38580*/  ULDC UR30, c[0x0][0x228] ;  /* 0x00008a00001e7ab9 */ /* 0x000fe20000000800 */
[----:B------:R-:W-:Y:S01]  /*38590*/  LOP3.LUT R235, R235, 0xffbfffff, RZ, 0xc0, !PT ;  /* 0xffbfffffebeb7812 */ /* 0x000fe200078ec0ff */
[----:B0-----:R-:W-:-:S03]  /*385a0*/  VIADD R32, R32, UR10 ;  /* 0x0000000a20207c36 */ /* 0x001fc60008000000 */
[----:B------:R-:W-:Y:S01]  /*385b0*/  @P1 LOP3.LUT R235, R235, 0x400000, RZ, 0xfc, !PT ;  /* 0x00400000ebeb1812 */ /* 0x000fe200078efcff */
[----:B------:R-:W-:Y:S01]  /*385c0*/  ULDC UR10, c[0x0][0x228] ;  /* 0x00008a00000a7ab9 */ /* 0x000fe20000000800 */
[----:B------:R0:W-:Y:S02]  /*385d0*/  STL [R1+0x430], R32 ;  /* 0x0004302001007387 */ /* 0x0001e40000100800 */
[----:B------:R-:W-:Y:S01]  /*385e0*/  LOP3.LUT R235, R235, 0xffdfffff, RZ, 0xc0, !PT ;  /* 0xffdfffffebeb7812 */ /* 0x000fe200078ec0ff */
[----:B0-----:R-:W-:-:S03]  /*385f0*/  VIADD R32, R32, UR12 ;  /* 0x0000000c20207c36 */ /* 0x001fc60008000000 */
[----:B------:R-:W-:Y:S01]  /*38600*/  @P0 LOP3.LUT R235, R235, 0x200000, RZ, 0xfc, !PT ;  /* 0x00200000ebeb0812 */ /* 0x000fe200078efcff */
[----:B------:R-:W-:Y:S01]  /*38610*/  ULDC UR12, c[0x0][0x228] ;  /* 0x00008a00000c7ab9 */ /* 0x000fe20000000800 */
[----:B------:R0:W-:Y:S01]  /*38620*/  STL [R1+0x434], R32 ;  /* 0x0004342001007387 */ /* 0x0001e20000100800 */
[----:B------:R-:W-:Y:S01]  /*38630*/  ISETP.GE.AND P0, PT, R102, UR27, PT ;  /* 0x0000001b66007c0c */ /* 0x000fe2000bf06270 */
[----:B------:R-:W-:Y:S01]  /*38640*/  ULDC UR27, c[0x0][0x228] ;  /* 0x00008a00001b7ab9 */ /* 0x000fe20000000800 */
[----:B0-----:R-:W-:Y:S02]  /*38650*/  VIADD R32, R32, UR16 ;  /* 0x0000001020207c36 */ /* 0x001fe40008000000 */
[----:B------:R-:W-:Y:S01]  /*38660*/  ISETP.LT.AND P3, PT, R3, UR56, !P0 ;  /* 0x0000003803007c0c */ /* 0x000fe2000c761270 */
[----:B------:R-:W-:Y:S01]  /*38670*/  ULDC UR56, c[0x0][0x228] ;  /* 0x00008a0000387ab9 */ /* 0x000fe20000000800 */
[----:B------:R-:W-:Y:S01]  /*38680*/  ISETP.LT.AND P2, PT, R4, UR57, !P0 ;  /* 0x0000003904007c0c */ /* 0x000fe2000c741270 */
[----:B------:R-:W-:Y:S01]  /*38690*/  ULDC UR57, c[0x0][0x228] ;  /* 0x00008a0000397ab9 */ /* 0x000fe20000000800 */
[----:B------:R0:W-:Y:S01]  /*386a0*/  STL [R1+0x438], R32 ;  /* 0x0004382001007387 */ /* 0x0001e20000100800 */
[----:B------:R-:W-:Y:S01]  /*386b0*/  LOP3.LUT R235, R235, 0xffefffff, RZ, 0xc0, !PT ;  /* 0xffefffffebeb7812 */ /* 0x000fe200078ec0ff */
[----:B------:R-:W-:Y:S01]  /*386c0*/  ULDC UR16, c[0x0][0x228] ;  /* 0x00008a0000107ab9 */ /* 0x000fe20000000800 */
[----:B0-----:R-:W-:-:S06]  /*386d0*/  VIADD R32, R32, UR21 ;  /* 0x0000001520207c36 */ /* 0x001fcc0008000000 */
[----:B------:R-:W-:Y:S01]  /*386e0*/  @P3 LOP3.LUT R235, R235, 0x100000, RZ, 0xfc, !PT ;  /* 0x00100000ebeb3812 */ /* 0x000fe200078efcff */
[----:B------:R-:W-:Y:S01]  /*386f0*/  ULDC UR21, c[0x0][0x228] ;  /* 0x00008a0000157ab9 */ /* 0x000fe20000000800 */
[----:B------:R0:W-:Y:S02]  /*38700*/  STL [R1+0x43c], R32 ;  /* 0x00043c2001007387 */ /* 0x0001e40000100800 */
[----:B0-----:R-:W-:Y:S01]  /*38710*/  VIADD R32, R32, UR24 ;  /* 0x0000001820207c36 */ /* 0x001fe20008000000 */
[----:B------:R-:W-:Y:S01]  /*38720*/  ISETP.LT.AND P1, PT, R5, UR49, !P0 ;  /* 0x0000003105007c0c */ /* 0x000fe2000c721270 */
[----:B------:R-:W-:Y:S01]  /*38730*/  ULDC UR24, c[0x0][0x228] ;  /* 0x00008a0000187ab9 */ /* 0x000fe20000000800 */
[----:B------:R-:W-:Y:S01]  /*38740*/  LOP3.LUT R235, R235, 0xfff7ffff, RZ, 0xc0, !PT ;  /* 0xfff7ffffebeb7812 */ /* 0x000fe200078ec0ff */
[----:B------:R-:W-:Y:S01]  /*38750*/  ULDC UR49, c[0x0][0x228] ;  /* 0x00008a0000317ab9 */ /* 0x000fe20000000800 */
[----:B------:R0:W-:Y:S02]  /*38760*/  STL [R1+0x444], R32 ;  /* 0x0004442001007387 */ /* 0x0001e40000100800 */
[----:B0-----:R-:W-:Y:S01]  /*38770*/  VIADD R32, R32, UR28 ;  /* 0x0000001c20207c36 */ /* 0x001fe20008000000 */
[----:B------:R-:W-:-:S04]  /*38780*/  ULDC UR28, c[0x0][0x248] ;  /* 0x00009200001c7ab9 */ /* 0x000fc80000000800 */
[----:B------:R0:W-:Y:S01]  /*38790*/  STL [R1+0x448], R32 ;  /* 0x0004482001007387 */ /* 0x0001e20000100800 */
[----:B------:R-:W-:Y:S01]  /*387a0*/  @P2 LOP3.LUT R235, R235, 0x80000, RZ, 0xfc, !PT ;  /* 0x00080000ebeb2812 */ /* 0x000fe200078efcff */
        /* <DEDUP_REMOVED lines=19> */
[----:B------:R0:W-:Y:S06]  /*388e0*/  STL [R1+0x450], R32 ;  /* 0x0004502001007387 */ /* 0x0001ec0000100800 */
[----:B------:R-:W-:Y:S01]  /*388f0*/  @P3 LOP3.LUT R235, R235, 0x10000, RZ, 0xfc, !PT ;  /* 0x00010000ebeb3812 */ /* 0x000fe200078efcff */
[----:B------:R-:W-:Y:S01]  /*38900*/  VIADD R17, R0, 0x51 ;  /* 0x0000005100117836 */ /* 0x000fe20000000000 */
[----:B------:R-:W-:-:S02]  /*38910*/  ULDC UR51, c[0x0][0x228] ;  /* 0x00008a0000337ab9 */ /* 0x000fc40000000800 */
        /* <DEDUP_REMOVED lines=41> */
[----:B0-----:R-:W-:Y:S01]  /*38bb0*/  VIADD R32, R32, UR28 ;  /* 0x0000001c20207c36 */ /* 0x001fe20008000000 */
[----:B------:R-:W-:Y:S01]  /*38bc0*/  ISETP.LT.AND P2, PT, R4, UR57, !P0 ;  /* 0x0000003904007c0c */ /* 0x000fe2000c741270 */
[----:B------:R-:W-:Y:S01]  /*38bd0*/  ULDC UR28, c[0x0][0x248] ;  /* 0x00009200001c7ab9 */ /* 0x000fe20000000800 */
[----:B------:R-:W-:Y:S01]  /*38be0*/  LOP3.LUT R235, R235, 0xffffffef, RZ, 0xc0, !PT ;  /* 0xffffffefebeb7812 */ /* 0x000fe200078ec0ff */
[C---:B------:R-:W-:Y:S01]  /*38bf0*/  VIADD R18, R0.reuse, 0x50 ;  /* 0x0000005000127836 */ /* 0x040fe20000000000 */
[----:B------:R-:W-:Y:S01]  /*38c00*/  ISETP.LT.AND P1, PT, R5, UR58, !P0 ;  /* 0x0000003a05007c0c */ /* 0x000fe2000c721270 */
[----:B------:R0:W-:Y:S01]  /*38c10*/  STL [R1+0x454], R32 ;  /* 0x0004542001007387 */ /* 0x0001e20000100800 */
[----:B------:R-:W-:Y:S01]  /*38c20*/  VIADD R19, R0, 0x4f ;  /* 0x0000004f00137836 */ /* 0x000fe20000000000 */
[----:B------:R-:W-:Y:S01]  /*38c30*/  LOP3.LUT R232, R232, 0x7fffffff, RZ, 0xc0, !PT ;  /* 0x7fffffffe8e87812 */ /* 0x000fe200078ec0ff */
[C---:B------:R-:W-:Y:S01]  /*38c40*/  VIADD R20, R0.reuse, 0x4e ;  /* 0x0000004e00147836 */ /* 0x040fe20000000000 */
[----:B------:R-:W-:Y:S01]  /*38c50*/  ULDC UR57, c[0x0][0x228] ;  /* 0x00008a0000397ab9 */ /* 0x000fe20000000800 */
[C---:B------:R-:W-:Y:S01]  /*38c60*/  VIADD R21, R0.reuse, 0x4d ;  /* 0x0000004d00157836 */ /* 0x040fe20000000000 */
[----:B------:R-:W-:Y:S01]  /*38c70*/  @P3 LOP3.LUT R235, R235, 0x10, RZ, 0xfc, !PT ;  /* 0x00000010ebeb3812 */ /* 0x000fe200078efcff */
[C---:B------:R-:W-:Y:S01]  /*38c80*/  VIADD R22, R0.reuse, 0x4c ;  /* 0x0000004c00167836 */ /* 0x040fe20000000000 */
[----:B------:R-:W-:Y:S01]  /*38c90*/  ULDC UR58, c[0x0][0x228] ;  /* 0x00008a00003a7ab9 */ /* 0x000fe20000000800 */
[C---:B------:R-:W-:Y:S01]  /*38ca0*/  VIADD R23, R0.reuse, 0x4b ;  /* 0x0000004b00177836 */ /* 0x040fe20000000000 */
[----:B------:R-:W-:Y:S01]  /*38cb0*/  LOP3.LUT R235, R235, 0xfffffff7, RZ, 0xc0, !PT ;  /* 0xfffffff7ebeb7812 */ /* 0x000fe200078ec0ff */
[----:B------:R-:W-:Y:S01]  /*38cc0*/  VIADD R24, R0, 0x4a ;  /* 0x0000004a00187836 */ /* 0x000fe20000000000 */
[----:B------:R-:W-:-:S02]  /*38cd0*/  ULDC UR56, c[0x0][0x228] ;  /* 0x00008a0000387ab9 */ /* 0x000fc40000000800 */
[----:B------:R-:W-:Y:S02]  /*38ce0*/  @P2 LOP3.LUT R235, R235, 0x8, RZ, 0xfc, !PT ;  /* 0x00000008ebeb2812 */ /* 0x000fe400078efcff */
[----:B------:R-:W-:Y:S02]  /*38cf0*/  ISETP.LT.AND P0, PT, R2, UR30, !P0 ;  /* 0x0000001e02007c0c */ /* 0x000fe4000c701270 */
[----:B------:R-:W-:-:S04]  /*38d00*/  LOP3.LUT R235, R235, 0xfffffffb, RZ, 0xc0, !PT ;  /* 0xfffffffbebeb7812 */ /* 0x000fc800078ec0ff */
[----:B------:R-:W-:-:S04]  /*38d10*/  @P1 LOP3.LUT R235, R235, 0x4, RZ, 0xfc, !PT ;  /* 0x00000004ebeb1812 */ /* 0x000fc800078efcff */
[----:B------:R-:W-:Y:S01]  /*38d20*/  LOP3.LUT R235, R235, 0xfffffffd, RZ, 0xc0, !PT ;  /* 0xfffffffdebeb7812 */ /* 0x000fe200078ec0ff */
[----:B0-----:R-:W-:Y:S01]  /*38d30*/  VIADD R32, R32, UR28 ;  /* 0x0000001c20207c36 */ /* 0x001fe20008000000 */
[----:B------:R-:W-:Y:S02]  /*38d40*/  ULDC UR28, c[0x0][0x248] ;  /* 0x00009200001c7ab9 */ /* 0x000fe40000000800 */
        /* <DEDUP_REMOVED lines=8> */
[----:B------:R-:W-:Y:S01]  /*38dd0*/  ULDC UR55, c[0x0][0x228] ;  /* 0x00008a0000377ab9 */ /* 0x000fe20000000800 */
[----:B------:R-:W-:Y:S01]  /*38de0*/  ISETP.LT.AND P3, PT, R3, UR61, !P0 ;  /* 0x0000003d03007c0c */ /* 0x000fe2000c761270 */
[----:B------:R-:W-:Y:S01]  /*38df0*/  ULDC UR61, c[0x0][0x228] ;  /* 0x00008a00003d7ab9 */ /* 0x000fe20000000800 */
[----:B------:R-:W-:Y:S01]  /*38e00*/  ULDC UR60, c[0x0][0x228] ;  /* 0x00008a00003c7ab9 */ /* 0x000fe20000000800 */
        /* <DEDUP_REMOVED lines=13> */
[----:B------:R-:W-:Y:S02]  /*38ee0*/  LOP3.LUT R234, R234, 0xdfffffff, RZ, 0xc0, !PT ;  /* 0xdfffffffeaea7812 */ /* 0x000fe400078ec0ff */
[----:B------:R-:W-:-:S05]  /*38ef0*/  @P3 LOP3.LUT R235, R235, 0x1, RZ, 0xfc, !PT ;  /* 0x00000001ebeb3812 */ /* 0x000fca00078efcff */
[----:B------:R-:W-:Y:S02]  /*38f00*/  @P0 LOP3.LUT R234, R234, 0x20000000, RZ, 0xfc, !PT ;  /* 0x20000000eaea0812 */ /* 0x000fe400078efcff */
[----:B------:R-:W-:Y:S01]  /*38f10*/  ISETP.GE.AND P0, PT, R95, UR37, PT ;  /* 0x000000255f007c0c */ /* 0x000fe2000bf06270 */
[----:B------:R0:W-:Y:S01]  /*38f20*/  STL [R1+0xfe8], R32 ;  /* 0x000fe82001007387 */ /* 0x0001e20000100800 */
[----:B------:R-:W-:Y:S01]  /*38f30*/  LOP3.LUT R234, R234, 0xefffffff, RZ, 0xc0, !PT ;  /* 0xefffffffeaea7812 */ /* 0x000fe200078ec0ff */
[----:B------:R-:W-:Y:S01]  /*38f40*/  ULDC.64 UR36, c[0x0][0x228] ;  /* 0x00008a0000247ab9 */ /* 0x000fe20000000a00 */
[----:B------:R-:W-:Y:S01]  /*38f50*/  ISETP.LT.AND P3, PT, R3, UR54, !P0 ;  /* 0x0000003603007c0c */ /* 0x000fe2000c761270 */
[----:B------:R-:W-:Y:S01]  /*38f60*/  ULDC UR54, c[0x0][0x228] ;  /* 0x00008a0000367ab9 */ /* 0x000fe20000000800 */
[----:B------:R-:W-:Y:S01]  /*38f70*/  ISETP.LT.AND P2, PT, R4, UR53, !P0 ;  /* 0x0000003504007c0c */ /* 0x000fe2000c741270 */
[----:B------:R-:W-:Y:S01]  /*38f80*/  VIADD R26, R0, 0x48 ;  /* 0x00000048001a7836 */ /* 0x000fe20000000000 */
[----:B------:R-:W-:Y:S01]  /*38f90*/  ISETP.LT.AND P1, PT, R5, UR9, !P0 ;  /* 0x0000000905007c0c */ /* 0x000fe2000c721270 */
[----:B------:R-:W-:-:S08]  /*38fa0*/  ULDC UR53, c[0x0][0x228] ;  /* 0x00008a0000357ab9 */ /* 0x000fd00000000800 */
[----:B------:R-:W-:Y:S01]  /*38fb0*/  @P3 LOP3.LUT R234, R234, 0x10000000, RZ, 0xfc, !PT ;  /* 0x10000000eaea3812 */ /* 0x000fe200078efcff */
[----:B0-----:R-:W-:Y:S01]  /*38fc0*/  VIADD R32, R32, UR28 ;  /* 0x0000001c20207c36 */ /* 0x001fe20008000000 */
[----:B------:R-:W-:Y:S01]  /*38fd0*/  ISETP.LT.AND P0, PT, R2, UR7, !P0 ;  /* 0x0000000702007c0c */ /* 0x000fe2000c701270 */
[----:B------:R-:W-:Y:S01]  /*38fe0*/  ULDC UR7, c[0x0][0x248] ;  /* 0x0000920000077ab9 */ /* 0x000fe20000000800 */
[----:B------:R-:W-:Y:S01]  /*38ff0*/  LOP3.LUT R234, R234, 0xf7ffffff, RZ, 0xc0, !PT ;  /* 0xf7ffffffeaea7812 */ /* 0x000fe200078ec0ff */
[----:B------:R-:W-:Y:S01]  /*39000*/  ULDC UR28, c[0x0][0x248] ;  /* 0x00009200001c7ab9 */ /* 0x000fe20000000800 */
[----:B------:R-:W-:Y:S01]  /*39010*/  VIADD R27, R0, 0x47 ;  /* 0x00000047001b7836 */ /* 0x000fe20000000000 */
        /* <DEDUP_REMOVED lines=9> */
[----:B------:R0:W-:Y:S01]  /*390b0*/  STL [R1+0xfec], R32 ;  /* 0x000fec2001007387 */ /* 0x0001e20000100800 */
[----:B------:R-:W-:Y:S01]  /*390c0*/  ISETP.LT.AND P2, PT, R4, UR5, !P0 ;  /* 0x0000000504007c0c */ /* 0x000fe2000c741270 */
[----:B------:R-:W-:Y:S01]  /*390d0*/  ULDC UR5, c[0x0][0x248] ;  /* 0x0000920000057ab9 */ /* 0x000fe20000000800 */
[----:B------:R-:W-:Y:S01]  /*390e0*/  LOP3.LUT R234, R234, 0xfeffffff, RZ, 0xc0, !PT ;  /* 0xfeffffffeaea7812 */ /* 0x000fe200078ec0ff */
[----:B------:R-:W-:Y:S01]  /*390f0*/  ULDC UR32, c[0x0][0x248] ;  /* 0x0000920000207ab9 */ /* 0x000fe20000000800 */
[----:B------:R-:W-:-:S07]  /*39100*/  ISETP.LT.AND P1, PT, R5, UR19, !P0 ;  /* 0x0000001305007c0c */ /* 0x000fce000c721270 */
[----:B------:R-:W-:-:S04]  /*39110*/  @P3 LOP3.LUT R234, R234, 0x1000000, RZ, 0xfc, !PT ;  /* 0x01000000eaea3812 */ /* 0x000fc800078efcff */
[----:B------:R-:W-:-:S04]  /*39120*/  LOP3.LUT R234, R234, 0xff7fffff, RZ, 0xc0, !PT ;  /* 0xff7fffffeaea7812 */ /* 0x000fc800078ec0ff */
[----:B------:R-:W-:Y:S02]  /*39130*/  @P2 LOP3.LUT R234, R234, 0x800000, RZ, 0xfc, !PT ;  /* 0x00800000eaea2812 */ /* 0x000fe400078efcff */
[----:B------:R-:W-:Y:S01]  /*39140*/  ISETP.LT.AND P0, PT, R2, UR20, !P0 ;  /* 0x0000001402007c0c */ /* 0x000fe2000c701270 */
[----:B0-----:R-:W-:Y:S01]  /*39150*/  VIADD R32, R32, UR7 ;  /* 0x0000000720207c36 */ /* 0x001fe20008000000 */
[----:B------:R-:W-:Y:S01]  /*39160*/  LOP3.LUT R234, R234, 0xffbfffff, RZ, 0xc0, !PT ;  /* 0xffbfffffeaea7812 */ /* 0x000fe200078ec0ff */
[----:B------:R-:W-:Y:S01]  /*39170*/  ULDC UR7, c[0x0][0x228] ;  /* 0x00008a0000077ab9 */ /* 0x000fe20000000800 */
[----:B------:R-:W-:Y:S01]  /*39180*/  VIADD R28, R0, 0x46 ;  /* 0x00000046001c7836 */ /* 0x000fe20000000000 */
[----:B------:R-:W-:Y:S01]  /*39190*/  ULDC UR20, c[0x0][0x228] ;  /* 0x00008a0000147ab9 */ /* 0x000fe20000000800 */
        /* <DEDUP_REMOVED lines=8> */
[----:B------:R-:W-:Y:S01]  /*39220*/  ULDC UR34, c[0x0][0x228] ;  /* 0x00008a0000227ab9 */ /* 0x000fe20000000800 */
[----:B------:R-:W-:Y:S02]  /*39230*/  ISETP.LT.AND P2, PT, R4, UR15, !P0 ;  /* 0x0000000f04007c0c */ /* 0x000fe4000c741270 */
        /* <DEDUP_REMOVED lines=16> */
[----:B------:R-:W-:Y:S01]  /*39340*/  ULDC UR14, c[0x0][0x228] ;  /* 0x00008a00000e7ab9 */ /* 0x000fe20000000800 */
[----:B------:R-:W-:Y:S01]  /*39350*/  ISETP.LT.AND P1, PT, R5, UR11, !P0 ;  /* 0x0000000b05007c0c */ /* 0x000fe2000c721270 */
[----:B------:R-:W-:-:S06]  /*39360*/  ULDC.64 UR10, c[0x0][0x228] ;  /* 0x00008a00000a7ab9 */ /* 0x000fcc0000000a00 */
[----:B------:R-:W-:-:S04]  /*39370*/  @P3 LOP3.LUT R234, R234, 0x10000, RZ, 0xfc, !PT ;  /* 0x00010000eaea3812 */ /* 0x000fc800078efcff */
[----:B------:R-:W-:-:S04]  /*39380*/  LOP3.LUT R234, R234, 0xffff7fff, RZ, 0xc0, !PT ;  /* 0xffff7fffeaea7812 */ /* 0x000fc800078ec0ff */
[----:B------:R-:W-:Y:S02]  /*39390*/  @P2 LOP3.LUT R234, R234, 0x8000, RZ, 0xfc, !PT ;  /* 0x00008000eaea2812 */ /* 0x000fe400078efcff */
[----:B------:R-:W-:Y:S01]  /*393a0*/  ISETP.LT.AND P0, PT, R2, UR12, !P0 ;  /* 0x0000000c02007c0c */ /* 0x000fe2000c701270 */
[----:B------:R-:W-:Y:S01]  /*393b0*/  ULDC.64 UR12, c[0x0][0x228] ;  /* 0x00008a00000c7ab9 */ /* 0x000fe20000000a00 */
[----:B------:R-:W-:-:S04]  /*393c0*/  LOP3.LUT R234, R234, 0xffffbfff, RZ, 0xc0, !PT ;  /* 0xffffbfffeaea7812 */ /* 0x000fc800078ec0ff */
[----:B------:R-:W-:-:S04]  /*393d0*/  @P1 LOP3.LUT R234, R234, 0x4000, RZ, 0xfc, !PT ;  /* 0x00004000eaea1812 */ /* 0x000fc800078efcff */
[----:B------:R-:W-:-:S04]  /*393e0*/  LOP3.LUT R234, R234, 0xffffdfff, RZ, 0xc0, !PT ;  /* 0xffffdfffeaea7812 */ /* 0x000fc800078ec0ff */
[----:B------:R-:W-:Y:S02]  /*393f0*/  @P0 LOP3.LUT R234, R234, 0x2000, RZ, 0xfc, !PT ;  /* 0x00002000eaea0812 */ /* 0x000fe400078efcff */
[----:B------:R-:W-:Y:S01]  /*39400*/  ISETP.GE.AND P0, PT, R91, UR33, PT ;  /* 0x000000215b007c0c */ /* 0x000fe2000bf06270 */
[----:B------:R0:W-:Y:S01]  /*39410*/  STL [R1+0x1054], R32 ;  /* 0x0010542001007387 */ /* 0x0001e20000100800 */
        /* <DEDUP_REMOVED lines=8> */
[----:B0-----:R-:W-:-:S06]  /*394a0*/  VIADD R32, R32, UR5 ;  /* 0x0000000520207c36 */ /* 0x001fcc0008000000 */
[----:B------:R-:W-:Y:S01]  /*394b0*/  @P3 LOP3.LUT R234, R234, 0x1000, RZ, 0xfc, !PT ;  /* 0x00001000eaea3812 */ /* 0x000fe200078efcff */
[----:B------:R-:W-:Y:S01]  /*394c0*/  ULDC UR5, c[0x0][0x248] ;  /* 0x0000920000057ab9 */ /* 0x000fe20000000800 */
[----:B------:R-:W-:Y:S01]  /*394d0*/  VIADD R30, R0, 0x44 ;  /* 0x00000044001e7836 */ /* 0x000fe20000000000 */
[----:B------:R-:W0:Y:S01]  /*394e0*/  S2R R170, SR_TID.X ;  /* 0x0000000000aa7919 */ /* 0x000e220000002100 */
[----:B------:R-:W-:Y:S01]  /*394f0*/  LOP3.LUT R234, R234, 0xfffff7ff, RZ, 0xc0, !PT ;  /* 0xfffff7ffeaea7812 */ /* 0x000fe200078ec0ff */
[----:B------:R-:W-:Y:S01]  /*39500*/  VIADD R117, R0, 0xac ;  /* 0x000000ac00757836 */ /* 0x000fe20000000000 */
[----:B------:R-:W-:Y:S02]  /*39510*/  ULDC UR52, c[0x0][0x248] ;  /* 0x0000920000347ab9 */ /* 0x000fe40000000800 */
[----:B------:R-:W-:Y:S02]  /*39520*/  @P2 LOP3.LUT R234, R234, 0x800, RZ, 0xfc, !PT ;  /* 0x00000800eaea2812 */ /* 0x000fe400078efcff */
[----:B------:R-:W-:Y:S01]  /*39530*/  ISETP.LT.AND P0, PT, R2, UR18, !P0 ;  /* 0x0000001202007c0c */ /* 0x000fe2000c701270 */
[----:B------:R-:W-:Y:S01]  /*39540*/  ULDC.64 UR18, c[0x0][0x228] ;  /* 0x00008a0000127ab9 */ /* 0x000fe20000000a00 */
[----:B------:R-:W-:-:S04]  /*39550*/  LOP3.LUT R234, R234, 0xfffffbff, RZ, 0xc0, !PT ;  /* 0xfffffbffeaea7812 */ /* 0x000fc800078ec0ff */
[----:B------:R-:W-:-:S04]  /*39560*/  @P1 LOP3.LUT R234, R234, 0x400, RZ, 0xfc, !PT ;  /* 0x00000400eaea1812 */ /* 0x000fc800078efcff */
[----:B------:R-:W-:-:S04]  /*39570*/  LOP3.LUT R234, R234, 0xfffffdff, RZ, 0xc0, !PT ;  /* 0xfffffdffeaea7812 */ /* 0x000fc800078ec0ff */
[----:B------:R-:W-:Y:S02]  /*39580*/  @P0 LOP3.LUT R234, R234, 0x200, RZ, 0xfc, !PT ;  /* 0x00000200eaea0812 */ /* 0x000fe400078efcff */
[----:B------:R-:W-:-:S04]  /*39590*/  ISETP.GE.AND P0, PT, R90, UR35, PT ;  /* 0x000000235a007c0c */ /* 0x000fc8000bf06270 */
[----:B------:R-:W-:Y:S01]  /*395a0*/  ISETP.LT.AND P3, PT, R3, UR12, !P0 ;  /* 0x0000000c03007c0c */ /* 0x000fe2000c761270 */
[----:B------:R1:W-:Y:S01]  /*395b0*/  STL [R1+0x10d0], R32 ;  /* 0x0010d02001007387 */ /* 0x0003e20000100800 */
[----:B------:R-:W-:Y:S01]  /*395c0*/  ISETP.LT.AND P2, PT, R4, UR16, !P0 ;  /* 0x0000001004007c0c */ /* 0x000fe2000c741270 */
[----:B------:R-:W-:Y:S01]  /*395d0*/  ULDC.64 UR16, c[0x0][0x228] ;  /* 0x00008a0000107ab9 */ /* 0x000fe20000000a00 */
[----:B------:R-:W-:Y:S01]  /*395e0*/  LOP3.LUT R234, R234, 0xfffffeff, RZ, 0xc0, !PT ;  /* 0xfffffeffeaea7812 */ /* 0x000fe200078ec0ff */
[----:B------:R-:W-:Y:S01]  /*395f0*/  ULDC UR12, c[0x0][0x228] ;  /* 0x00008a00000c7ab9 */ /* 0x000fe20000000800 */
[----:B------:R-:W-:-:S07]  /*39600*/  ISETP.LT.AND P1, PT, R5, UR22, !P0 ;  /* 0x0000001605007c0c */ /* 0x000fce000c721270 */
        /* <DEDUP_REMOVED lines=10> */
[----:B-1----:R-:W-:Y:S01]  /*396b0*/  VIADD R32, R32, UR5 ;  /* 0x0000000520207c36 */ /* 0x002fe20008000000 */
[----:B------:R-:W-:Y:S01]  /*396c0*/  LOP3.LUT R234, R234, 0xffffffef, RZ, 0xc0, !PT ;  /* 0xffffffefeaea7812 */ /* 0x000fe200078ec0ff */
[----:B------:R-:W-:Y:S01]  /*396d0*/  ULDC UR5, c[0x0][0x248] ;  /* 0x0000920000057ab9 */ /* 0x000fe20000000800 */
[----:B------:R-:W-:Y:S01]  /*396e0*/  ISETP.LT.AND P3, PT, R3, UR16, !P0 ;  /* 0x0000001003007c0c */ /* 0x000fe2000c761270 */
[----:B------:R-:W-:Y:S01]  /*396f0*/  ULDC UR15, c[0x0][0x248] ;  /* 0x00009200000f7ab9 */ /* 0x000fe20000000800 */
[----:B------:R-:W-:Y:S02]  /*39700*/  ISETP.LT.AND P2, PT, R4, UR21, !P0 ;  /* 0x0000001504007c0c */ /* 0x000fe4000c741270 */
[----:B------:R-:W-:Y:S01]  /*39710*/  ISETP.LT.AND P1, PT, R5, UR25, !P0 ;  /* 0x0000001905007c0c */ /* 0x000fe2000c721270 */
[----:B------:R1:W-:Y:S01]  /*39720*/  STL [R1+0x10d4], R32 ;  /* 0x0010d42001007387 */ /* 0x0003e20000100800 */
[----:B------:R-:W-:-:S07]  /*39730*/  ULDC UR16, c[0x0][0x228] ;  /* 0x00008a0000107ab9 */ /* 0x000fce0000000800 */
[----:B------:R-:W-:Y:S01]  /*39740*/  @P3 LOP3.LUT R234, R234, 0x10, RZ, 0xfc, !PT ;  /* 0x00000010eaea3812 */ /* 0x000fe200078efcff */
[----:B------:R-:W-:-:S03]  /*39750*/  ULDC UR21, c[0x0][0x228] ;  /* 0x00008a0000157ab9 */ /* 0x000fc60000000800 */
[----:B------:R-:W-:-:S04]  /*39760*/  LOP3.LUT R234, R234, 0xfffffff7, RZ, 0xc0, !PT ;  /* 0xfffffff7eaea7812 */ /* 0x000fc800078ec0ff */
[----:B------:R-:W-:Y:S02]  /*39770*/  @P2 LOP3.LUT R234, R234, 0x8, RZ, 0xfc, !PT ;  /* 0x00000008eaea2812 */ /* 0x000fe400078efcff */
[----:B------:R-:W-:Y:S01]  /*39780*/  ISETP.LT.AND P0, PT, R2, UR26, !P0 ;  /* 0x0000001a02007c0c */ /* 0x000fe2000c701270 */
[----:B-1----:R-:W-:Y:S01]  /*39790*/  VIADD R32, R32, UR5 ;  /* 0x0000000520207c36 */ /* 0x002fe20008000000 */
[----:B------:R-:W-:Y:S01]  /*397a0*/  LOP3.LUT R234, R234, 0xfffffffb, RZ, 0xc0, !PT ;  /* 0xfffffffbeaea7812 */ /* 0x000fe200078ec0ff */
[----:B------:R-:W-:Y:S01]  /*397b0*/  ULDC UR26, c[0x0][0x248] ;  /* 0x00009200001a7ab9 */ /* 0x000fe20000000800 */
[----:B------:R-:W-:Y:S02]  /*397c0*/  ULDC UR5, c[0x0][0x228] ;  /* 0x00008a0000057ab9 */ /* 0x000fe40000000800 */
        /* <DEDUP_REMOVED lines=8> */
[----:B------:R-:W-:Y:S01]  /*39850*/  ULDC.64 UR24, c[0x0][0x228] ;  /* 0x00008a0000187ab9 */ /* 0x000fe20000000a00 */
[----:B------:R-:W-:Y:S01]  /*39860*/  ISETP.LT.AND P1, PT, R5, UR39, !P0 ;  /* 0x0000002705007c0c */ /* 0x000fe2000c721270 */
[----:B------:R-:W-:Y:S01]  /*39870*/  ULDC UR39, c[0x0][0x228] ;  /* 0x00008a0000277ab9 */ /* 0x000fe20000000800 */
[----:B------:R-:W-:Y:S01]  /*39880*/  ISETP.LT.AND P3, PT, R3, UR18, !P0 ;  /* 0x0000001203007c0c */ /* 0x000fe2000c761270 */
[----:B------:R-:W-:Y:S01]  /*39890*/  ULDC UR18, c[0x0][0x228] ;  /* 0x00008a0000127ab9 */ /* 0x000fe20000000800 */
[----:B------:R-:W-:-:S07]  /*398a0*/  ISETP.LT.AND P0, PT, R2, UR40, !P0 ;  /* 0x0000002802007c0c */ /* 0x000fce000c701270 */
[----:B------:R-:W-:-:S04]  /*398b0*/  @P2 LOP3.LUT R233, R233, 0x80000000, RZ, 0xfc, !PT ;  /* 0x80000000e9e92812 */ /* 0x000fc800078efcff */
[----:B------:R-:W-:-:S04]  /*398c0*/  LOP3.LUT R233, R233, 0xbfffffff, RZ, 0xc0, !PT ;  /* 0xbfffffffe9e97812 */ /* 0x000fc800078ec0ff */
[----:B------:R-:W-:-:S04]  /*398d0*/  @P1 LOP3.LUT R233, R233, 0x40000000, RZ, 0xfc, !PT ;  /* 0x40000000e9e91812 */ /* 0x000fc800078efcff */
[----:B------:R-:W-:-:S04]  /*398e0*/  LOP3.LUT R233, R233, 0xdfffffff, RZ, 0xc0, !PT ;  /* 0xdfffffffe9e97812 */ /* 0x000fc800078ec0ff */
[----:B------:R-:W-:Y:S02]  /*398f0*/  @P0 LOP3.LUT R233, R233, 0x20000000, RZ, 0xfc, !PT ;  /* 0x20000000e9e90812 */ /* 0x000fe400078efcff */
[----:B------:R-:W-:Y:S01]  /*39900*/  ISETP.GE.AND P0, PT, R6, UR13, PT ;  /* 0x0000000d06007c0c */ /* 0x000fe2000bf06270 */
[----:B-1----:R-:W-:Y:S01]  /*39910*/  VIADD R32, R32, UR10 ;  /* 0x0000000a20207c36 */ /* 0x002fe20008000000 */
[----:B------:R-:W-:Y:S01]  /*39920*/  @P3 LOP3.LUT R234, R234, 0x1, RZ, 0xfc, !PT ;  /* 0x00000001eaea3812 */ /* 0x000fe200078efcff */
[----:B------:R-:W-:Y:S01]  /*39930*/  ULDC UR13, c[0x0][0x248] ;  /* 0x00009200000d7ab9 */ /* 0x000fe20000000800 */
[----:B------:R-:W-:Y:S01]  /*39940*/  ISETP.LT.AND P3, PT, R3, UR22, !P0 ;  /* 0x0000001603007c0c */ /* 0x000fe2000c761270 */
[----:B------:R-:W-:Y:S01]  /*39950*/  ULDC UR22, c[0x0][0x248] ;  /* 0x0000920000167ab9 */ /* 0x000fe20000000800 */
[----:B------:R-:W-:Y:S02]  /*39960*/  ISETP.LT.AND P2, PT, R4, UR38, !P0 ;  /* 0x0000002604007c0c */ /* 0x000fe4000c741270 */
[----:B------:R-:W-:-:S02]  /*39970*/  LOP3.LUT R233, R233, 0xefffffff, RZ, 0xc0, !PT ;  /* 0xefffffffe9e97812 */ /* 0x000fc400078ec0ff */
[----:B------:R-:W-:Y:S01]  /*39980*/  ISETP.LT.AND P1, PT, R5, UR41, !P0 ;  /* 0x0000002905007c0c */ /* 0x000fe2000c721270 */
[----:B------:R1:W-:Y:S01]  /*39990*/  STL [R1+0x1124], R32 ;  /* 0x0011242001007387 */ /* 0x0003e20000100800 */
[----:B------:R-:W-:Y:S01]  /*399a0*/  ULDC UR38, c[0x0][0x248] ;  /* 0x0000920000267ab9 */ /* 0x000fe20000000800 */
[----:B------:R-:W-:-:S04]  /*399b0*/  ULDC UR10, c[0x0][0x228] ;  /* 0x00008a00000a7ab9 */ /* 0x000fc80000000800 */
[----:B------:R-:W-:Y:S01]  /*399c0*/  @P3 LOP3.LUT R233, R233, 0x10000000, RZ, 0xfc, !PT ;  /* 0x10000000e9e93812 */ /* 0x000fe200078efcff */
[----:B------:R-:W-:-:S03]  /*399d0*/  ULDC.64 UR40, c[0x0][0x228] ;  /* 0x00008a0000287ab9 */ /* 0x000fc60000000a00 */
        /* <DEDUP_REMOVED lines=20> */
[----:B------:R-:W-:-:S04]  /*39b20*/  @P3 LOP3.LUT R233, R233, 0x1000000, RZ, 0xfc, !PT ;  /* 0x01000000e9e93812 */ /* 0x000fc800078efcff */
[----:B------:R-:W-:-:S04]  /*39b30*/  LOP3.LUT R233, R233, 0xff7fffff, RZ, 0xc0, !PT ;  /* 0xff7fffffe9e97812 */ /* 0x000fc800078ec0ff */
[----:B------:R-:W-:Y:S02]  /*39b40*/  @P2 LOP3.LUT R233, R233, 0x800000, RZ, 0xfc, !PT ;  /* 0x00800000e9e92812 */ /* 0x000fe400078efcff */
[----:B------:R-:W-:Y:S02]  /*39b50*/  ISETP.LT.AND P0, PT, R2, UR47, !P0 ;  /* 0x0000002f02007c0c */ /* 0x000fe4000c701270 */
[----:B------:R-:W-:Y:S01]  /*39b60*/  LOP3.LUT R233, R233, 0xffbfffff, RZ, 0xc0, !PT ;  /* 0xffbfffffe9e97812 */ /* 0x000fe200078ec0ff */
[----:B-1----:R-:W-:Y:S01]  /*39b70*/  VIADD R32, R32, UR11 ;  /* 0x0000000b20207c36 */ /* 0x002fe20008000000 */
[----:B------:R-:W-:Y:S02]  /*39b80*/  ULDC UR11, c[0x0][0x228] ;  /* 0x00008a00000b7ab9 */ /* 0x000fe40000000800 */
[----:B------:R-:W-:Y:S02]  /*39b90*/  @P1 LOP3.LUT R233, R233, 0x400000, RZ, 0xfc, !PT ;  /* 0x00400000e9e91812 */ /* 0x000fe400078efcff */
[----:B------:R1:W-:Y:S02]  /*39ba0*/  STL [R1+0x118c], R32 ;  /* 0x00118c2001007387 */ /* 0x0003e40000100800 */
[----:B------:R-:W-:-:S04]  /*39bb0*/  LOP3.LUT R233, R233, 0xffdfffff, RZ, 0xc0, !PT ;  /* 0xffdfffffe9e97812 */ /* 0x000fc800078ec0ff */
[----:B------:R-:W-:Y:S01]  /*39bc0*/  @P0 LOP3.LUT R233, R233, 0x200000, RZ, 0xfc, !PT ;  /* 0x00200000e9e90812 */ /* 0x000fe200078efcff */
[----:B-1----:R-:W-:Y:S01]  /*39bd0*/  VIADD R32, R32, UR13 ;  /* 0x0000000d20207c36 */ /* 0x002fe20008000000 */
[----:B------:R-:W-:Y:S01]  /*39be0*/  ISETP.GE.AND P0, PT, R16, UR19, PT ;  /* 0x0000001310007c0c */ /* 0x000fe2000bf06270 */
[----:B------:R-:W-:Y:S01]  /*39bf0*/  ULDC UR13, c[0x0][0x248] ;  /* 0x00009200000d7ab9 */ /* 0x000fe20000000800 */
[----:B------:R-:W-:Y:S01]  /*39c00*/  LOP3.LUT R233, R233, 0xffefffff, RZ, 0xc0, !PT ;  /* 0xffefffffe9e97812 */ /* 0x000fe200078ec0ff */
[----:B------:R-:W-:Y:S01]  /*39c10*/  VIADD R6, R32, UR28 ;  /* 0x0000001c20067c36 */ /* 0x000fe20008000000 */
[----:B------:R-:W-:Y:S01]  /*39c20*/  ULDC.64 UR28, c[0x0][0x228] ;  /* 0x00008a00001c7ab9 */ /* 0x000fe20000000a00 */
[----:B------:R-:W-:Y:S01]  /*39c30*/  STL [R1+0x11e8], R32 ;  /* 0x0011e82001007387 */ /* 0x000fe20000100800 */
[----:B------:R-:W-:Y:S01]  /*39c40*/  ISETP.LT.AND P3, PT, R3, UR28, !P0 ;  /* 0x0000001c03007c0c */ /* 0x000fe2000c761270 */
[----:B------:R-:W-:Y:S01]  /*39c50*/  ULDC UR19, c[0x0][0x248] ;  /* 0x0000920000137ab9 */ /* 0x000fe20000000800 */
[----:B------:R-:W-:-:S02]  /*39c60*/  ISETP.LT.AND P2, PT, R4, UR46, !P0 ;  /* 0x0000002e04007c0c */ /* 0x000fc4000c741270 */
[----:B------:R-:W-:Y:S01]  /*39c70*/  ISETP.LT.AND P1, PT, R5, UR27, !P0 ;  /* 0x0000001b05007c0c */ /* 0x000fe2000c721270 */
[----:B------:R1:W-:Y:S08]  /*39c80*/  STL [R1+0x11ec], R6 ;  /* 0x0011ec0601007387 */ /* 0x0003f00000100800 */
        /* <DEDUP_REMOVED lines=12> */
[----:B------:R-:W-:-:S04]  /*39d50*/  ISETP.GE.AND P0, PT, R17, UR23, PT ;  /* 0x0000001711007c0c */ /* 0x000fc8000bf06270 */
[----:B------:R-:W-:Y:S02]  /*39d60*/  ISETP.LT.AND P3, PT, R3, UR30, !P0 ;  /* 0x0000001e03007c0c */ /* 0x000fe4000c761270 */
[----:B------:R-:W-:Y:S01]  /*39d70*/  ISETP.LT.AND P2, PT, R4, UR59, !P0 ;  /* 0x0000003b04007c0c */ /* 0x000fe2000c741270 */
[----:B------:R1:W-:Y:S01]  /*39d80*/  STL [R1+0x1238], R6 ;  /* 0x0012380601007387 */ /* 0x0003e20000100800 */
[----:B------:R-:W-:Y:S01]  /*39d90*/  LOP3.LUT R233, R233, 0xfffeffff, RZ, 0xc0, !PT ;  /* 0xfffeffffe9e97812 */ /* 0x000fe200078ec0ff */
[----:B------:R-:W-:Y:S01]  /*39da0*/  ULDC UR59, c[0x0][0x228] ;  /* 0x00008a00003b7ab9 */ /* 0x000fe20000000800 */
[----:B------:R-:W-:Y:S01]  /*39db0*/  ISETP.LT.AND P1, PT, R5, UR50, !P0 ;  /* 0x0000003205007c0c */ /* 0x000fe2000c721270 */
[----:B------:R-:W-:-:S06]  /*39dc0*/  ULDC UR50, c[0x0][0x248] ;  /* 0x0000920000327ab9 */ /* 0x000fcc0000000800 */
[----:B------:R-:W-:-:S04]  /*39dd0*/  @P3 LOP3.LUT R233, R233, 0x10000, RZ, 0xfc, !PT ;  /* 0x00010000e9e93812 */ /* 0x000fc800078efcff */
[----:B------:R-:W-:-:S04]  /*39de0*/  LOP3.LUT R233, R233, 0xffff7fff, RZ, 0xc0, !PT ;  /* 0xffff7fffe9e97812 */ /* 0x000fc800078ec0ff */
[----:B------:R-:W-:Y:S02]  /*39df0*/  @P2 LOP3.LUT R233, R233, 0x8000, RZ, 0xfc, !PT ;  /* 0x00008000e9e92812 */ /* 0x000fe400078efcff */
[----:B------:R-:W-:Y:S01]  /*39e00*/  ISETP.LT.AND P0, PT, R2, UR51, !P0 ;  /* 0x0000003302007c0c */ /* 0x000fe2000c701270 */
[----:B-1----:R-:W-:Y:S01]  /*39e10*/  VIADD R6, R6, UR22 ;  /* 0x0000001606067c36 */ /* 0x002fe20008000000 */
[----:B------:R-:W-:Y:S01]  /*39e20*/  LOP3.LUT R233, R233, 0xffffbfff, RZ, 0xc0, !PT ;  /* 0xffffbfffe9e97812 */ /* 0x000fe200078ec0ff */
[----:B------:R-:W-:Y:S01]  /*39e30*/  ULDC.64 UR22, c[0x0][0x228] ;  /* 0x00008a0000167ab9 */ /* 0x000fe20000000a00 */
[----:B------:R-:W-:Y:S02]  /*39e40*/  ULDC UR51, c[0x0][0x248] ;  /* 0x0000920000337ab9 */ /* 0x000fe40000000800 */
[----:B------:R-:W-:-:S04]  /*39e50*/  @P1 LOP3.LUT R233, R233, 0x4000, RZ, 0xfc, !PT ;  /* 0x00004000e9e91812 */ /* 0x000fc800078efcff */
[----:B------:R-:W-:-:S04]  /*39e60*/  LOP3.LUT R233, R233, 0xffffdfff, RZ, 0xc0, !PT ;  /* 0xffffdfffe9e97812 */ /* 0x000fc800078ec0ff */
[----:B------:R-:W-:Y:S02]  /*39e70*/  @P0 LOP3.LUT R233, R233, 0x2000, RZ, 0xfc, !PT ;  /* 0x00002000e9e90812 */ /* 0x000fe400078efcff */
[----:B------:R-:W-:-:S04]  /*39e80*/  ISETP.GE.AND P0, PT, R18, UR25, PT ;  /* 0x0000001912007c0c */ /* 0x000fc8000bf06270 */
[----:B------:R-:W-:Y:S02]  /*39e90*/  ISETP.LT.AND P3, PT, R3, UR36, !P0 ;  /* 0x0000002403007c0c */ /* 0x000fe4000c761270 */
        /* <DEDUP_REMOVED lines=15> */
[----:B------:R1:W-:Y:S01]  /*39f90*/  STL [R1+0x123c], R6 ;  /* 0x00123c0601007387 */ /* 0x0003e20000100800 */
[----:B------:R-:W-:Y:S01]  /*39fa0*/  LOP3.LUT R233, R233, 0xfffffeff, RZ, 0xc0, !PT ;  /* 0xfffffeffe9e97812 */ /* 0x000fe200078ec0ff */
[----:B------:R-:W-:Y:S01]  /*39fb0*/  ULDC.64 UR28, c[0x0][0x228] ;  /* 0x00008a00001c7ab9 */ /* 0x000fe20000000a00 */
[----:B------:R-:W-:Y:S02]  /*39fc0*/  ISETP.LT.AND P3, PT, R3, UR40, !P0 ;  /* 0x0000002803007c0c */ /* 0x000fe4000c761270 */
[----:B------:R-:W-:Y:S01]  /*39fd0*/  ISETP.LT.AND P2, PT, R4, UR33, !P0 ;  /* 0x0000002104007c0c */ /* 0x000fe2000c741270 */
[----:B------:R-:W-:Y:S01]  /*39fe0*/  ULDC UR33, c[0x0][0x228] ;  /* 0x00008a0000217ab9 */ /* 0x000fe20000000800 */
[----:B------:R-:W-:Y:S01]  /*39ff0*/  ISETP.LT.AND P1, PT, R5, UR34, !P0 ;  /* 0x0000002205007c0c */ /* 0x000fe2000c721270 */
[----:B------:R-:W-:-:S08]  /*3a000*/  ULDC UR34, c[0x0][0x228] ;  /* 0x00008a0000227ab9 */ /* 0x000fd00000000800 */
        /* <DEDUP_REMOVED lines=30> */
[----:B-1----:R-:W-:Y:S01]  /*3a1f0*/  VIADD R6, R6, UR26 ;  /* 0x0000001a06067c36 */ /* 0x002fe20008000000 */
[----:B------:R-:W-:Y:S01]  /*3a200*/  ULDC.64 UR26, c[0x0][0x228] ;  /* 0x00008a00001a7ab9 */ /* 0x000fe20000000a00 */
[----:B------:R-:W-:Y:S01]  /*3a210*/  LOP3.LUT R233, R233, 0xfffffffe, RZ, 0xc0, !PT ;  /* 0xfffffffee9e97812 */ /* 0x000fe200078ec0ff */
[----:B------:R-:W-:Y:S01]  /*3a220*/  ULDC.64 UR36, c[0x0][0x228] ;  /* 0x00008a0000247ab9 */ /* 0x000fe20000000a00 */
[----:B------:R-:W-:Y:S02]  /*3a230*/  ISETP.LT.AND P2, PT, R4, UR39, !P0 ;  /* 0x0000002704007c0c */ /* 0x000fe4000c741270 */
        /* <DEDUP_REMOVED lines=11> */
[----:B------:R1:W-:Y:S01]  /*3a2f0*/  STL [R1+0x12bc], R6 ;  /* 0x0012bc0601007387 */ /* 0x0003e20000100800 */
[----:B------:R-:W-:Y:S01]  /*3a300*/  @P3 LOP3.LUT R233, R233, 0x1, RZ, 0xfc, !PT ;  /* 0x00000001e9e93812 */ /* 0x000fe200078efcff */
[----:B------:R-:W-:Y:S01]  /*3a310*/  ULDC.64 UR40, c[0x0][0x228] ;  /* 0x00008a0000287ab9 */ /* 0x000fe20000000a00 */
[----:B------:R-:W-:Y:S02]  /*3a320*/  ISETP.LT.AND P3, PT, R3, UR28, !P0 ;  /* 0x0000001c03007c0c */ /* 0x000fe4000c761270 */
[----:B------:R-:W-:Y:S01]  /*3a330*/  ISETP.LT.AND P2, PT, R4, UR59, !P0 ;  /* 0x0000003b04007c0c */ /* 0x000fe2000c741270 */
[----:B------:R-:W-:Y:S01]  /*3a340*/  ULDC UR59, c[0x0][0x228] ;  /* 0x00008a00003b7ab9 */ /* 0x000fe20000000800 */
[----:B------:R-:W-:-:S02]  /*3a350*/  LOP3.LUT R232, R232, 0xefffffff, RZ, 0xc0, !PT ;  /* 0xefffffffe8e87812 */ /* 0x000fc400078ec0ff */
[----:B------:R-:W-:-:S07]  /*3a360*/  ISETP.LT.AND P1, PT, R5, UR43, !P0 ;  /* 0x0000002b05007c0c */ /* 0x000fce000c721270 */
[----:B------:R-:W-:-:S04]  /*3a370*/  @P3 LOP3.LUT R232, R232, 0x10000000, RZ, 0xfc, !PT ;  /* 0x10000000e8e83812 */ /* 0x000fc800078efcff */
[----:B------:R-:W-:-:S04]  /*3a380*/  LOP3.LUT R232, R232, 0xf7ffffff, RZ, 0xc0, !PT ;  /* 0xf7ffffffe8e87812 */ /* 0x000fc800078ec0ff */
[----:B------:R-:W-:Y:S02]  /*3a390*/  @P2 LOP3.LUT R232, R232, 0x8000000, RZ, 0xfc, !PT ;  /* 0x08000000e8e82812 */ /* 0x000fe400078efcff */
[----:B------:R-:W-:Y:S01]  /*3a3a0*/  ISETP.LT.AND P0, PT, R2, UR54, !P0 ;  /* 0x0000003602007c0c */ /* 0x000fe2000c701270 */
[----:B-1----:R-:W-:Y:S01]  /*3a3b0*/  VIADD R6, R6, UR32 ;  /* 0x0000002006067c36 */ /* 0x002fe20008000000 */
[----:B------:R-:W-:Y:S01]  /*3a3c0*/  LOP3.LUT R232, R232, 0xfbffffff, RZ, 0xc0, !PT ;  /* 0xfbffffffe8e87812 */ /* 0x000fe200078ec0ff */
[----:B------:R-:W-:Y:S01]  /*3a3d0*/  ULDC.64 UR32, c[0x0][0x228] ;  /* 0x00008a0000207ab9 */ /* 0x000fe20000000a00 */
[----:B------:R-:W-:Y:S01]  /*3a3e0*/  VIADD R31, R0, 0x43 ;  /* 0x00000043001f7836 */ /* 0x000fe20000000000 */
[----:B------:R-:W-:Y:S01]  /*3a3f0*/  ULDC.64 UR54, c[0x0][0x228] ;  /* 0x00008a0000367ab9 */ /* 0x000fe20000000a00 */
        /* <DEDUP_REMOVED lines=16> */
[----:B------:R-:W-:Y:S02]  /*3a500*/  @P2 LOP3.LUT R232, R232, 0x400000, RZ, 0xfc, !PT ;  /* 0x00400000e8e82812 */ /* 0x000fe400078efcff */
[----:B------:R-:W-:Y:S02]  /*3a510*/  ISETP.GE.AND P0, PT, R24, UR27, PT ;  /* 0x0000001b18007c0c */ /* 0x000fe4000bf06270 */
[----:B------:R-:W-:-:S04]  /*3a520*/  LOP3.LUT R232, R232, 0xffdfffff, RZ, 0xc0, !PT ;  /* 0xffdfffffe8e87812 */ /* 0x000fc800078ec0ff */
[----:B------:R-:W-:Y:S02]  /*3a530*/  @P1 LOP3.LUT R232, R232, 0x200000, RZ, 0xfc, !PT ;  /* 0x00200000e8e81812 */ /* 0x000fe400078efcff */
[----:B------:R-:W-:Y:S02]  /*3a540*/  ISETP.LT.AND P1, PT, R3, UR32, !P0 ;  /* 0x0000002003007c0c */ /* 0x000fe4000c721270 */
[----:B------:R-:W-:Y:S02]  /*3a550*/  ISETP.LT.AND P3, PT, R4, UR26, !P0 ;  /* 0x0000001a04007c0c */ /* 0x000fe4000c761270 */
[----:B------:R-:W-:Y:S02]  /*3a560*/  LOP3.LUT R232, R232, 0xffefffff, RZ, 0xc0, !PT ;  /* 0xffefffffe8e87812 */ /* 0x000fe400078ec0ff */
[----:B------:R-:W-:-:S07]  /*3a570*/  ISETP.LT.AND P2, PT, R5, UR24, !P0 ;  /* 0x0000001805007c0c */ /* 0x000fce000c741270 */
[----:B------:R-:W-:-:S04]  /*3a580*/  @P1 LOP3.LUT R232, R232, 0x100000, RZ, 0xfc, !PT ;  /* 0x00100000e8e81812 */ /* 0x000fc800078efcff */
[----:B------:R-:W-:-:S04]  /*3a590*/  LOP3.LUT R232, R232, 0xfff7ffff, RZ, 0xc0, !PT ;  /* 0xfff7ffffe8e87812 */ /* 0x000fc800078ec0ff */
[----:B------:R-:W-:Y:S02]  /*3a5a0*/  @P3 LOP3.LUT R232, R232, 0x80000, RZ, 0xfc, !PT ;  /* 0x00080000e8e83812 */ /* 0x000fe400078efcff */
[----:B------:R-:W-:Y:S02]  /*3a5b0*/  ISETP.LT.AND P1, PT, R2, UR59, !P0 ;  /* 0x0000003b02007c0c */ /* 0x000fe4000c721270 */
        /* <DEDUP_REMOVED lines=27> */
[----:B------:R-:W-:Y:S01]  /*3a770*/  @P2 LOP3.LUT R232, R232, 0x400, RZ, 0xfc, !PT ;  /* 0x00000400e8e82812 */ /* 0x000fe200078efcff */
[----:B------:R1:W-:Y:S01]  /*3a780*/  STL [R1+0x1328], R6 ;  /* 0x0013280601007387 */ /* 0x0003e20000100800 */
[----:B------:R-:W-:Y:S02]  /*3a790*/  ISETP.GE.AND P0, PT, R27, UR33, PT ;  /* 0x000000211b007c0c */ /* 0x000fe4000bf06270 */
[----:B------:R-:W-:-:S04]  /*3a7a0*/  LOP3.LUT R232, R232, 0xfffffdff, RZ, 0xc0, !PT ;  /* 0xfffffdffe8e87812 */ /* 0x000fc800078ec0ff */
[----:B------:R-:W-:Y:S01]  /*3a7b0*/  @P1 LOP3.LUT R232, R232, 0x200, RZ, 0xfc, !PT ;  /* 0x00000200e8e81812 */ /* 0x000fe200078efcff */
[----:B-1----:R-:W-:Y:S01]  /*3a7c0*/  VIADD R6, R6, UR38 ;  /* 0x0000002606067c36 */ /* 0x002fe20008000000 */
[----:B------:R-:W-:Y:S02]  /*3a7d0*/  ULDC.64 UR38, c[0x0][0x228] ;  /* 0x00008a0000267ab9 */ /* 0x000fe40000000a00 */
        /* <DEDUP_REMOVED lines=24> */
[----:B------:R-:W-:Y:S02]  /*3a960*/  LOP3.LUT R232, R232, 0xfffffffd, RZ, 0xc0, !PT ;  /* 0xfffffffde8e87812 */ /* 0x000fe400078ec0ff */
[----:B------:R-:W-:Y:S02]  /*3a970*/  ISETP.LT.AND P3, PT, R4, UR20, !P0 ;  /* 0x0000001404007c0c */ /* 0x000fe4000c761270 */
[----:B------:R-:W-:Y:S02]  /*3a980*/  @P1 LOP3.LUT R232, R232, 0x2, RZ, 0xfc, !PT ;  /* 0x00000002e8e81812 */ /* 0x000fe400078efcff */
[----:B------:R-:W-:-:S02]  /*3a990*/  ISETP.LT.AND P1, PT, R3, UR40, !P0 ;  /* 0x0000002803007c0c */ /* 0x000fc4000c721270 */
[----:B------:R-:W-:Y:S02]  /*3a9a0*/  ISETP.LT.AND P2, PT, R5, UR16, !P0 ;  /* 0x0000001005007c0c */ /* 0x000fe4000c741270 */
[----:B------:R-:W-:Y:S01]  /*3a9b0*/  LOP3.LUT R232, R232, 0xfffffffe, RZ, 0xc0, !PT ;  /* 0xfffffffee8e87812 */ /* 0x000fe200078ec0ff */
[----:B------:R1:W-:Y:S04]  /*3a9c0*/  STL [R1+0x132c], R6 ;  /* 0x00132c0601007387 */ /* 0x0003e80000100800 */
[----:B------:R-:W-:-:S04]  /*3a9d0*/  @P3 LOP3.LUT R220, R220, 0x20000000, RZ, 0xfc, !PT ;  /* 0x20000000dcdc3812 */ /* 0x000fc800078efcff */
[----:B------:R-:W-:Y:S01]  /*3a9e0*/  @P1 LOP3.LUT R232, R232, 0x1, RZ, 0xfc, !PT ;  /* 0x00000001e8e81812 */ /* 0x000fe200078efcff */
[----:B-1----:R-:W-:Y:S01]  /*3a9f0*/  VIADD R6, R6, UR42 ;  /* 0x0000002a06067c36 */ /* 0x002fe20008000000 */
[----:B------:R-:W-:Y:S01]  /*3aa00*/  ISETP.LT.AND P1, PT, R2, UR15, !P0 ;  /* 0x0000000f02007c0c */ /* 0x000fe2000c721270 */
[----:B------:R-:W-:Y:S01]  /*3aa10*/  ULDC.64 UR42, c[0x0][0x228] ;  /* 0x00008a00002a7ab9 */ /* 0x000fe20000000a00 */
[----:B------:R-:W-:Y:S02]  /*3aa20*/  LOP3.LUT R220, R220, 0xefffffff, RZ, 0xc0, !PT ;  /* 0xefffffffdcdc7812 */ /* 0x000fe400078ec0ff */
[----:B------:R1:W-:Y:S01]  /*3aa30*/  STL [R1+0x1390], R6 ;  /* 0x0013900601007387 */ /* 0x0003e20000100800 */
[----:B------:R-:W-:Y:S02]  /*3aa40*/  ISETP.GE.AND P0, PT, R30, UR39, PT ;  /* 0x000000271e007c0c */ /* 0x000fe4000bf06270 */
[----:B------:R-:W-:Y:S02]  /*3aa50*/  @P2 LOP3.LUT R220, R220, 0x10000000, RZ, 0xfc, !PT ;  /* 0x10000000dcdc2812 */ /* 0x000fe400078efcff */
[----:B------:R-:W-:Y:S01]  /*3aa60*/  ISETP.LT.AND P3, PT, R3, UR42, !P0 ;  /* 0x0000002a03007c0c */ /* 0x000fe2000c761270 */
[----:B-1----:R-:W-:Y:S01]  /*3aa70*/  VIADD R6, R6, UR19 ;  /* 0x0000001306067c36 */ /* 0x002fe20008000000 */
[----:B------:R-:W-:-:S04]  /*3aa80*/  LOP3.LUT R220, R220, 0xf7ffffff, RZ, 0xc0, !PT ;  /* 0xf7ffffffdcdc7812 */ /* 0x000fc800078ec0ff */
[----:B------:R1:W-:Y:S01]  /*3aa90*/  STL [R1+0x1394], R6 ;  /* 0x0013940601007387 */ /* 0x0003e20000100800 */
[----:B------:R-:W-:Y:S02]  /*3aaa0*/  @P1 LOP3.LUT R220, R220, 0x8000000, RZ, 0xfc, !PT ;  /* 0x08000000dcdc1812 */ /* 0x000fe400078efcff */
[----:B------:R-:W-:Y:S01]  /*3aab0*/  ISETP.LT.AND P2, PT, R4, UR21, !P0 ;  /* 0x0000001504007c0c */ /* 0x000fe2000c741270 */
[----:B-1----:R-:W-:Y:S01]  /*3aac0*/  VIADD R6, R6, UR17 ;  /* 0x0000001106067c36 */ /* 0x002fe20008000000 */
[----:B------:R-:W-:-:S04]  /*3aad0*/  LOP3.LUT R220, R220, 0xfbffffff, RZ, 0xc0, !PT ;  /* 0xfbffffffdcdc7812 */ /* 0x000fc800078ec0ff */
[----:B------:R1:W-:Y:S01]  /*3aae0*/  STL [R1+0x13f0], R6 ;  /* 0x0013f00601007387 */ /* 0x0003e20000100800 */
[----:B------:R-:W-:Y:S01]  /*3aaf0*/  @P3 LOP3.LUT R220, R220, 0x4000000, RZ, 0xfc, !PT ;  /* 0x04000000dcdc3812 */ /* 0x000fe200078efcff */
[----:B-1----:R-:W-:Y:S01]  /*3ab00*/  VIADD R6, R6, UR13 ;  /* 0x0000000d06067c36 */ /* 0x002fe20008000000 */
[----:B------:R-:W-:-:S04]  /*3ab10*/  ISETP.LT.AND P1, PT, R5, UR18, !P0 ;  /* 0x0000001205007c0c */ /* 0x000fc8000c721270 */
[----:B------:R1:W-:Y:S01]  /*3ab20*/  STL [R1+0x13f4], R6 ;  /* 0x0013f40601007387 */ /* 0x0003e20000100800 */
[----:B------:R-:W-:Y:S01]  /*3ab30*/  LOP3.LUT R220, R220, 0xfdffffff, RZ, 0xc0, !PT ;  /* 0xfdffffffdcdc7812 */ /* 0x000fe200078ec0ff */
[----:B-1----:R-:W-:-:S03]  /*3ab40*/  VIADD R6, R6, UR48 ;  /* 0x0000003006067c36 */ /* 0x002fc60008000000 */
[----:B------:R-:W-:Y:S02]  /*3ab50*/  @P2 LOP3.LUT R220, R220, 0x2000000, RZ, 0xfc, !PT ;  /* 0x02000000dcdc2812 */ /* 0x000fe400078efcff */
[----:B------:R1:W-:Y:S02]  /*3ab60*/  STL [R1+0x1458], R6 ;  /* 0x0014580601007387 */ /* 0x0003e40000100800 */
[----:B------:R-:W-:Y:S02]  /*3ab70*/  LOP3.LUT R220, R220, 0xfeffffff, RZ, 0xc0, !PT ;  /* 0xfeffffffdcdc7812 */ /* 0x000fe400078ec0ff */
[----:B------:R-:W-:Y:S01]  /*3ab80*/  ISETP.LT.AND P0, PT, R2, UR11, !P0 ;  /* 0x0000000b02007c0c */ /* 0x000fe2000c701270 */
[----:B-1----:R-:W-:Y:S01]  /*3ab90*/  VIADD R6, R6, UR49 ;  /* 0x0000003106067c36 */ /* 0x002fe20008000000 */
[----:B------:R-:W-:-:S04]  /*3aba0*/  @P1 LOP3.LUT R220, R220, 0x1000000, RZ, 0xfc, !PT ;  /* 0x01000000dcdc1812 */ /* 0x000fc800078efcff */
[----:B------:R1:W-:Y:S01]  /*3abb0*/  STL [R1+0x145c], R6 ;  /* 0x00145c0601007387 */ /* 0x0003e20000100800 */
[----:B------:R-:W-:Y:S01]  /*3abc0*/  ISETP.GE.AND P1, PT, R117, UR23, PT ;  /* 0x0000001775007c0c */ /* 0x000fe2000bf26270 */
[----:B-1----:R-:W-:-:S03]  /*3abd0*/  VIADD R6, R6, UR50 ;  /* 0x0000003206067c36 */ /* 0x002fc60008000000 */
[----:B------:R-:W-:Y:S02]  /*3abe0*/  ISETP.LT.AND P4, PT, R5, UR8, !P1 ;  /* 0x0000000805007c0c */ /* 0x000fe4000cf81270 */
[----:B------:R1:W-:Y:S01]  /*3abf0*/  STL [R1+0x14c0], R6 ;  /* 0x0014c00601007387 */ /* 0x0003e20000100800 */
[----:B------:R-:W-:Y:S01]  /*3ac00*/  LOP3.LUT R220, R220, 0xff7fffff, RZ, 0xc0, !PT ;  /* 0xff7fffffdcdc7812 */ /* 0x000fe200078ec0ff */
[----:B-1----:R-:W-:-:S03]  /*3ac10*/  VIADD R6, R6, UR51 ;  /* 0x0000003306067c36 */ /* 0x002fc60008000000 */
[----:B------:R-:W-:Y:S02]  /*3ac20*/  @P0 LOP3.LUT R220, R220, 0x800000, RZ, 0xfc, !PT ;  /* 0x00800000dcdc0812 */ /* 0x000fe400078efcff */
[----:B------:R1:W-:Y:S02]  /*3ac30*/  STL [R1+0x14c4], R6 ;  /* 0x0014c40601007387 */ /* 0x0003e40000100800 */
[----:B------:R-:W-:Y:S01]  /*3ac40*/  LOP3.LUT R220, R220, 0x7fffffff, RZ, 0xc0, !PT ;  /* 0x7fffffffdcdc7812 */ /* 0x000fe200078ec0ff */
[----:B-1----:R-:W-:Y:S01]  /*3ac50*/  VIADD R6, R6, UR52 ;  /* 0x0000003406067c36 */ /* 0x002fe20008000000 */
[----:B------:R-:W-:-:S04]  /*3ac60*/  ISETP.GE.AND P0, PT, R31, UR47, PT ;  /* 0x0000002f1f007c0c */ /* 0x000fc8000bf06270 */
[----:B------:R1:W-:Y:S01]  /*3ac70*/  STL [R1+0x20b0], R6 ;  /* 0x0020b00601007387 */ /* 0x0003e20000100800 */
[----:B------:R-:W-:Y:S02]  /*3ac80*/  ISETP.LT.AND P3, PT, R2, UR6, !P1 ;  /* 0x0000000602007c0c */ /* 0x000fe4000cf61270 */
[----:B------:R-:W-:Y:S02]  /*3ac90*/  @P4 LOP3.LUT R220, R220, 0x80000000, RZ, 0xfc, !PT ;  /* 0x80000000dcdc4812 */ /* 0x000fe400078efcff */
[----:B------:R-:W-:Y:S02]  /*3aca0*/  ISETP.LT.AND P2, PT, R3, UR54, !P0 ;  /* 0x0000003603007c0c */ /* 0x000fe4000c741270 */
[----:B------:R-:W-:Y:S01]  /*3acb0*/  LOP3.LUT R220, R220, 0xffbfffff, RZ, 0xc0, !PT ;  /* 0xffbfffffdcdc7812 */ /* 0x000fe200078ec0ff */
[----:B0-----:R-:W-:-:S03]  /*3acc0*/  IMAD.SHL.U32 R171, R170, 0x10, RZ ;  /* 0x00000010aaab7824 */ /* 0x001fc600078e00ff */
[----:B------:R-:W-:Y:S01]  /*3acd0*/  LOP3.LUT R220, R220, 0xbfffffff, RZ, 0xc0, !PT ;  /* 0xbfffffffdcdc7812 */ /* 0x000fe200078ec0ff */
[----:B------:R-:W-:-:S03]  /*3ace0*/  IMAD.SHL.U32 R170, R170, 0x40, RZ ;  /* 0x00000040aaaa7824 */ /* 0x000fc600078e00ff */
[----:B------:R-:W-:Y:S02]  /*3acf0*/  @P3 LOP3.LUT R220, R220, 0x40000000, RZ, 0xfc, !PT ;  /* 0x40000000dcdc3812 */ /* 0x000fe400078efcff */
[----:B------:R-:W-:Y:S02]  /*3ad00*/  LOP3.LUT R171, R171, 0xf0, RZ, 0xc0, !PT ;  /* 0x000000f0abab7812 */ /* 0x000fe400078ec0ff */
[----:B------:R-:W-:Y:S02]  /*3ad10*/  LOP3.LUT R170, R170, 0x400, RZ, 0xc0, !PT ;  /* 0x00000400aaaa7812 */ /* 0x000fe400078ec0ff */
[----:B------:R-:W-:Y:S02]  /*3ad20*/  ISETP.GE.AND P6, PT, R2, UR22, PT ;  /* 0x0000001602007c0c */ /* 0x000fe4000bfc6270 */
[----:B------:R-:W-:Y:S01]  /*3ad30*/  @P2 LOP3.LUT R220, R220, 0x400000, RZ, 0xfc, !PT ;  /* 0x00400000dcdc2812 */ /* 0x000fe200078efcff */
[----:B------:R-:W2:Y:S01]  /*3ad40*/  LDL.LU R211, [R1+0x48] ;  /* 0x0000480001d37983 */ /* 0x000ea20000300800 */
[----:B------:R-:W-:Y:S01]  /*3ad50*/  IADD3 R7, R170, UR4, R171 ;  /* 0x00000004aa077c10 */ /* 0x000fe2000fffe0ab */
[----:B------:R-:W-:Y:S01]  /*3ad60*/  ULDC.64 UR52, c[0x0][0x228] ;  /* 0x00008a0000347ab9 */ /* 0x000fe20000000a00 */
[----:B------:R-:W-:Y:S01]  /*3ad70*/  ULDC.64 UR38, c[0x0][0x228] ;  /* 0x00008a0000267ab9 */ /* 0x000fe20000000a00 */
[----:B------:R-:W2:Y:S01]  /*3ad80*/  LDL.LU R209, [R1+0x474] ;  /* 0x0004740001d17983 */ /* 0x000ea20000300800 */
[----:B------:R-:W-:Y:S01]  /*3ad90*/  ULDC.64 UR32, c[0x0][0x228] ;  /* 0x00008a0000207ab9 */ /* 0x000fe20000000a00 */
[----:B-1----:R-:W0:Y:S01]  /*3ada0*/  S2R R6, SR_TID.X ;  /* 0x0000000000067919 */ /* 0x002e220000002100 */
[----:B------:R-:W-:Y:S01]  /*3adb0*/  BAR.SYNC.DEFER_BLOCKING 0x0 ;  /* 0x0000000000007b1d */ /* 0x000fe20000010000 */
[----:B------:R-:W-:-:S05]  /*3adc0*/  LOP3.LUT R222, R222, 0xffffdfff, RZ, 0xc0, !PT ;  /* 0xffffdfffdede7812 */ /* 0x000fca00078ec0ff */
[----:B------:R-:W-:Y:S01]  /*3add0*/  ULDC.64 UR30, c[0x0][0x228] ;  /* 0x00008a00001e7ab9 */ /* 0x000fe20000000a00 */
[----:B------:R-:W-:Y:S01]  /*3ade0*/  ULDC.64 UR26, c[0x0][0x228] ;  /* 0x00008a00001a7ab9 */ /* 0x000fe20000000a00 */
[----:B------:R-:W3:Y:S01]  /*3adf0*/  LDL.LU R210, [R1+0x44] ;  /* 0x0000440001d27983 */ /* 0x000ee20000300800 */
[----:B------:R-:W-:Y:S01]  /*3ae00*/  ULDC.64 UR50, c[0x0][0x228] ;  /* 0x00008a0000327ab9 */ /* 0x000fe20000000a00 */
[----:B------:R-:W-:Y:S01]  /*3ae10*/  ULDC.64 UR24, c[0x0][0x228] ;  /* 0x00008a0000187ab9 */ /* 0x000fe20000000a00 */
[----:B------:R-:W-:Y:S01]  /*3ae20*/  ULDC.64 UR36, c[0x0][0x228] ;  /* 0x00008a0000247ab9 */ /* 0x000fe20000000a00 */
[----:B------:R-:W3:Y:S01]  /*3ae30*/  LDL.LU R208, [R1+0x4b0] ;  /* 0x0004b00001d07983 */ /* 0x000ee20000300800 */
[----:B------:R-:W-:Y:S01]  /*3ae40*/  ULDC.64 UR34, c[0x0][0x228] ;  /* 0x00008a0000227ab9 */ /* 0x000fe20000000a00 */
[----:B------:R-:W-:Y:S01]  /*3ae50*/  ULDC.64 UR28, c[0x0][0x228] ;  /* 0x00008a00001c7ab9 */ /* 0x000fe20000000a00 */
[----:B------:R-:W-:Y:S01]  /*3ae60*/  ULDC.64 UR22, c[0x0][0x228] ;  /* 0x00008a0000167ab9 */ /* 0x000fe20000000a00 */
[----:B------:R-:W4:Y:S01]  /*3ae70*/  LDL.LU R199, [R1+0x2c] ;  /* 0x00002c0001c77983 */ /* 0x000f220000300800 */
[----:B------:R-:W-:Y:S01]  /*3ae80*/  ULDC.64 UR20, c[0x0][0x228] ;  /* 0x00008a0000147ab9 */ /* 0x000fe20000000a00 */
[----:B------:R-:W-:Y:S01]  /*3ae90*/  LOP3.LUT R220, R220, 0xffdfffff, RZ, 0xc0, !PT ;  /* 0xffdfffffdcdc7812 */ /* 0x000fe200078ec0ff */
[----:B------:R-:W-:Y:S01]  /*3aea0*/  ULDC.64 UR48, c[0x0][0x228] ;  /* 0x00008a0000307ab9 */ /* 0x000fe20000000a00 */
[----:B------:R-:W4:Y:S01]  /*3aeb0*/  LDL.LU R196, [R1+0x4bc] ;  /* 0x0004bc0001c47983 */ /* 0x000f220000300800 */
[----:B------:R-:W-:Y:S01]  /*3aec0*/  ULDC.64 UR18, c[0x0][0x228] ;  /* 0x00008a0000127ab9 */ /* 0x000fe20000000a00 */
[----:B------:R-:W-:Y:S01]  /*3aed0*/  ULDC.64 UR16, c[0x0][0x228] ;  /* 0x00008a0000107ab9 */ /* 0x000fe20000000a00 */
[----:B------:R-:W-:Y:S01]  /*3aee0*/  ULDC.64 UR14, c[0x0][0x228] ;  /* 0x00008a00000e7ab9 */ /* 0x000fe20000000a00 */
[----:B------:R-:W4:Y:S01]  /*3aef0*/  LDL.LU R251, [R1+0x718] ;  /* 0x0007180001fb7983 */ /* 0x000f220000300800 */
[----:B------:R-:W-:Y:S01]  /*3af00*/  ULDC.64 UR12, c[0x0][0x228] ;  /* 0x00008a00000c7ab9 */ /* 0x000fe20000000a00 */
[----:B------:R-:W-:Y:S01]  /*3af10*/  ULDC.64 UR10, c[0x0][0x228] ;  /* 0x00008a00000a7ab9 */ /* 0x000fe20000000a00 */
[----:B------:R-:W-:Y:S01]  /*3af20*/  ULDC.64 UR8, c[0x0][0x228] ;  /* 0x00008a0000087ab9 */ /* 0x000fe20000000a00 */
[----:B------:R-:W4:Y:S01]  /*3af30*/  LDL.LU R195, [R1+0x714] ;  /* 0x0007140001c37983 */ /* 0x000f220000300800 */
[----:B------:R-:W-:Y:S01]  /*3af40*/  ULDC.64 UR6, c[0x0][0x228] ;  /* 0x00008a0000067ab9 */ /* 0x000fe20000000a00 */
[----:B------:R-:W-:Y:S01]  /*3af50*/  ULDC UR59, c[0x0][0x228] ;  /* 0x00008a00003b7ab9 */ /* 0x000fe20000000800 */
[----:B------:R-:W-:Y:S01]  /*3af60*/  ULDC UR60, c[0x0][0x228] ;  /* 0x00008a00003c7ab9 */ /* 0x000fe20000000800 */
[----:B------:R-:W4:Y:S01]  /*3af70*/  LDL.LU R194, [R1+0x6d0] ;  /* 0x0006d00001c27983 */ /* 0x000f220000300800 */
[----:B------:R-:W-:Y:S01]  /*3af80*/  ULDC UR61, c[0x0][0x228] ;  /* 0x00008a00003d7ab9 */ /* 0x000fe20000000800 */
        /* <DEDUP_REMOVED lines=8> */
[----:B------:R-:W-:Y:S01]  /*3b010*/  VIADD R219, R0, 0x3d ;  /* 0x0000003d00db7836 */ /* 0x000fe20000000000 */
[----:B------:R-:W-:Y:S01]  /*3b020*/  ULDC.64 UR46, c[0x0][0x228] ;  /* 0x00008a00002e7ab9 */ /* 0x000fe20000000a00 */
        /* <DEDUP_REMOVED lines=12> */
[----:B0-----:R-:W-:-:S03]  /*3b0f0*/  LOP3.LUT R6, R6, 0x60, RZ, 0xc0, !PT ;  /* 0x0000006006067812 */ /* 0x001fc600078ec0ff */
[----:B------:R-:W-:Y:S02]  /*3b100*/  STL [R1+0x20c0], R11 ;  /* 0x0020c00b01007387 */ /* 0x000fe40000100800 */
[----:B------:R-:W-:Y:S02]  /*3b110*/  IMAD R7, R6, 0x8, R7 ;  /* 0x0000000806077824 */ /* 0x000fe400078e0207 */
[----:B------:R2:W-:Y:S04]  /*3b120*/  STL [R1+0x20bc], R10 ;  /* 0x0020bc0a01007387 */ /* 0x0005e80000100800 */
[----:B------:R3:W-:Y:S04]  /*3b130*/  STL [R1+0x20b8], R9 ;  /* 0x0020b80901007387 */ /* 0x0007e80000100800 */
[----:B------:R4:W-:Y:S01]  /*3b140*/  STL [R1+0x20b4], R8 ;  /* 0x0020b40801007387 */ /* 0x0009e20000100800 */
[----:B--2---:R-:W-:-:S05]  /*3b150*/  PRMT R10, R209, 0x5410, R211 ;  /* 0x00005410d10a7816 */ /* 0x004fca00000000d3 */
[----:B------:R-:W-:Y:S01]  /*3b160*/  STL [R1+0x4a0], R10 ;  /* 0x0004a00a01007387 */ /* 0x000fe20000100800 */
[----:B---3--:R-:W-:-:S05]  /*3b170*/  PRMT R9, R208, 0x5410, R210 ;  /* 0x00005410d0097816 */ /* 0x008fca00000000d2 */
[----:B------:R0:W-:Y:S01]  /*3b180*/  STL [R1+0x4b0], R9 ;  /* 0x0004b00901007387 */ /* 0x0001e20000100800 */
[----:B----4-:R-:W-:Y:S02]  /*3b190*/  PRMT R8, R196, 0x5410, R199 ;  /* 0x00005410c4087816 */ /* 0x010fe400000000c7 */
[----:B------:R-:W-:-:S03]  /*3b1a0*/  LOP3.LUT R20, R251, 0xffff, RZ, 0xc0, !PT ;  /* 0x0000fffffb147812 */ /* 0x000fc600078ec0ff */
[----:B------:R1:W-:Y:S04]  /*3b1b0*/  STL [R1+0x4bc], R8 ;  /* 0x0004bc0801007387 */ /* 0x0003e80000100800 */
[----:B------:R-:W2:Y:S04]  /*3b1c0*/  LDL.LU R196, [R1+0x6d4] ;  /* 0x0006d40001c47983 */ /* 0x000ea80000300800 */
[----:B------:R-:W3:Y:S01]  /*3b1d0*/  LDL.LU R251, [R1+0x5c8] ;  /* 0x0005c80001fb7983 */ /* 0x000ee20000300800 */
[----:B------:R-:W-:Y:S02]  /*3b1e0*/  LOP3.LUT R21, R195, 0xffff, RZ, 0xc0, !PT ;  /* 0x0000ffffc3157812 */ /* 0x000fe400078ec0ff */
[----:B------:R-:W-:Y:S01]  /*3b1f0*/  LOP3.LUT R22, R194, 0xffff, RZ, 0xc0, !PT ;  /* 0x0000ffffc2167812 */ /* 0x000fe200078ec0ff */
[----:B------:R-:W4:Y:S04]  /*3b200*/  LDL.LU R199, [R1+0x5c4] ;  /* 0x0005c40001c77983 */ /* 0x000f280000300800 */
[----:B------:R-:W4:Y:S04]  /*3b210*/  LDL.LU R195, [R1+0x5c0] ;  /* 0x0005c00001c37983 */ /* 0x000f280000300800 */
[----:B------:R-:W4:Y:S01]  /*3b220*/  LDL.LU R194, [R1+0x5b0] ;  /* 0x0005b00001c27983 */ /* 0x000f220000300800 */
[----:B------:R-:W-:-:S02]  /*3b230*/  LOP3.LUT R23, R207, 0xffff, RZ, 0xc0, !PT ;  /* 0x0000ffffcf177812 */ /* 0x000fc400078ec0ff */
[----:B------:R-:W-:Y:S02]  /*3b240*/  PRMT R16, R205, 0x4210, R20 ;  /* 0x00004210cd107816 */ /* 0x000fe40000000014 */
[----:B------:R-:W-:Y:S02]  /*3b250*/  PRMT R17, R206, 0x4210, R21 ;  /* 0x00004210ce117816 */ /* 0x000fe40000000015 */
[----:B------:R-:W-:Y:S02]  /*3b260*/  PRMT R18, R204, 0x4210, R22 ;  /* 0x00004210cc127816 */ /* 0x000fe40000000016 */
[----:B------:R-:W-:Y:S02]  /*3b270*/  PRMT R19, R203, 0x4210, R23 ;  /* 0x00004210cb137816 */ /* 0x000fe40000000017 */
[----:B0-----:R-:W-:-:S05]  /*3b280*/  PRMT R9, R201, 0x5410, R202 ;  /* 0x00005410c9097816 */ /* 0x001fca00000000ca */
[----:B------:R-:W-:Y:S01]  /*3b290*/  STL [R1+0x4e0], R9 ;  /* 0x0004e00901007387 */ /* 0x000fe20000100800 */
[----:B-1----:R-:W-:Y:S02]  /*3b2a0*/  PRMT R8, R198, 0x5410, R200 ;  /* 0x00005410c6087816 */ /* 0x002fe400000000c8 */
[----:B------:R-:W-:Y:S02]  /*3b2b0*/  PRMT R6, R192, 0x5410, R193 ;  /* 0x00005410c0067816 */ /* 0x000fe400000000c1 */
[----:B------:R-:W4:Y:S04]  /*3b2c0*/  LDL.LU R193, [R1+0x730] ;  /* 0x0007300001c17983 */ /* 0x000f280000300800 */
[----:B------:R-:W-:Y:S04]  /*3b2d0*/  STL [R1+0x4f0], R8 ;  /* 0x0004f00801007387 */ /* 0x000fe80000100800 */
[----:B------:R-:W4:Y:S01]  /*3b2e0*/  LDL.LU R192, [R1+0x72c] ;  /* 0x00072c0001c07983 */ /* 0x000f220000300800 */
[----:B------:R-:W-:-:S02]  /*3b2f0*/  LOP3.LUT R24, R197, 0xffff, RZ, 0xc0, !PT ;  /* 0x0000ffffc5187812 */ /* 0x000fc400078ec0ff */
[----:B------:R-:W-:Y:S01]  /*3b300*/  LOP3.LUT R26, R190, 0xffff, RZ, 0xc0, !PT ;  /* 0x0000ffffbe1a7812 */ /* 0x000fe200078ec0ff */
[----:B------:R0:W-:Y:S01]  /*3b310*/  STL [R1+0x4f4], R6 ;  /* 0x0004f40601007387 */ /* 0x0001e20000100800 */
[----:B------:R-:W-:Y:S02]  /*3b320*/  LOP3.LUT R25, R191, 0xffff, RZ, 0xc0, !PT ;  /* 0x0000ffffbf197812 */ /* 0x000fe400078ec0ff */
[----:B------:R-:W-:Y:S01]  /*3b330*/  PRMT R20, R120, 0x5210, R20 ;  /* 0x0000521078147816 */ /* 0x000fe20000000014 */
[----:B------:R-:W1:Y:S01]  /*3b340*/  S2R R190, SR_TID.X ;  /* 0x0000000000be7919 */ /* 0x000e620000002100 */
[----:B------:R-:W-:Y:S02]  /*3b350*/  PRMT R21, R121, 0x5210, R21 ;  /* 0x0000521079157816 */ /* 0x000fe40000000015 */
[----:B------:R-:W-:Y:S01]  /*3b360*/  PRMT R22, R119, 0x5210, R22 ;  /* 0x0000521077167816 */ /* 0x000fe20000000016 */
[----:B------:R-:W4:Y:S01]  /*3b370*/  LDL.LU R198, [R1+0x6e0] ;  /* 0x0006e00001c67983 */ /* 0x000f220000300800 */
[----:B------:R-:W-:-:S03]  /*3b380*/  PRMT R23, R118, 0x5210, R23 ;  /* 0x0000521076177816 */ /* 0x000fc60000000017 */
[----:B------:R-:W4:Y:S04]  /*3b390*/  LDL.LU R197, [R1+0x6dc] ;  /* 0x0006dc0001c57983 */ /* 0x000f280000300800 */
[----:B------:R-:W4:Y:S04]  /*3b3a0*/  LDL.LU R191, [R1+0x5e0] ;  /* 0x0005e00001bf7983 */ /* 0x000f280000300800 */
[----:B------:R3:W-:Y:S01]  /*3b3b0*/  STSM.16.M88.4 [R7], R16 ;  /* 0x0000001007007844 */ /* 0x0007e20000000200 */
[----:B-1----:R-:W-:-:S04]  /*3b3c0*/  LOP3.LUT R190, R190, 0x7f, RZ, 0xc0, !PT ;  /* 0x0000007fbebe7812 */ /* 0x002fc800078ec0ff */
[----:B0-----:R-:W-:Y:S01]  /*3b3d0*/  LEA R6, R190, UR4, 0x4 ;  /* 0x00000004be067c11 */ /* 0x001fe2000f8e20ff */
[----:B------:R-:W-:Y:S06]  /*3b3e0*/  BAR.SYNC.DEFER_BLOCKING 0x0 ;  /* 0x0000000000007b1d */ /* 0x000fec0000010000 */
[----:B------:R-:W-:Y:S01]  /*3b3f0*/  ULDC.64 UR4, c[0x0][0x228] ;  /* 0x00008a0000047ab9 */ /* 0x000fe20000000a00 */
[----:B------:R-:W0:Y:S01]  /*3b400*/  LDS.128 R8, [R6] ;  /* 0x0000000006087984 */ /* 0x000e220000000c00 */
[----:B------:R-:W-:Y:S01]  /*3b410*/  BAR.SYNC.DEFER_BLOCKING 0x0 ;  /* 0x0000000000007b1d */ /* 0x000fe20000010000 */
[----:B--2---:R-:W-:-:S05]  /*3b420*/  LOP3.LUT R27, R196, 0xffff, RZ, 0xc0, !PT ;  /* 0x0000ffffc41b7812 */ /* 0x004fca00078ec0ff */
[----:B------:R-:W2:Y:S01]  /*3b430*/  LDL.LU R196, [R1+0x5dc] ;  /* 0x0005dc0001c47983 */ /* 0x000ea20000300800 */
[----:B---3--:R-:W-:-:S03]  /*3b440*/  PRMT R16, R251, 0x4210, R24 ;  /* 0x00004210fb107816 */ /* 0x008fc60000000018 */
[----:B------:R-:W3:Y:S04]  /*3b450*/  LDL.LU R251, [R1+0x5d4] ;  /* 0x0005d40001fb7983 */ /* 0x000ee80000300800 */
[----:B------:R-:W2:Y:S04]  /*3b460*/  LDL.LU R190, [R1+0x5d0] ;  /* 0x0005d00001be7983 */ /* 0x000ea80000300800 */
[----:B------:R1:W-:Y:S04]  /*3b470*/  STSM.16.M88.4 [R7], R20 ;  /* 0x0000001407007844 */ /* 0x0003e80000000200 */
[----:B0-----:R-:W-:Y:S04]  /*3b480*/  STL.64 [R1+0x50], R8 ;  /* 0x0000500801007387 */ /* 0x001fe80000100a00 */
[----:B------:R-:W-:Y:S01]  /*3b490*/  STL.64 [R1+0x58], R10 ;  /* 0x0000580a01007387 */ /* 0x000fe20000100a00 */
[----:B------:R-:W-:Y:S01]  /*3b4a0*/  BAR.SYNC.DEFER_BLOCKING 0x0 ;  /* 0x0000000000007b1d */ /* 0x000fe20000010000 */
[----:B----4-:R-:W-:-:S02]  /*3b4b0*/  PRMT R17, R199, 0x4210, R25 ;  /* 0x00004210c7117816 */ /* 0x010fc40000000019 */
[----:B------:R-:W-:Y:S02]  /*3b4c0*/  PRMT R18, R195, 0x4210, R26 ;  /* 0x00004210c3127816 */ /* 0x000fe4000000001a */
[----:B------:R-:W-:Y:S01]  /*3b4d0*/  PRMT R19, R194, 0x4210, R27 ;  /* 0x00004210c2137816 */ /* 0x000fe2000000001b */
[----:B------:R-:W4:Y:S04]  /*3b4e0*/  LDL.LU R195, [R1+0x740] ;  /* 0x0007400001c37983 */ /* 0x000f280000300800 */
[----:B------:R-:W4:Y:S04]  /*3b4f0*/  LDL.LU R194, [R1+0x73c] ;  /* 0x00073c0001c27983 */ /* 0x000f280000300800 */
[----:B------:R-:W0:Y:S01]  /*3b500*/  LDS.128 R8, [R6] ;  /* 0x0000000006087984 */ /* 0x000e220000000c00 */
[----:B------:R-:W-:Y:S01]  /*3b510*/  BAR.SYNC.DEFER_BLOCKING 0x0 ;  /* 0x0000000000007b1d */ /* 0x000fe20000010000 */
[----:B-1----:R-:W-:-:S02]  /*3b520*/  PRMT R20, R125, 0x5210, R24 ;  /* 0x000052107d147816 */ /* 0x002fc40000000018 */
[----:B------:R-:W-:Y:S02]  /*3b530*/  PRMT R21, R124, 0x5210, R25 ;  /* 0x000052107c157816 */ /* 0x000fe40000000019 */
[----:B------:R-:W-:Y:S01]  /*3b540*/  LOP3.LUT R24, R193, 0xffff, RZ, 0xc0, !PT ;  /* 0x0000ffffc1187812 */ /* 0x000fe200078ec0ff */
[----:B------:R1:W-:Y:S01]  /*3b550*/  STSM.16.M88.4 [R7], R16 ;  /* 0x0000001007007844 */ /* 0x0003e20000000200 */
[----:B------:R-:W-:-:S03]  /*3b560*/  LOP3.LUT R25, R192, 0xffff, RZ, 0xc0, !PT ;  /* 0x0000ffffc0197812 */ /* 0x000fc600078ec0ff */
[----:B0-----:R-:W-:Y:S04]  /*3b570*/  STL.64 [R1+0x40], R8 ;  /* 0x0000400801007387 */ /* 0x001fe80000100a00 */
[----:B------:R-:W-:Y:S01]  /*3b580*/  STL.64 [R1+0x48], R10 ;  /* 0x0000480a01007387 */ /* 0x000fe20000100a00 */
[----:B------:R-:W-:Y:S06]  /*3b590*/  BAR.SYNC.DEFER_BLOCKING 0x0 ;  /* 0x0000000000007b1d */ /* 0x000fec0000010000 */
[----:B------:R-:W4:Y:S04]  /*3b5a0*/  LDL.LU R199, [R1+0x6e8] ;  /* 0x0006e80001c77983 */ /* 0x000f280000300800 */
[----:B------:R-:W4:Y:S04]  /*3b5b0*/  LDL.LU R193, [R1+0x6e4] ;  /* 0x0006e40001c17983 */ /* 0x000f280000300800 */
[----:B------:R-:W4:Y:S04]  /*3b5c0*/  LDL.LU R192, [R1+0x5f4] ;  /* 0x0005f40001c07983 */ /* 0x000f280000300800 */
[----:B------:R-:W0:Y:S01]  /*3b5d0*/  LDS.128 R8, [R6] ;  /* 0x0000000006087984 */ /* 0x000e220000000c00 */
[----:B------:R-:W-:-:S02]  /*3b5e0*/  PRMT R22, R123, 0x5210, R26 ;  /* 0x000052107b167816 */ /* 0x000fc4000000001a */
[----:B------:R-:W-:Y:S01]  /*3b5f0*/  PRMT R23, R122, 0x5210, R27 ;  /* 0x000052107a177816 */ /* 0x000fe2000000001b */
[----:B------:R-:W-:Y:S01]  /*3b600*/  BAR.SYNC.DEFER_BLOCKING 0x0 ;  /* 0x0000000000007b1d */ /* 0x000fe20000010000 */
[----:B------:R-:W-:Y:S02]  /*3b610*/  LOP3.LUT R26, R198, 0xffff, RZ, 0xc0, !PT ;  /* 0x0000ffffc61a7812 */ /* 0x000fe400078ec0ff */
[----:B------:R-:W-:Y:S02]  /*3b620*/  LOP3.LUT R27, R197, 0xffff, RZ, 0xc0, !PT ;  /* 0x0000ffffc51b7812 */ /* 0x000fe400078ec0ff */
[----:B-1----:R-:W-:Y:S01]  /*3b630*/  PRMT R16, R191, 0x4210, R24 ;  /* 0x00004210bf107816 */ /* 0x002fe20000000018 */
[----:B------:R-:W4:Y:S04]  /*3b640*/  LDL.LU R198, [R1+0x5f0] ;  /* 0x0005f00001c67983 */ /* 0x000f280000300800 */
[----:B------:R-:W4:Y:S04]  /*3b650*/  LDL.LU R197, [R1+0x5e8] ;  /* 0x0005e80001c57983 */ /* 0x000f280000300800 */
[----:B------:R-:W4:Y:S04]  /*3b660*/  LDL.LU R191, [R1+0x5e4] ;  /* 0x0005e40001bf7983 */ /* 0x000f280000300800 */
[----:B0-----:R-:W-:Y:S04]  /*3b670*/  STL.64 [R1+0x30], R8 ;  /* 0x0000300801007387 */ /* 0x001fe80000100a00 */
[----:B------:R-:W-:Y:S04]  /*3b680*/  STL.64 [R1+0x38], R10 ;  /* 0x0000380a01007387 */ /* 0x000fe80000100a00 */
[----:B------:R-:W-:Y:S01]  /*3b690*/  STSM.16.M88.4 [R7], R20 ;  /* 0x0000001407007844 */ /* 0x000fe20000000200 */
[----:B------:R-:W-:Y:S06]  /*3b6a0*/  BAR.SYNC.DEFER_BLOCKING 0x0 ;  /* 0x0000000000007b1d */ /* 0x000fec0000010000 */
[----:B------:R-:W0:Y:S01]  /*3b6b0*/  LDS.128 R8, [R6] ;  /* 0x0000000006087984 */ /* 0x000e220000000c00 */
[----:B---3--:R-:W-:-:S03]  /*3b6c0*/  PRMT R18, R251, 0x4210, R26 ;  /* 0x00004210fb127816 */ /* 0x008fc6000000001a */
[----:B------:R-:W3:Y:S01]  /*3b6d0*/  LDL.LU R251, [R1+0x750] ;  /* 0x0007500001fb7983 */ /* 0x000ee20000300800 */
[----:B--2---:R-:W-:-:S03]  /*3b6e0*/  PRMT R19, R190, 0x4210, R27 ;  /* 0x00004210be137816 */ /* 0x004fc6000000001b */
[----:B------:R-:W2:Y:S01]  /*3b6f0*/  LDL.LU R190, [R1+0x74c] ;  /* 0x00074c0001be7983 */ /* 0x000ea20000300800 */
[----:B------:R-:W-:Y:S01]  /*3b700*/  PRMT R17, R196, 0x4210, R25 ;  /* 0x00004210c4117816 */ /* 0x000fe20000000019 */
[----:B------:R-:W-:Y:S06]  /*3b710*/  BAR.SYNC.DEFER_BLOCKING 0x0 ;  /* 0x0000000000007b1d */ /* 0x000fec0000010000 */
[----:B------:R1:W-:Y:S04]  /*3b720*/  STSM.16.M88.4 [R7], R16 ;  /* 0x0000001007007844 */ /* 0x0003e80000000200 */
[----:B0-----:R-:W-:Y:S04]  /*3b730*/  STL.64 [R1+0x20], R8 ;  /* 0x0000200801007387 */ /* 0x001fe80000100a00 */
[----:B------:R-:W-:Y:S01]  /*3b740*/  STL.64 [R1+0x28], R10 ;  /* 0x0000280a01007387 */ /* 0x000fe20000100a00 */
[----:B------:R-:W-:Y:S01]  /*3b750*/  BAR.SYNC.DEFER_BLOCKING 0x0 ;  /* 0x0000000000007b1d */ /* 0x000fe20000010000 */
[----:B------:R-:W-:-:S02]  /*3b760*/  PRMT R20, R130, 0x5210, R24 ;  /* 0x0000521082147816 */ /* 0x000fc40000000018 */
[----:B------:R-:W-:Y:S02]  /*3b770*/  PRMT R21, R129, 0x5210, R25 ;  /* 0x0000521081157816 */ /* 0x000fe40000000019 */
[----:B------:R-:W-:Y:S02]  /*3b780*/  PRMT R22, R128, 0x5210, R26 ;  /* 0x0000521080167816 */ /* 0x000fe4000000001a */
[----:B------:R-:W-:Y:S01]  /*3b790*/  PRMT R23, R126, 0x5210, R27 ;  /* 0x000052107e177816 */ /* 0x000fe2000000001b */
[----:B------:R-:W2:Y:S04]  /*3b7a0*/  LDL.LU R196, [R1+0x6f0] ;  /* 0x0006f00001c47983 */ /* 0x000ea80000300800 */
[----:B------:R-:W0:Y:S01]  /*3b7b0*/  LDS.128 R8, [R6] ;  /* 0x0000000006087984 */ /* 0x000e220000000c00 */
[----:B------:R-:W-:Y:S01]  /*3b7c0*/  BAR.SYNC.DEFER_BLOCKING 0x0 ;  /* 0x0000000000007b1d */ /* 0x000fe20000010000 */
[----:B----4-:R-:W-:-:S02]  /*3b7d0*/  LOP3.LUT R24, R195, 0xffff, RZ, 0xc0, !PT ;  /* 0x0000ffffc3187812 */ /* 0x010fc400078ec0ff */
[----:B------:R-:W-:-:S03]  /*3b7e0*/  LOP3.LUT R25, R194, 0xffff, RZ, 0xc0, !PT ;  /* 0x0000ffffc2197812 */ /* 0x000fc600078ec0ff */
[----:B------:R-:W4:Y:S04]  /*3b7f0*/  LDL.LU R195, [R1+0x6ec] ;  /* 0x0006ec0001c37983 */ /* 0x000f280000300800 */
[----:B------:R-:W4:Y:S04]  /*3b800*/  LDL.LU R194, [R1+0x604] ;  /* 0x0006040001c27983 */ /* 0x000f280000300800 */
[----:B------:R0:W-:Y:S01]  /*3b810*/  STSM.16.M88.4 [R7], R20 ;  /* 0x0000001407007844 */ /* 0x0001e20000000200 */
[----:B------:R-:W-:-:S03]  /*3b820*/  LOP3.LUT R26, R199, 0xffff, RZ, 0xc0, !PT ;  /* 0x0000ffffc71a7812 */ /* 0x000fc600078ec0ff */
[----:B------:R-:W4:Y:S01]  /*3b830*/  LDL.LU R199, [R1+0x600] ;  /* 0x0006000001c77983 */ /* 0x000f220000300800 */
[----:B------:R-:W-:-:S03]  /*3b840*/  LOP3.LUT R27, R193, 0xffff, RZ, 0xc0, !PT ;  /* 0x0000ffffc11b7812 */ /* 0x000fc600078ec0ff */
[----:B------:R-:W4:Y:S01]  /*3b850*/  LDL.LU R193, [R1+0x5fc] ;  /* 0x0005fc0001c17983 */ /* 0x000f220000300800 */
[----:B-1----:R-:W-:-:S03]  /*3b860*/  PRMT R16, R192, 0x4210, R24 ;  /* 0x00004210c0107816 */ /* 0x002fc60000000018 */
[----:B------:R-:W4:Y:S04]  /*3b870*/  LDL.LU R192, [R1+0x5cc] ;  /* 0x0005cc0001c07983 */ /* 0x000f280000300800 */
[----:B0-----:R-:W-:Y:S04]  /*3b880*/  STL.64 [R1+0xa0], R8 ;  /* 0x0000a00801007387 */ /* 0x001fe80000100a00 */
[----:B------:R-:W-:Y:S01]  /*3b890*/  STL.64 [R1+0xa8], R10 ;  /* 0x0000a80a01007387 */ /* 0x000fe20000100a00 */
[----:B------:R-:W-:Y:S06]  /*3b8a0*/  BAR.SYNC.DEFER_BLOCKING 0x0 ;  /* 0x0000000000007b1d */ /* 0x000fec0000010000 */
[----:B------:R-:W0:Y:S01]  /*3b8b0*/  LDS.128 R8, [R6] ;  /* 0x0000000006087984 */ /* 0x000e220000000c00 */
[----:B------:R-:W-:-:S02]  /*3b8c0*/  PRMT R17, R198, 0x4210, R25 ;  /* 0x00004210c6117816 */ /* 0x000fc40000000019 */
[----:B------:R-:W-:Y:S01]  /*3b8d0*/  PRMT R19, R191, 0x4210, R27 ;  /* 0x00004210bf137816 */ /* 0x000fe2000000001b */
[----:B------:R-:W4:Y:S04]  /*3b8e0*/  LDL.LU R198, [R1+0x760] ;  /* 0x0007600001c67983 */ /* 0x000f280000300800 */
[----:B------:R-:W4:Y:S01]  /*3b8f0*/  LDL.LU R191, [R1+0x75c] ;  /* 0x00075c0001bf7983 */ /* 0x000f220000300800 */
[----:B------:R-:W-:Y:S02]  /*3b900*/  PRMT R18, R197, 0x4210, R26 ;  /* 0x00004210c5127816 */ /* 0x000fe4000000001a */
[----:B------:R-:W-:Y:S01]  /*3b910*/  PRMT R20, R133, 0x5210, R24 ;  /* 0x0000521085147816 */ /* 0x000fe20000000018 */
[----:B------:R-:W-:Y:S01]  /*3b920*/  BAR.SYNC.DEFER_BLOCKING 0x0 ;  /* 0x0000000000007b1d */ /* 0x000fe20000010000 */
[----:B------:R-:W-:-:S05]  /*3b930*/  PRMT R21, R131, 0x5210, R25 ;  /* 0x0000521083157816 */ /* 0x000fca0000000019 */
[----:B0-----:R-:W-:Y:S04]  /*3b940*/  STL.64 [R1+0x90], R8 ;  /* 0x0000900801007387 */ /* 0x001fe80000100a00 */
[----:B------:R-:W-:Y:S04]  /*3b950*/  STL.64 [R1+0x98], R10 ;  /* 0x0000980a01007387 */ /* 0x000fe80000100a00 */
[----:B------:R-:W4:Y:S01]  /*3b960*/  LDL.LU R197, [R1+0x6f8] ;  /* 0x0006f80001c57983 */ /* 0x000f220000300800 */
[----:B---3--:R-:W-:-:S03]  /*3b970*/  LOP3.LUT R24, R251, 0xffff, RZ, 0xc0, !PT ;  /* 0x0000fffffb187812 */ /* 0x008fc600078ec0ff */
[----:B------:R-:W3:Y:S01]  /*3b980*/  LDL.LU R251, [R1+0x6f4] ;  /* 0x0006f40001fb7983 */ /* 0x000ee20000300800 */
[----:B--2---:R-:W-:-:S03]  /*3b990*/  LOP3.LUT R25, R190, 0xffff, RZ, 0xc0, !PT ;  /* 0x0000ffffbe197812 */ /* 0x004fc600078ec0ff */
[----:B------:R-:W2:Y:S04]  /*3b9a0*/  LDL.LU R190, [R1+0x614] ;  /* 0x0006140001be7983 */ /* 0x000ea80000300800 */
[----:B------:R0:W-:Y:S01]  /*3b9b0*/  STSM.16.M88.4 [R7], R16 ;  /* 0x0000001007007844 */ /* 0x0001e20000000200 */
[----:B------:R-:W-:Y:S01]  /*3b9c0*/  BAR.SYNC.DEFER_BLOCKING 0x0 ;  /* 0x0000000000007b1d */ /* 0x000fe20000010000 */
[----:B------:R-:W-:Y:S02]  /*3b9d0*/  PRMT R22, R132, 0x5210, R26 ;  /* 0x0000521084167816 */ /* 0x000fe4000000001a */
[----:B------:R-:W-:-:S03]  /*3b9e0*/  PRMT R23, R127, 0x5210, R27 ;  /* 0x000052107f177816 */ /* 0x000fc6000000001b */
[----:B------:R-:W1:Y:S02]  /*3b9f0*/  LDS.128 R8, [R6] ;  /* 0x0000000006087984 */ /* 0x000e640000000c00 */
[----:B------:R-:W-:Y:S06]  /*3ba00*/  BAR.SYNC.DEFER_BLOCKING 0x0 ;  /* 0x0000000000007b1d */ /* 0x000fec0000010000 */
[----:B------:R1:W-:Y:S01]  /*3ba10*/  STSM.16.M88.4 [R7], R20 ;  /* 0x0000001407007844 */ /* 0x0003e20000000200 */
[----:B------:R-:W-:-:S03]  /*3ba20*/  LOP3.LUT R26, R196, 0xffff, RZ, 0xc0, !PT ;  /* 0x0000ffffc41a7812 */ /* 0x000fc600078ec0ff */
[----:B------:R-:W2:Y:S01]  /*3ba30*/  LDL.LU R196, [R1+0x610] ;  /* 0x0006100001c47983 */ /* 0x000ea20000300800 */
[----:B----4-:R-:W-:-:S03]  /*3ba40*/  LOP3.LUT R27, R195, 0xffff, RZ, 0xc0, !PT ;  /* 0x0000ffffc31b7812 */ /* 0x010fc600078ec0ff */
[----:B------:R-:W4:Y:S01]  /*3ba50*/  LDL.LU R195, [R1+0x60c] ;  /* 0x00060c0001c37983 */ /* 0x000f220000300800 */
[----:B0-----:R-:W-:-:S03]  /*3ba60*/  PRMT R16, R194, 0x4210, R24 ;  /* 0x00004210c2107816 */ /* 0x001fc60000000018 */
[----:B------:R-:W4:Y:S04]  /*3ba70*/  LDL.LU R194, [R1+0x5d8] ;  /* 0x0005d80001c27983 */ /* 0x000f280000300800 */
[----:B-1----:R-:W-:Y:S04]  /*3ba80*/  STL.64 [R1+0x80], R8 ;  /* 0x0000800801007387 */ /* 0x002fe80000100a00 */
[----:B------:R-:W-:Y:S01]  /*3ba90*/  STL.64 [R1+0x88], R10 ;  /* 0x0000880a01007387 */ /* 0x000fe20000100a00 */
[----:B------:R-:W-:Y:S06]  /*3baa0*/  BAR.SYNC.DEFER_BLOCKING 0x0 ;  /* 0x0000000000007b1d */ /* 0x000fec0000010000 */
[----:B------:R-:W0:Y:S01]  /*3bab0*/  LDS.128 R8, [R6] ;  /* 0x0000000006087984 */ /* 0x000e220000000c00 */
[----:B------:R-:W-:-:S02]  /*3bac0*/  PRMT R18, R193, 0x4210, R26 ;  /* 0x00004210c1127816 */ /* 0x000fc4000000001a */
[----:B------:R-:W-:Y:S01]  /*3bad0*/  PRMT R19, R192, 0x4210, R27 ;  /* 0x00004210c0137816 */ /* 0x000fe2000000001b */
[----:B------:R-:W4:Y:S01]  /*3bae0*/  LDL.LU R193, [R1+0x768] ;  /* 0x0007680001c17983 */ /* 0x000f220000300800 */
[--C-:B------:R-:W-:Y:S01]  /*3baf0*/  PRMT R17, R199, 0x4210, R25.reuse ;  /* 0x00004210c7117816 */ /* 0x100fe20000000019 */
[----:B------:R-:W-:Y:S01]  /*3bb00*/  BAR.SYNC.DEFER_BLOCKING 0x0 ;  /* 0x0000000000007b1d */ /* 0x000fe20000010000 */
[----:B------:R-:W-:Y:S02]  /*3bb10*/  PRMT R20, R138, 0x5210, R24 ;  /* 0x000052108a147816 */ /* 0x000fe40000000018 */
[----:B------:R-:W-:-:S03]  /*3bb20*/  PRMT R21, R137, 0x5210, R25 ;  /* 0x0000521089157816 */ /* 0x000fc60000000019 */
[----:B------:R-:W4:Y:S01]  /*3bb30*/  LDL.LU R192, [R1+0x764] ;  /* 0x0007640001c07983 */ /* 0x000f220000300800 */
[----:B------:R-:W-:Y:S02]  /*3bb40*/  PRMT R22, R136, 0x5210, R26 ;  /* 0x0000521088167816 */ /* 0x000fe4000000001a */
[----:B------:R-:W-:Y:S02]  /*3bb50*/  PRMT R23, R135, 0x5210, R27 ;  /* 0x0000521087177816 */ /* 0x000fe4000000001b */
[----:B------:R-:W-:Y:S02]  /*3bb60*/  LOP3.LUT R24, R198, 0xffff, RZ, 0xc0, !PT ;  /* 0x0000ffffc6187812 */ /* 0x000fe400078ec0ff */
[----:B------:R-:W-:Y:S01]  /*3bb70*/  LOP3.LUT R25, R191, 0xffff, RZ, 0xc0, !PT ;  /* 0x0000ffffbf197812 */ /* 0x000fe200078ec0ff */
[----:B0-----:R-:W-:Y:S04]  /*3bb80*/  STL.64 [R1+0x70], R8 ;  /* 0x0000700801007387 */ /* 0x001fe80000100a00 */
[----:B------:R-:W-:Y:S04]  /*3bb90*/  STL.64 [R1+0x78], R10 ;  /* 0x0000780a01007387 */ /* 0x000fe80000100a00 */
[----:B------:R-:W4:Y:S04]  /*3bba0*/  LDL.LU R199, [R1+0x700] ;  /* 0x0007000001c77983 */ /* 0x000f280000300800 */
[----:B------:R-:W4:Y:S04]  /*3bbb0*/  LDL.LU R198, [R1+0x6fc] ;  /* 0x0006fc0001c67983 */ /* 0x000f280000300800 */
[----:B------:R-:W4:Y:S04]  /*3bbc0*/  LDL.LU R191, [R1+0x624] ;  /* 0x0006240001bf7983 */ /* 0x000f280000300800 */
[----:B------:R2:W-:Y:S01]  /*3bbd0*/  STSM.16.M88.4 [R7], R16 ;  /* 0x0000001007007844 */ /* 0x0005e20000000200 */
[----:B------:R-:W-:Y:S01]  /*3bbe0*/  BAR.SYNC.DEFER_BLOCKING 0x0 ;  /* 0x0000000000007b1d */ /* 0x000fe20000010000 */
[----:B------:R-:W-:-:S05]  /*3bbf0*/  LOP3.LUT R26, R197, 0xffff, RZ, 0xc0, !PT ;  /* 0x0000ffffc51a7812 */ /* 0x000fca00078ec0ff */
[----:B------:R-:W4:Y:S04]  /*3bc00*/  LDL.LU R197, [R1+0x620] ;  /* 0x0006200001c57983 */ /* 0x000f280000300800 */
[----:B------:R-:W0:Y:S01]  /*3bc10*/  LDS.128 R8, [R6] ;  /* 0x0000000006087984 */ /* 0x000e220000000c00 */
[----:B------:R-:W-:Y:S01]  /*3bc20*/  BAR.SYNC.DEFER_BLOCKING 0x0 ;  /* 0x0000000000007b1d */ /* 0x000fe20000010000 */
[----:B---3--:R-:W-:-:S05]  /*3bc30*/  LOP3.LUT R27, R251, 0xffff, RZ, 0xc0, !PT ;  /* 0x0000fffffb1b7812 */ /* 0x008fca00078ec0ff */
[----:B------:R-:W3:Y:S01]  /*3bc40*/  LDL.LU R251, [R1+0x61c] ;  /* 0x00061c0001fb7983 */ /* 0x000ee20000300800 */
[----:B--2---:R-:W-:-:S03]  /*3bc50*/  PRMT R16, R190, 0x4210, R24 ;  /* 0x00004210be107816 */ /* 0x004fc60000000018 */
[----:B------:R-:W2:Y:S04]  /*3bc60*/  LDL.LU R190, [R1+0x618] ;  /* 0x0006180001be7983 */ /* 0x000ea80000300800 */
[----:B------:R1:W-:Y:S04]  /*3bc70*/  STSM.16.M88.4 [R7], R20 ;  /* 0x0000001407007844 */ /* 0x0003e80000000200 */
[----:B0-----:R-:W-:Y:S04]  /*3bc80*/  STL.64 [R1+0x60], R8 ;  /* 0x0000600801007387 */ /* 0x001fe80000100a00 */
[----:B------:R-:W-:Y:S01]  /*3bc90*/  STL.64 [R1+0x68], R10 ;  /* 0x0000680a01007387 */ /* 0x000fe20000100a00 */
[----:B------:R-:W-:Y:S06]  /*3bca0*/  BAR.SYNC.DEFER_BLOCKING 0x0 ;  /* 0x0000000000007b1d */ /* 0x000fec0000010000 */
[----:B------:R-:W0:Y:S01]  /*3bcb0*/  LDS.128 R8, [R6] ;  /* 0x0000000006087984 */ /* 0x000e220000000c00 */
[----:B-1----:R-:W-:-:S02]  /*3bcc0*/  PRMT R20, R142, 0x5210, R24 ;  /* 0x000052108e147816 */ /* 0x002fc40000000018 */
[----:B------:R-:W-:Y:S02]  /*3bcd0*/  PRMT R21, R143, 0x5210, R25 ;  /* 0x000052108f157816 */ /* 0x000fe40000000019 */
[----:B------:R-:W-:Y:S02]  /*3bce0*/  PRMT R22, R141, 0x5210, R26 ;  /* 0x000052108d167816 */ /* 0x000fe4000000001a */
[----:B------:R-:W-:Y:S01]  /*3bcf0*/  PRMT R23, R134, 0x5210, R27 ;  /* 0x0000521086177816 */ /* 0x000fe2000000001b */
[----:B------:R-:W-:Y:S01]  /*3bd00*/  BAR.SYNC.DEFER_BLOCKING 0x0 ;  /* 0x0000000000007b1d */ /* 0x000fe20000010000 */
[----:B------:R-:W-:-:S05]  /*3bd10*/  PRMT R17, R196, 0x4210, R25 ;  /* 0x00004210c4117816 */ /* 0x000fca0000000019 */
[----:B------:R-:W2:Y:S01]  /*3bd20*/  LDL.LU R196, [R1+0x770] ;  /* 0x0007700001c47983 */ /* 0x000ea20000300800 */
[----:B----4-:R-:W-:-:S03]  /*3bd30*/  PRMT R18, R195, 0x4210, R26 ;  /* 0x00004210c3127816 */ /* 0x010fc6000000001a */
[----:B------:R-:W4:Y:S01]  /*3bd40*/  LDL.LU R195, [R1+0x76c] ;  /* 0x00076c0001c37983 */ /* 0x000f220000300800 */
[----:B------:R-:W-:-:S03]  /*3bd50*/  PRMT R19, R194, 0x4210, R27 ;  /* 0x00004210c2137816 */ /* 0x000fc6000000001b */
[----:B0-----:R-:W-:Y:S04]  /*3bd60*/  STL.64 [R1+0x10], R8 ;  /* 0x0000100801007387 */ /* 0x001fe80000100a00 */
[----:B------:R-:W-:Y:S04]  /*3bd70*/  STL.64 [R1+0x18], R10 ;  /* 0x0000180a01007387 */ /* 0x000fe80000100a00 */
[----:B------:R-:W4:Y:S04]  /*3bd80*/  LDL.LU R194, [R1+0x708] ;  /* 0x0007080001c27983 */ /* 0x000f280000300800 */
[----:B------:R0:W-:Y:S01]  /*3bd90*/  STSM.16.M88.4 [R7], R16 ;  /* 0x0000001007007844 */ /* 0x0001e20000000200 */
[----:B------:R-:W-:Y:S01]  /*3bda0*/  BAR.SYNC.DEFER_BLOCKING 0x0 ;  /* 0x0000000000007b1d */ /* 0x000fe20000010000 */
[----:B------:R-:W-:-:S05]  /*3bdb0*/  LOP3.LUT R24, R193, 0xffff, RZ, 0xc0, !PT ;  /* 0x0000ffffc1187812 */ /* 0x000fca00078ec0ff */
[----:B------:R-:W4:Y:S04]  /*3bdc0*/  LDL.LU R193, [R1+0x704] ;  /* 0x0007040001c17983 */ /* 0x000f280000300800 */
[----:B------:R-:W1:Y:S01]  /*3bdd0*/  LDS.128 R8, [R6] ;  /* 0x0000000006087984 */ /* 0x000e620000000c00 */
[----:B------:R-:W-:Y:S01]  /*3bde0*/  BAR.SYNC.DEFER_BLOCKING 0x0 ;  /* 0x0000000000007b1d */ /* 0x000fe20000010000 */
[----:B------:R-:W-:-:S05]  /*3bdf0*/  LOP3.LUT R25, R192, 0xffff, RZ, 0xc0, !PT ;  /* 0x0000ffffc0197812 */ /* 0x000fca00078ec0ff */
[----:B------:R-:W4:Y:S01]  /*3be00*/  LDL.LU R192, [R1+0x634] ;  /* 0x0006340001c07983 */ /* 0x000f220000300800 */
[----:B------:R-:W-:-:S03]  /*3be10*/  LOP3.LUT R26, R199, 0xffff, RZ, 0xc0, !PT ;  /* 0x0000ffffc71a7812 */ /* 0x000fc600078ec0ff */
[----:B------:R-:W4:Y:S01]  /*3be20*/  LDL.LU R199, [R1+0x630] ;  /* 0x0006300001c77983 */ /* 0x000f220000300800 */
[----:B------:R-:W-:-:S03]  /*3be30*/  LOP3.LUT R27, R198, 0xffff, RZ, 0xc0, !PT ;  /* 0x0000ffffc61b7812 */ /* 0x000fc600078ec0ff */
[----:B------:R-:W4:Y:S01]  /*3be40*/  LDL.LU R198, [R1+0x62c] ;  /* 0x00062c0001c67983 */ /* 0x000f220000300800 */
[----:B0-----:R-:W-:-:S03]  /*3be50*/  PRMT R16, R191, 0x4210, R24 ;  /* 0x00004210bf107816 */ /* 0x001fc60000000018 */
[----:B------:R-:W4:Y:S01]  /*3be60*/  LDL.LU R191, [R1+0x628] ;  /* 0x0006280001bf7983 */ /* 0x000f220000300800 */
[----:B------:R-:W-:Y:S02]  /*3be70*/  PRMT R17, R197, 0x4210, R25 ;  /* 0x00004210c5117816 */ /* 0x000fe40000000019 */
[----:B---3--:R-:W-:Y:S02]  /*3be80*/  PRMT R18, R251, 0x4210, R26 ;  /* 0x00004210fb127816 */ /* 0x008fe4000000001a */
[----:B------:R-:W3:Y:S01]  /*3be90*/  LDL.LU R251, [R1+0x778] ;  /* 0x0007780001fb7983 */ /* 0x000ee20000300800 */
[----:B--2---:R-:W-:-:S03]  /*3bea0*/  PRMT R19, R190, 0x4210, R27 ;  /* 0x00004210be137816 */ /* 0x004fc6000000001b */
[----:B------:R-:W2:Y:S04]  /*3beb0*/  LDL.LU R190, [R1+0x774] ;  /* 0x0007740001be7983 */ /* 0x000ea80000300800 */
[----:B-1----:R-:W-:Y:S04]  /*3bec0*/  STL.64 [R1], R8 ;  /* 0x0000000801007387 */ /* 0x002fe80000100a00 */
[----:B------:R-:W-:Y:S04]  /*3bed0*/  STL.64 [R1+0x8], R10 ;  /* 0x0000080a01007387 */ /* 0x000fe80000100a00 */
[----:B------:R-:W2:Y:S04]  /*3bee0*/  LDL.LU R197, [R1+0x710] ;  /* 0x0007100001c57983 */ /* 0x000ea80000300800 */
[----:B------:R0:W-:Y:S01]  /*3bef0*/  STSM.16.M88.4 [R7], R20 ;  /* 0x0000001407007844 */ /* 0x0001e20000000200 */
[----:B------:R-:W-:Y:S06]  /*3bf00*/  BAR.SYNC.DEFER_BLOCKING 0x0 ;  /* 0x0000000000007b1d */ /* 0x000fec0000010000 */
[----:B------:R-:W1:Y:S02]  /*3bf10*/  LDS.128 R28, [R6] ;  /* 0x00000000061c7984 */ /* 0x000e640000000c00 */
[----:B------:R-:W-:Y:S06]  /*3bf20*/  BAR.SYNC.DEFER_BLOCKING 0x0 ;  /* 0x0000000000007b1d */ /* 0x000fec0000010000 */
[----:B------:R1:W-:Y:S02]  /*3bf30*/  STSM.16.M88.4 [R7], R16 ;  /* 0x0000001007007844 */ /* 0x0003e40000000200 */
[----:B------:R-:W-:Y:S01]  /*3bf40*/  BAR.SYNC.DEFER_BLOCKING 0x0 ;  /* 0x0000000000007b1d */ /* 0x000fe20000010000 */
[----:B0-----:R-:W-:-:S02]  /*3bf50*/  PRMT R20, R146, 0x5210, R24 ;  /* 0x0000521092147816 */ /* 0x001fc40000000018 */
[----:B------:R-:W-:-:S03]  /*3bf60*/  PRMT R21, R144, 0x5210, R25 ;  /* 0x0000521090157816 */ /* 0x000fc60000000019 */
[----:B------:R-:W0:Y:S01]  /*3bf70*/  LDS.128 R36, [R6] ;  /* 0x0000000006247984 */ /* 0x000e220000000c00 */
[----:B------:R-:W-:Y:S02]  /*3bf80*/  PRMT R22, R145, 0x5210, R26 ;  /* 0x0000521091167816 */ /* 0x000fe4000000001a */
[----:B------:R-:W-:Y:S01]  /*3bf90*/  PRMT R23, R139, 0x5210, R27 ;  /* 0x000052108b177816 */ /* 0x000fe2000000001b */
[----:B------:R-:W-:Y:S06]  /*3bfa0*/  BAR.SYNC.DEFER_BLOCKING 0x0 ;  /* 0x0000000000007b1d */ /* 0x000fec0000010000 */
[----:B------:R-:W-:Y:S02]  /*3bfb0*/  STSM.16.M88.4 [R7], R20 ;  /* 0x0000001407007844 */ /* 0x000fe40000000200 */
[----:B------:R-:W-:Y:S01]  /*3bfc0*/  BAR.SYNC.DEFER_BLOCKING 0x0 ;  /* 0x0000000000007b1d */ /* 0x000fe20000010000 */
[----:B------:R-:W-:-:S02]  /*3bfd0*/  LOP3.LUT R24, R196, 0xffff, RZ, 0xc0, !PT ;  /* 0x0000ffffc4187812 */ /* 0x000fc400078ec0ff */
[----:B----4-:R-:W-:Y:S02]  /*3bfe0*/  LOP3.LUT R25, R195, 0xffff, RZ, 0xc0, !PT ;  /* 0x0000ffffc3197812 */ /* 0x010fe400078ec0ff */
[----:B------:R-:W-:Y:S02]  /*3bff0*/  LOP3.LUT R26, R194, 0xffff, RZ, 0xc0, !PT ;  /* 0x0000ffffc21a7812 */ /* 0x000fe400078ec0ff */
[----:B------:R-:W-:Y:S01]  /*3c000*/  LOP3.LUT R27, R193, 0xffff, RZ, 0xc0, !PT ;  /* 0x0000ffffc11b7812 */ /* 0x000fe200078ec0ff */
[----:B------:R-:W4:Y:S04]  /*3c010*/  LDL.LU R196, [R1+0x70c] ;  /* 0x00070c0001c47983 */ /* 0x000f280000300800 */
[----:B------:R-:W0:Y:S01]  /*3c020*/  LDS.128 R40, [R6] ;  /* 0x0000000006287984 */ /* 0x000e220000000c00 */
[----:B-1----:R-:W-:-:S03]  /*3c030*/  PRMT R16, R192, 0x4210, R24 ;  /* 0x00004210c0107816 */ /* 0x002fc60000000018 */
[----:B------:R-:W4:Y:S01]  /*3c040*/  LDL.LU R195, [R1+0x648] ;  /* 0x0006480001c37983 */ /* 0x000f220000300800 */
[----:B------:R-:W-:-:S03]  /*3c050*/  PRMT R17, R199, 0x4210, R25 ;  /* 0x00004210c7117816 */ /* 0x000fc60000000019 */
[----:B------:R-:W4:Y:S01]  /*3c060*/  LDL.LU R194, [R1+0x640] ;  /* 0x0006400001c27983 */ /* 0x000f220000300800 */
[----:B------:R-:W-:-:S03]  /*3c070*/  PRMT R18, R198, 0x4210, R26 ;  /* 0x00004210c6127816 */ /* 0x000fc6000000001a */
[----:B------:R-:W4:Y:S01]  /*3c080*/  LDL.LU R193, [R1+0x63c] ;  /* 0x00063c0001c17983 */ /* 0x000f220000300800 */
[----:B------:R-:W-:Y:S01]  /*3c090*/  PRMT R19, R191, 0x4210, R27 ;  /* 0x00004210bf137816 */ /* 0x000fe2000000001b */
[----:B------:R-:W-:Y:S06]  /*3c0a0*/  BAR.SYNC.DEFER_BLOCKING 0x0 ;  /* 0x0000000000007b1d */ /* 0x000fec0000010000 */
[----:B------:R-:W4:Y:S04]  /*3c0b0*/  LDL.LU R192, [R1+0x5ec] ;  /* 0x0005ec0001c07983 */ /* 0x000f280000300800 */
[----:B------:R-:W4:Y:S04]  /*3c0c0*/  LDL.LU R201, [R1+0x780] ;  /* 0x0007800001c97983 */ /* 0x000f280000300800 */
[----:B------:R-:W4:Y:S04]  /*3c0d0*/  LDL.LU R200, [R1+0x77c] ;  /* 0x00077c0001c87983 */ /* 0x000f280000300800 */
[----:B------:R-:W4:Y:S04]  /*3c0e0*/  LDL.LU R191, [R1+0x728] ;  /* 0x0007280001bf7983 */ /* 0x000f280000300800 */
[----:B------:R1:W-:Y:S01]  /*3c0f0*/  STSM.16.M88.4 [R7], R16 ;  /* 0x0000001007007844 */ /* 0x0003e20000000200 */
[----:B------:R-:W-:Y:S01]  /*3c100*/  BAR.SYNC.DEFER_BLOCKING 0x0 ;  /* 0x0000000000007b1d */ /* 0x000fe20000010000 */
[----:B-1----:R-:W-:-:S02]  /*3c110*/  PRMT R16, R151, 0x5210, R24 ;  /* 0x0000521097107816 */ /* 0x002fc40000000018 */
[----:B------:R-:W-:Y:S02]  /*3c120*/  PRMT R17, R149, 0x5210, R25 ;  /* 0x0000521095117816 */ /* 0x000fe40000000019 */
[----:B------:R-:W-:Y:S01]  /*3c130*/  PRMT R18, R150, 0x5210, R26 ;  /* 0x0000521096127816 */ /* 0x000fe2000000001a */
[----:B------:R-:W1:Y:S01]  /*3c140*/  LDS.128 R56, [R6] ;  /* 0x0000000006387984 */ /* 0x000e620000000c00 */
[----:B---3--:R-:W-:-:S03]  /*3c150*/  LOP3.LUT R24, R251, 0xffff, RZ, 0xc0, !PT ;  /* 0x0000fffffb187812 */ /* 0x008fc600078ec0ff */
[----:B------:R-:W3:Y:S01]  /*3c160*/  LDL.LU R251, [R1+0x724] ;  /* 0x0007240001fb7983 */ /* 0x000ee20000300800 */
[----:B--2---:R-:W-:-:S03]  /*3c170*/  LOP3.LUT R25, R190, 0xffff, RZ, 0xc0, !PT ;  /* 0x0000ffffbe197812 */ /* 0x004fc600078ec0ff */
[----:B------:R-:W2:Y:S04]  /*3c180*/  LDL.LU R190, [R1+0x664] ;  /* 0x0006640001be7983 */ /* 0x000ea80000300800 */
[----:B------:R-:W2:Y:S04]  /*3c190*/  LDL.LU R199, [R1+0x654] ;  /* 0x0006540001c77983 */ /* 0x000ea80000300800 */
[----:B------:R-:W2:Y:S01]  /*3c1a0*/  LDL.LU R198, [R1+0x650] ;  /* 0x0006500001c67983 */ /* 0x000ea20000300800 */
[----:B------:R-:W-:-:S03]  /*3c1b0*/  LOP3.LUT R26, R197, 0xffff, RZ, 0xc0, !PT ;  /* 0x0000ffffc51a7812 */ /* 0x000fc600078ec0ff */
[----:B------:R-:W2:Y:S01]  /*3c1c0*/  LDL.LU R197, [R1+0x5f8] ;  /* 0x0005f80001c57983 */ /* 0x000ea20000300800 */
[----:B------:R-:W-:Y:S01]  /*3c1d0*/  PRMT R19, R140, 0x5210, R27 ;  /* 0x000052108c137816 */ /* 0x000fe2000000001b */
[----:B------:R-:W-:Y:S06]  /*3c1e0*/  BAR.SYNC.DEFER_BLOCKING 0x0 ;  /* 0x0000000000007b1d */ /* 0x000fec0000010000 */
[----:B------:R-:W-:Y:S02]  /*3c1f0*/  STSM.16.M88.4 [R7], R16 ;  /* 0x0000001007007844 */ /* 0x000fe40000000200 */
[----:B------:R-:W-:Y:S06]  /*3c200*/  BAR.SYNC.DEFER_BLOCKING 0x0 ;  /* 0x0000000000007b1d */ /* 0x000fec0000010000 */
[----:B------:R-:W1:Y:S01]  /*3c210*/  LDS.128 R60, [R6] ;  /* 0x00000000063c7984 */ /* 0x000e620000000c00 */
[----:B----4-:R-:W-:-:S03]  /*3c220*/  LOP3.LUT R27, R196, 0xffff, RZ, 0xc0, !PT ;  /* 0x0000ffffc41b7812 */ /* 0x010fc600078ec0ff */
[----:B------:R-:W4:Y:S01]  /*3c230*/  LDL.LU R196, [R1+0x788] ;  /* 0x0007880001c47983 */ /* 0x000f220000300800 */
[----:B------:R-:W-:-:S03]  /*3c240*/  PRMT R20, R195, 0x4210, R24 ;  /* 0x00004210c3147816 */ /* 0x000fc60000000018 */
[----:B------:R-:W4:Y:S01]  /*3c250*/  LDL.LU R195, [R1+0x784] ;  /* 0x0007840001c37983 */ /* 0x000f220000300800 */
[----:B------:R-:W-:-:S03]  /*3c260*/  PRMT R21, R194, 0x4210, R25 ;  /* 0x00004210c2157816 */ /* 0x000fc60000000019 */
[----:B------:R-:W4:Y:S01]  /*3c270*/  LDL.LU R194, [R1+0x738] ;  /* 0x0007380001c27983 */ /* 0x000f220000300800 */
[----:B------:R-:W-:-:S03]  /*3c280*/  PRMT R22, R193, 0x4210, R26 ;  /* 0x00004210c1167816 */ /* 0x000fc6000000001a */
[----:B------:R-:W4:Y:S01]  /*3c290*/  LDL.LU R193, [R1+0x734] ;  /* 0x0007340001c17983 */ /* 0x000f220000300800 */
[----:B------:R-:W-:Y:S01]  /*3c2a0*/  PRMT R23, R192, 0x4210, R27 ;  /* 0x00004210c0177816 */ /* 0x000fe2000000001b */
[----:B------:R-:W-:Y:S01]  /*3c2b0*/  BAR.SYNC.DEFER_BLOCKING 0x0 ;  /* 0x0000000000007b1d */ /* 0x000fe20000010000 */
[----:B------:R-:W-:-:S05]  /*3c2c0*/  LOP3.LUT R32, R201, 0xffff, RZ, 0xc0, !PT ;  /* 0x0000ffffc9207812 */ /* 0x000fca00078ec0ff */
[----:B------:R-:W4:Y:S01]  /*3c2d0*/  LDL.LU R192, [R1+0x67c] ;  /* 0x00067c0001c07983 */ /* 0x000f220000300800 */
[----:B------:R-:W-:-:S03]  /*3c2e0*/  LOP3.LUT R34, R191, 0xffff, RZ, 0xc0, !PT ;  /* 0x0000ffffbf227812 */ /* 0x000fc600078ec0ff */
[----:B------:R-:W4:Y:S04]  /*3c2f0*/  LDL.LU R191, [R1+0x670] ;  /* 0x0006700001bf7983 */ /* 0x000f280000300800 */
[----:B------:R0:W-:Y:S01]  /*3c300*/  STSM.16.M88.4 [R7], R20 ;  /* 0x0000001407007844 */ /* 0x0001e20000000200 */
[----:B------:R-:W-:Y:S01]  /*3c310*/  LOP3.LUT R33, R200, 0xffff, RZ, 0xc0, !PT ;  /* 0x0000ffffc8217812 */ /* 0x000fe200078ec0ff */
[----:B------:R-:W-:Y:S01]  /*3c320*/  BAR.SYNC.DEFER_BLOCKING 0x0 ;  /* 0x0000000000007b1d */ /* 0x000fe20000010000 */
[----:B0-----:R-:W-:Y:S02]  /*3c330*/  PRMT R20, R156, 0x5210, R24 ;  /* 0x000052109c147816 */ /* 0x001fe40000000018 */
[----:B---3--:R-:W-:-:S03]  /*3c340*/  LOP3.LUT R35, R251, 0xffff, RZ, 0xc0, !PT ;  /* 0x0000fffffb237812 */ /* 0x008fc600078ec0ff */
[----:B------:R-:W0:Y:S01]  /*3c350*/  LDS.128 R64, [R6] ;  /* 0x0000000006407984 */ /* 0x000e220000000c00 */
[----:B--2---:R-:W-:-:S03]  /*3c360*/  PRMT R24, R190, 0x4210, R32 ;  /* 0x00004210be187816 */ /* 0x004fc60000000020 */
[----:B------:R-:W2:Y:S04]  /*3c370*/  LDL.LU R251, [R1+0x66c] ;  /* 0x00066c0001fb7983 */ /* 0x000ea80000300800 */
[----:B------:R-:W3:Y:S01]  /*3c380*/  LDL.LU R190, [R1+0x668] ;  /* 0x0006680001be7983 */ /* 0x000ee20000300800 */
[----:B------:R-:W-:-:S03]  /*3c390*/  PRMT R21, R155, 0x5210, R25 ;  /* 0x000052109b157816 */ /* 0x000fc60000000019 */
        /* <DEDUP_REMOVED lines=10> */
[----:B------:R-:W3:Y:S04]  /*3c440*/  LDL.LU R199, [R1+0x79c] ;  /* 0x00079c0001c77983 */ /* 0x000ee80000300800 */
[----:B------:R-:W3:Y:S04]  /*3c450*/  LDL.LU R198, [R1+0x694] ;  /* 0x0006940001c67983 */ /* 0x000ee80000300800 */
[----:B------:R-:W3:Y:S01]  /*3c460*/  LDL.LU R197, [R1+0x68c] ;  /* 0x00068c0001c57983 */ /* 0x000ee20000300800 */
[----:B------:R-:W-:Y:S06]  /*3c470*/  BAR.SYNC.DEFER_BLOCKING 0x0 ;  /* 0x0000000000007b1d */ /* 0x000fec0000010000 */
[----:B------:R-:W-:Y:S02]  /*3c480*/  STSM.16.M88.4 [R7], R20 ;  /* 0x0000001407007844 */ /* 0x000fe40000000200 */
[----:B------:R-:W-:Y:S06]  /*3c490*/  BAR.SYNC.DEFER_BLOCKING 0x0 ;  /* 0x0000000000007b1d */ /* 0x000fec0000010000 */
[----:B------:R-:W0:Y:S02]  /*3c4a0*/  LDS.128 R16, [R6] ;  /* 0x0000000006107984 */ /* 0x000e240000000c00 */
[----:B------:R-:W-:Y:S06]  /*3c4b0*/  BAR.SYNC.DEFER_BLOCKING 0x0 ;  /* 0x0000000000007b1d */ /* 0x000fec0000010000 */
[----:B------:R-:W-:Y:S02]  /*3c4c0*/  STSM.16.M88.4 [R7], R24 ;  /* 0x0000001807007844 */ /* 0x000fe40000000200 */
[----:B------:R-:W-:Y:S01]  /*3c4d0*/  BAR.SYNC.DEFER_BLOCKING 0x0 ;  /* 0x0000000000007b1d */ /* 0x000fe20000010000 */
[----:B------:R-:W-:-:S02]  /*3c4e0*/  PRMT R32, R159, 0x5210, R32 ;  /* 0x000052109f207816 */ /* 0x000fc40000000020 */
[----:B------:R-:W-:-:S03]  /*3c4f0*/  PRMT R33, R157, 0x5210, R33 ;  /* 0x000052109d217816 */ /* 0x000fc60000000021 */
[----:B------:R-:W0:Y:S01]  /*3c500*/  LDS.128 R24, [R6] ;  /* 0x0000000006187984 */ /* 0x000e220000000c00 */
[----:B------:R-:W-:Y:S02]  /*3c510*/  PRMT R34, R158, 0x5210, R34 ;  /* 0x000052109e227816 */ /* 0x000fe40000000022 */
[----:B------:R-:W-:Y:S01]  /*3c520*/  PRMT R35, R147, 0x5210, R35 ;  /* 0x0000521093237816 */ /* 0x000fe20000000023 */
[----:B------:R-:W-:Y:S06]  /*3c530*/  BAR.SYNC.DEFER_BLOCKING 0x0 ;  /* 0x0000000000007b1d */ /* 0x000fec0000010000 */
[----:B------:R1:W-:Y:S02]  /*3c540*/  STSM.16.M88.4 [R7], R32 ;  /* 0x0000002007007844 */ /* 0x0003e40000000200 */
[----:B------:R-:W-:Y:S01]  /*3c550*/  BAR.SYNC.DEFER_BLOCKING 0x0 ;  /* 0x0000000000007b1d */ /* 0x000fe20000010000 */
[----:B----4-:R-:W-:-:S02]  /*3c560*/  LOP3.LUT R48, R196, 0xffff, RZ, 0xc0, !PT ;  /* 0x0000ffffc4307812 */ /* 0x010fc400078ec0ff */
[----:B------:R-:W-:Y:S02]  /*3c570*/  LOP3.LUT R49, R195, 0xffff, RZ, 0xc0, !PT ;  /* 0x0000ffffc3317812 */ /* 0x000fe400078ec0ff */
[----:B------:R-:W-:Y:S02]  /*3c580*/  LOP3.LUT R50, R194, 0xffff, RZ, 0xc0, !PT ;  /* 0x0000ffffc2327812 */ /* 0x000fe400078ec0ff */
[----:B------:R-:W-:Y:S01]  /*3c590*/  LOP3.LUT R51, R193, 0xffff, RZ, 0xc0, !PT ;  /* 0x0000ffffc1337812 */ /* 0x000fe200078ec0ff */
[----:B------:R-:W-:Y:S01]  /*3c5a0*/  VIADD R159, R0, 0x1 ;  /* 0x00000001009f7836 */ /* 0x000fe20000000000 */
[----:B------:R-:W4:Y:S01]  /*3c5b0*/  LDS.128 R20, [R6] ;  /* 0x0000000006147984 */ /* 0x000f220000000c00 */
[--C-:B------:R-:W-:Y:S02]  /*3c5c0*/  PRMT R44, R192, 0x4210, R48.reuse ;  /* 0x00004210c02c7816 */ /* 0x100fe40000000030 */
[----:B------:R-:W-:Y:S01]  /*3c5d0*/  PRMT R45, R191, 0x4210, R49 ;  /* 0x00004210bf2d7816 */ /* 0x000fe20000000031 */
[----:B------:R-:W4:Y:S01]  /*3c5e0*/  LDL.LU R196, [R1+0x798] ;  /* 0x0007980001c47983 */ /* 0x000f220000300800 */
[----:B-1----:R-:W-:-:S02]  /*3c5f0*/  PRMT R32, R162, 0x5210, R48 ;  /* 0x00005210a2207816 */ /* 0x002fc40000000030 */
[----:B------:R-:W-:Y:S02]  /*3c600*/  PRMT R33, R160, 0x5210, R49 ;  /* 0x00005210a0217816 */ /* 0x000fe40000000031 */
[----:B------:R-:W-:Y:S02]  /*3c610*/  PRMT R34, R161, 0x5210, R50 ;  /* 0x00005210a1227816 */ /* 0x000fe40000000032 */
[----:B------:R-:W-:Y:S01]  /*3c620*/  PRMT R35, R148, 0x5210, R51 ;  /* 0x0000521094237816 */ /* 0x000fe20000000033 */
[----:B------:R-:W-:Y:S01]  /*3c630*/  BAR.SYNC.DEFER_BLOCKING 0x0 ;  /* 0x0000000000007b1d */ /* 0x000fe20000010000 */
[----:B------:R-:W-:-:S05]  /*3c640*/  VIADD R160, R0, 0x2 ;  /* 0x0000000200a07836 */ /* 0x000fca0000000000 */
[----:B------:R-:W-:Y:S01]  /*3c650*/  ISETP.GE.AND P2, PT, R160, UR53, PT ;  /* 0x00000035a0007c0c */ /* 0x000fe2000bf46270 */
[----:B------:R-:W4:Y:S01]  /*3c660*/  LDL.LU R195, [R1+0x794] ;  /* 0x0007940001c37983 */ /* 0x000f220000300800 */
[----:B--2---:R-:W-:-:S03]  /*3c670*/  PRMT R46, R251, 0x4210, R50 ;  /* 0x00004210fb2e7816 */ /* 0x004fc60000000032 */
[----:B------:R-:W2:Y:S01]  /*3c680*/  LDL.LU R194, [R1+0x758] ;  /* 0x0007580001c27983 */ /* 0x000ea20000300800 */
[----:B---3--:R-:W-:-:S03]  /*3c690*/  PRMT R47, R190, 0x4210, R51 ;  /* 0x00004210be2f7816 */ /* 0x008fc60000000033 */
[----:B------:R-:W3:Y:S01]  /*3c6a0*/  LDL.LU R193, [R1+0x754] ;  /* 0x0007540001c17983 */ /* 0x000ee20000300800 */
[----:B------:R-:W-:-:S03]  /*3c6b0*/  LOP3.LUT R68, R204, 0xffff, RZ, 0xc0, !PT ;  /* 0x0000ffffcc447812 */ /* 0x000fc600078ec0ff */
[----:B------:R-:W-:Y:S01]  /*3c6c0*/  STSM.16.M88.4 [R7], R44 ;  /* 0x0000002c07007844 */ /* 0x000fe20000000200 */
[----:B------:R-:W-:Y:S01]  /*3c6d0*/  LOP3.LUT R69, R203, 0xffff, RZ, 0xc0, !PT ;  /* 0x0000ffffcb457812 */ /* 0x000fe200078ec0ff */
[----:B------:R-:W-:Y:S01]  /*3c6e0*/  BAR.SYNC.DEFER_BLOCKING 0x0 ;  /* 0x0000000000007b1d */ /* 0x000fe20000010000 */
[----:B------:R-:W-:Y:S02]  /*3c6f0*/  ISETP.LT.AND P5, PT, R3, UR38, !P2 ;  /* 0x0000002603007c0c */ /* 0x000fe4000d7a1270 */
[----:B------:R-:W-:Y:S02]  /*3c700*/  ISETP.LT.AND P4, PT, R4, UR32, !P2 ;  /* 0x0000002004007c0c */ /* 0x000fe4000d781270 */
[----:B------:R-:W-:Y:S02]  /*3c710*/  LOP3.LUT R70, R202, 0xffff, RZ, 0xc0, !PT ;  /* 0x0000ffffca467812 */ /* 0x000fe400078ec0ff */
[----:B------:R-:W-:Y:S01]  /*3c720*/  LOP3.LUT R71, R201, 0xffff, RZ, 0xc0, !PT ;  /* 0x0000ffffc9477812 */ /* 0x000fe200078ec0ff */
[----:B------:R-:W3:Y:S01]  /*3c730*/  LDL.LU R192, [R1+0x7b4] ;  /* 0x0007b40001c07983 */ /* 0x000ee20000300800 */
[----:B------:R-:W-:Y:S01]  /*3c740*/  ISETP.LT.AND P3, PT, R5, UR30, !P2 ;  /* 0x0000001e05007c0c */ /* 0x000fe2000d761270 */
[C---:B------:R-:W-:Y:S01]  /*3c750*/  VIADD R160, R0.reuse, 0x42 ;  /* 0x0000004200a07836 */ /* 0x040fe20000000000 */
[----:B------:R-:W-:Y:S01]  /*3c760*/  LOP3.LUT R231, R231, 0x7fffffff, RZ, 0xc0, !PT ;  /* 0x7fffffffe7e77812 */ /* 0x000fe200078ec0ff */
[----:B------:R-:W3:Y:S01]  /*3c770*/  LDL.LU R191, [R1+0x7b0] ;  /* 0x0007b00001bf7983 */ /* 0x000ee20000300800 */
[----:B------:R-:W-:-:S02]  /*3c780*/  VIADD R218, R0, 0x3c ;  /* 0x0000003c00da7836 */ /* 0x000fc40000000000 */
[C---:B------:R-:W-:Y:S02]  /*3c790*/  VIADD R217, R0.reuse, 0x3b ;  /* 0x0000003b00d97836 */ /* 0x040fe40000000000 */
[C---:B------:R-:W-:Y:S02]  /*3c7a0*/  VIADD R216, R0.reuse, 0x3a ;  /* 0x0000003a00d87836 */ /* 0x040fe40000000000 */
[C---:B------:R-:W-:Y:S02]  /*3c7b0*/  VIADD R215, R0.reuse, 0x39 ;  /* 0x0000003900d77836 */ /* 0x040fe40000000000 */
[----:B------:R-:W-:Y:S01]  /*3c7c0*/  VIADD R214, R0, 0x38 ;  /* 0x0000003800d67836 */ /* 0x000fe20000000000 */
[----:B------:R-:W-:Y:S01]  /*3c7d0*/  LOP3.LUT R230, R230, 0x7fffffff, RZ, 0xc0, !PT ;  /* 0x7fffffffe6e67812 */ /* 0x000fe200078ec0ff */
[----:B------:R-:W4:Y:S01]  /*3c7e0*/  LDL.LU R251, [R1+0x7ac] ;  /* 0x0007ac0001fb7983 */ /* 0x000f220000300800 */
[----:B------:R-:W-:Y:S01]  /*3c7f0*/  VIADD R213, R0, 0x37 ;  /* 0x0000003700d57836 */ /* 0x000fe20000000000 */
[----:B------:R-:W-:-:S02]  /*3c800*/  ULDC UR53, c[0x0][0x228] ;  /* 0x00008a0000357ab9 */ /* 0x000fc40000000800 */
[----:B------:R-:W1:Y:S01]  /*3c810*/  LDS.128 R44, [R6] ;  /* 0x00000000062c7984 */ /* 0x000e620000000c00 */
[----:B------:R-:W-:Y:S01]  /*3c820*/  @P5 LOP3.LUT R222, R222, 0x2000, RZ, 0xfc, !PT ;  /* 0x00002000dede5812 */ /* 0x000fe200078efcff */
[----:B------:R-:W-:Y:S01]  /*3c830*/  ULDC UR30, c[0x0][0x228] ;  /* 0x00008a00001e7ab9 */ /* 0x000fe20000000800 */
[----:B------:R-:W-:Y:S01]  /*3c840*/  PRMT R48, R200, 0x4210, R68 ;  /* 0x00004210c8307816 */ /* 0x000fe20000000044 */
[----:B------:R-:W-:Y:S01]  /*3c850*/  BAR.SYNC.DEFER_BLOCKING 0x0 ;  /* 0x0000000000007b1d */ /* 0x000fe20000010000 */
[----:B------:R-:W-:Y:S02]  /*3c860*/  PRMT R49, R199, 0x4210, R69 ;  /* 0x00004210c7317816 */ /* 0x000fe40000000045 */
[----:B------:R-:W-:Y:S02]  /*3c870*/  PRMT R50, R198, 0x4210, R70 ;  /* 0x00004210c6327816 */ /* 0x000fe40000000046 */
[----:B------:R-:W-:Y:S01]  /*3c880*/  PRMT R51, R197, 0x4210, R71 ;  /* 0x00004210c5337816 */ /* 0x000fe20000000047 */
[----:B------:R-:W-:Y:S01]  /*3c890*/  ULDC UR32, c[0x0][0x228] ;  /* 0x00008a0000207ab9 */ /* 0x000fe20000000800 */
[----:B------:R-:W-:Y:S01]  /*3c8a0*/  ISETP.LT.AND P2, PT, R2, UR26, !P2 ;  /* 0x0000001a02007c0c */ /* 0x000fe2000d741270 */
[----:B------:R-:W-:Y:S01]  /*3c8b0*/  ULDC UR26, c[0x0][0x228] ;  /* 0x00008a00001a7ab9 */ /* 0x000fe20000000800 */
[----:B--2---:R-:W-:Y:S01]  /*3c8c0*/  LOP3.LUT R78, R194, 0xffff, RZ, 0xc0, !PT ;  /* 0x0000ffffc24e7812 */ /* 0x004fe200078ec0ff */
[----:B------:R-:W-:Y:S01]  /*3c8d0*/  STSM.16.M88.4 [R7], R32 ;  /* 0x0000002007007844 */ /* 0x000fe20000000200 */
[----:B------:R-:W-:Y:S01]  /*3c8e0*/  BAR.SYNC.DEFER_BLOCKING 0x0 ;  /* 0x0000000000007b1d */ /* 0x000fe20000010000 */
[----:B------:R-:W-:Y:S01]  /*3c8f0*/  LOP3.LUT R222, R222, 0xffffefff, RZ, 0xc0, !PT ;  /* 0xffffefffdede7812 */ /* 0x000fe200078ec0ff */
[----:B------:R-:W-:-:S02]  /*3c900*/  VIADD R212, R0, 0x36 ;  /* 0x0000003600d47836 */ /* 0x000fc40000000000 */
[C---:B------:R-:W-:Y:S02]  /*3c910*/  VIADD R211, R0.reuse, 0x35 ;  /* 0x0000003500d37836 */ /* 0x040fe40000000000 */
[C---:B------:R-:W-:Y:S02]  /*3c920*/  VIADD R210, R0.reuse, 0x34 ;  /* 0x0000003400d27836 */ /* 0x040fe40000000000 */
[C---:B------:R-:W-:Y:S01]  /*3c930*/  VIADD R209, R0.reuse, 0x33 ;  /* 0x0000003300d17836 */ /* 0x040fe20000000000 */
[C---:B------:R-:W-:Y:S01]  /*3c940*/  ISETP.LT.AND P6, PT, R0.reuse, UR47, !P6 ;  /* 0x0000002f00007c0c */ /* 0x040fe2000f7c1270 */
[----:B------:R-:W-:Y:S01]  /*3c950*/  ULDC UR47, c[0x0][0x228] ;  /* 0x00008a00002f7ab9 */ /* 0x000fe20000000800 */
[C---:B------:R-:W-:Y:S01]  /*3c960*/  VIADD R208, R0.reuse, 0x32 ;  /* 0x0000003200d07836 */ /* 0x040fe20000000000 */
[----:B------:R-:W-:Y:S01]  /*3c970*/  LOP3.LUT R229, R229, 0x7fffffff, RZ, 0xc0, !PT ;  /* 0x7fffffffe5e57812 */ /* 0x000fe200078ec0ff */
[----:B------:R-:W-:Y:S01]  /*3c980*/  VIADD R207, R0, 0x31 ;  /* 0x0000003100cf7836 */ /* 0x000fe20000000000 */
[----:B------:R-:W-:Y:S01]  /*3c990*/  LOP3.LUT R228, R228, 0x7fffffff, RZ, 0xc0, !PT ;  /* 0x7fffffffe4e47812 */ /* 0x000fe200078ec0ff */
[----:B------:R-:W-:Y:S01]  /*3c9a0*/  VIADD R206, R0, 0x30 ;  /* 0x0000003000ce7836 */ /* 0x000fe20000000000 */
[----:B------:R-:W2:Y:S04]  /*3c9b0*/  LDL.LU R190, [R1+0x608] ;  /* 0x0006080001be7983 */ /* 0x000ea80000300800 */
[----:B------:R-:W1:Y:S01]  /*3c9c0*/  LDS.128 R52, [R6] ;  /* 0x0000000006347984 */ /* 0x000e620000000c00 */
[----:B------:R-:W-:Y:S01]  /*3c9d0*/  BAR.SYNC.DEFER_BLOCKING 0x0 ;  /* 0x0000000000007b1d */ /* 0x000fe20000010000 */
[----:B------:R-:W-:-:S04]  /*3c9e0*/  @P4 LOP3.LUT R222, R222, 0x1000, RZ, 0xfc, !PT ;  /* 0x00001000dede4812 */ /* 0x000fc800078efcff */
[----:B------:R-:W-:Y:S02]  /*3c9f0*/  LOP3.LUT R222, R222, 0xfffffbff, RZ, 0xc0, !PT ;  /* 0xfffffbffdede7812 */ /* 0x000fe400078ec0ff */
[----:B------:R-:W-:Y:S02]  /*3ca00*/  PRMT R68, R165, 0x5210, R68 ;  /* 0x00005210a5447816 */ /* 0x000fe40000000044 */
[----:B------:R-:W-:Y:S02]  /*3ca10*/  PRMT R69, R164, 0x5210, R69 ;  /* 0x00005210a4457816 */ /* 0x000fe40000000045 */
[----:B------:R-:W-:Y:S02]  /*3ca20*/  PRMT R70, R163, 0x5210, R70 ;  /* 0x00005210a3467816 */ /* 0x000fe40000000046 */
[----:B------:R-:W-:Y:S01]  /*3ca30*/  PRMT R71, R152, 0x5210, R71 ;  /* 0x0000521098477816 */ /* 0x000fe20000000047 */
[----:B------:R-:W-:Y:S01]  /*3ca40*/  VIADD R205, R0, 0x2f ;  /* 0x0000002f00cd7836 */ /* 0x000fe20000000000 */
[----:B------:R-:W-:Y:S01]  /*3ca50*/  LOP3.LUT R222, R222, 0xfffff7ff, RZ, 0xc0, !PT ;  /* 0xfffff7ffdede7812 */ /* 0x000fe200078ec0ff */
[C---:B------:R-:W-:Y:S01]  /*3ca60*/  VIADD R204, R0.reuse, 0x2e ;  /* 0x0000002e00cc7836 */ /* 0x040fe20000000000 */
[----:B----4-:R-:W-:Y:S01]  /*3ca70*/  PRMT R74, R251, 0x4210, R78 ;  /* 0x00004210fb4a7816 */ /* 0x010fe2000000004e */
[----:B------:R-:W-:Y:S01]  /*3ca80*/  VIADD R203, R0, 0x2d ;  /* 0x0000002d00cb7836 */ /* 0x000fe20000000000 */
[----:B------:R-:W-:Y:S01]  /*3ca90*/  LOP3.LUT R76, R196, 0xffff, RZ, 0xc0, !PT ;  /* 0x0000ffffc44c7812 */ /* 0x000fe200078ec0ff */
[C---:B------:R-:W-:Y:S01]  /*3caa0*/  VIADD R202, R0.reuse, 0x2c ;  /* 0x0000002c00ca7836 */ /* 0x040fe20000000000 */
[----:B------:R-:W-:Y:S01]  /*3cab0*/  LOP3.LUT R77, R195, 0xffff, RZ, 0xc0, !PT ;  /* 0x0000ffffc34d7812 */ /* 0x000fe200078ec0ff */
[----:B------:R-:W-:Y:S01]  /*3cac0*/  VIADD R201, R0, 0x2b ;  /* 0x0000002b00c97836 */ /* 0x000fe20000000000 */
[----:B---3--:R-:W-:Y:S01]  /*3cad0*/  LOP3.LUT R79, R193, 0xffff, RZ, 0xc0, !PT ;  /* 0x0000ffffc14f7812 */ /* 0x008fe200078ec0ff */
[----:B------:R-:W-:Y:S01]  /*3cae0*/  STSM.16.M88.4 [R7], R48 ;  /* 0x0000003007007844 */ /* 0x000fe20000000200 */
[----:B------:R-:W-:Y:S01]  /*3caf0*/  BAR.SYNC.DEFER_BLOCKING 0x0 ;  /* 0x0000000000007b1d */ /* 0x000fe20000010000 */
[----:B------:R-:W-:-:S04]  /*3cb00*/  @P3 LOP3.LUT R222, R222, 0x800, RZ, 0xfc, !PT ;  /* 0x00000800dede3812 */ /* 0x000fc800078efcff */
[----:B------:R-:W-:Y:S02]  /*3cb10*/  @P2 LOP3.LUT R222, R222, 0x400, RZ, 0xfc, !PT ;  /* 0x00000400dede2812 */ /* 0x000fe400078efcff */
[----:B------:R-:W-:Y:S01]  /*3cb20*/  ISETP.GE.AND P2, PT, R159, UR51, PT ;  /* 0x000000339f007c0c */ /* 0x000fe2000bf46270 */
[----:B------:R-:W-:Y:S01]  /*3cb30*/  VIADD R251, R0, 0x3e ;  /* 0x0000003e00fb7836 */ /* 0x000fe20000000000 */
        /* <DEDUP_REMOVED lines=8> */
[C---:B------:R-:W-:Y:S01]  /*3cbc0*/  VIADD R200, R0.reuse, 0x2a ;  /* 0x0000002a00c87836 */ /* 0x040fe20000000000 */
[----:B------:R-:W-:Y:S01]  /*3cbd0*/  LOP3.LUT R227, R227, 0x7fffffff, RZ, 0xc0, !PT ;  /* 0x7fffffffe3e37812 */ /* 0x000fe200078ec0ff */
[----:B------:R-:W-:-:S02]  /*3cbe0*/  VIADD R199, R0, 0x29 ;  /* 0x0000002900c77836 */ /* 0x000fc40000000000 */
[C---:B------:R-:W-:Y:S02]  /*3cbf0*/  VIADD R189, R0.reuse, 0x1f ;  /* 0x0000001f00bd7836 */ /* 0x040fe40000000000 */
[----:B------:R-:W-:Y:S01]  /*3cc00*/  VIADD R188, R0, 0x1e ;  /* 0x0000001e00bc7836 */ /* 0x000fe20000000000 */
[----:B------:R-:W3:Y:S01]  /*3cc10*/  LDS.128 R48, [R6] ;  /* 0x0000000006307984 */ /* 0x000ee20000000c00 */
[----:B------:R-:W-:Y:S01]  /*3cc20*/  BAR.SYNC.DEFER_BLOCKING 0x0 ;  /* 0x0000000000007b1d */ /* 0x000fe20000010000 */
[----:B------:R-:W-:Y:S02]  /*3cc30*/  @P3 LOP3.LUT R222, R222, 0x40, RZ, 0xfc, !PT ;  /* 0x00000040dede3812 */ /* 0x000fe400078efcff */
[----:B------:R-:W-:Y:S02]  /*3cc40*/  ISETP.LT.AND P3, PT, R2, UR28, !P2 ;  /* 0x0000001c02007c0c */ /* 0x000fe4000d761270 */
[----:B------:R-:W-:Y:S01]  /*3cc50*/  ISETP.LT.AND P2, PT, R4, UR22, !P1 ;  /* 0x0000001604007c0c */ /* 0x000fe2000cf41270 */
[----:B------:R-:W-:Y:S01]  /*3cc60*/  ULDC UR28, c[0x0][0x228] ;  /* 0x00008a00001c7ab9 */ /* 0x000fe20000000800 */
[----:B------:R-:W-:Y:S01]  /*3cc70*/  ISETP.LT.AND P1, PT, R3, UR20, !P1 ;  /* 0x0000001403007c0c */ /* 0x000fe2000cf21270 */
[----:B------:R-:W-:Y:S01]  /*3cc80*/  ULDC UR22, c[0x0][0x228] ;  /* 0x00008a0000167ab9 */ /* 0x000fe20000000800 */
[----:B------:R-:W-:Y:S01]  /*3cc90*/  LOP3.LUT R222, R222, 0xffffffdf, RZ, 0xc0, !PT ;  /* 0xffffffdfdede7812 */ /* 0x000fe200078ec0ff */
[----:B------:R-:W-:Y:S01]  /*3cca0*/  ULDC UR20, c[0x0][0x228] ;  /* 0x00008a0000147ab9 */ /* 0x000fe20000000800 */
[----:B------:R-:W-:-:S02]  /*3ccb0*/  VIADD R198, R0, 0x28 ;  /* 0x0000002800c67836 */ /* 0x000fc40000000000 */
[----:B------:R-:W-:Y:S01]  /*3ccc0*/  VIADD R187, R0, 0x1d ;  /* 0x0000001d00bb7836 */ /* 0x000fe20000000000 */
[----:B------:R-:W-:Y:S01]  /*3ccd0*/  @P5 LOP3.LUT R222, R222, 0x20, RZ, 0xfc, !PT ;  /* 0x00000020dede5812 */ /* 0x000fe200078efcff */
[C---:B------:R-:W-:Y:S02]  /*3cce0*/  VIADD R197, R0.reuse, 0x27 ;  /* 0x0000002700c57836 */ /* 0x040fe40000000000 */
[----:B------:R-:W-:Y:S01]  /*3ccf0*/  VIADD R186, R0, 0x1c ;  /* 0x0000001c00ba7836 */ /* 0x000fe20000000000 */
[----:B------:R-:W-:Y:S01]  /*3cd00*/  @P2 LOP3.LUT R220, R220, 0x200000, RZ, 0xfc, !PT ;  /* 0x00200000dcdc2812 */ /* 0x000fe200078efcff */
[C---:B------:R-:W-:Y:S02]  /*3cd10*/  VIADD R194, R0.reuse, 0x24 ;  /* 0x0000002400c27836 */ /* 0x040fe40000000000 */
[----:B------:R-:W-:Y:S01]  /*3cd20*/  VIADD R185, R0, 0x1b ;  /* 0x0000001b00b97836 */ /* 0x000fe20000000000 */
[----:B------:R-:W-:Y:S01]  /*3cd30*/  LOP3.LUT R220, R220, 0xffefffff, RZ, 0xc0, !PT ;  /* 0xffefffffdcdc7812 */ /* 0x000fe200078ec0ff */
[----:B------:R-:W-:Y:S01]  /*3cd40*/  VIADD R184, R0, 0x1a ;  /* 0x0000001a00b87836 */ /* 0x000fe20000000000 */
[----:B------:R4:W-:Y:S01]  /*3cd50*/  STSM.16.M88.4 [R7], R68 ;  /* 0x0000004407007844 */ /* 0x0009e20000000200 */
[----:B------:R-:W-:-:S02]  /*3cd60*/  LOP3.LUT R222, R222, 0xffffffef, RZ, 0xc0, !PT ;  /* 0xffffffefdede7812 */ /* 0x000fc400078ec0ff */
[----:B------:R-:W-:Y:S01]  /*3cd70*/  @P1 LOP3.LUT R220, R220, 0x100000, RZ, 0xfc, !PT ;  /* 0x00100000dcdc1812 */ /* 0x000fe200078efcff */
[----:B------:R-:W-:Y:S01]  /*3cd80*/  VIADD R196, R0, 0x26 ;  /* 0x0000002600c47836 */ /* 0x000fe20000000000 */
[----:B------:R-:W-:Y:S01]  /*3cd90*/  @P4 LOP3.LUT R222, R222, 0x10, RZ, 0xfc, !PT ;  /* 0x00000010dede4812 */ /* 0x000fe200078efcff */
[----:B------:R-:W-:Y:S01]  /*3cda0*/  VIADD R195, R0, 0x25 ;  /* 0x0000002500c37836 */ /* 0x000fe20000000000 */
[----:B------:R-:W-:Y:S01]  /*3cdb0*/  PRMT R72, R192, 0x4210, R76 ;  /* 0x00004210c0487816 */ /* 0x000fe2000000004c */
[C---:B------:R-:W-:Y:S02]  /*3cdc0*/  VIADD R193, R0.reuse, 0x23 ;  /* 0x0000002300c17836 */ /* 0x040fe40000000000 */
[C---:B------:R-:W-:Y:S02]  /*3cdd0*/  VIADD R183, R0.reuse, 0x19 ;  /* 0x0000001900b77836 */ /* 0x040fe40000000000 */
[----:B------:R-:W-:Y:S01]  /*3cde0*/  VIADD R182, R0, 0x18 ;  /* 0x0000001800b67836 */ /* 0x000fe20000000000 */
[----:B------:R-:W-:Y:S01]  /*3cdf0*/  LOP3.LUT R226, R226, 0x7fffffff, RZ, 0xc0, !PT ;  /* 0x7fffffffe2e27812 */ /* 0x000fe200078ec0ff */
[----:B------:R-:W-:-:S02]  /*3ce00*/  VIADD R181, R0, 0x17 ;  /* 0x0000001700b57836 */ /* 0x000fc40000000000 */
[C---:B------:R-:W-:Y:S02]  /*3ce10*/  VIADD R180, R0.reuse, 0x16 ;  /* 0x0000001600b47836 */ /* 0x040fe40000000000 */
[C---:B------:R-:W-:Y:S02]  /*3ce20*/  VIADD R179, R0.reuse, 0x15 ;  /* 0x0000001500b37836 */ /* 0x040fe40000000000 */
[C---:B------:R-:W-:Y:S02]  /*3ce30*/  VIADD R178, R0.reuse, 0x14 ;  /* 0x0000001400b27836 */ /* 0x040fe40000000000 */
[C---:B------:R-:W-:Y:S02]  /*3ce40*/  VIADD R177, R0.reuse, 0x13 ;  /* 0x0000001300b17836 */ /* 0x040fe40000000000 */
[C---:B------:R-:W-:Y:S02]  /*3ce50*/  VIADD R176, R0.reuse, 0x12 ;  /* 0x0000001200b07836 */ /* 0x040fe40000000000 */
[----:B------:R-:W-:-:S02]  /*3ce60*/  VIADD R175, R0, 0x11 ;  /* 0x0000001100af7836 */ /* 0x000fc40000000000 */
[C---:B------:R-:W-:Y:S01]  /*3ce70*/  VIADD R174, R0.reuse, 0x10 ;  /* 0x0000001000ae7836 */ /* 0x040fe20000000000 */
[----:B------:R-:W-:Y:S01]  /*3ce80*/  LOP3.LUT R225, R225, 0x7fffffff, RZ, 0xc0, !PT ;  /* 0x7fffffffe1e17812 */ /* 0x000fe200078ec0ff */
[C---:B----4-:R-:W-:Y:S01]  /*3ce90*/  VIADD R68, R0.reuse, 0xad ;  /* 0x000000ad00447836 */ /* 0x050fe20000000000 */
[----:B------:R-:W-:Y:S01]  /*3cea0*/  PRMT R73, R191, 0x4210, R77 ;  /* 0x00004210bf497816 */ /* 0x000fe2000000004d */
[----:B------:R-:W-:Y:S01]  /*3ceb0*/  VIADD R69, R0, 0xae ;  /* 0x000000ae00457836 */ /* 0x000fe20000000000 */
[----:B------:R-:W-:Y:S02]  /*3cec0*/  BAR.SYNC.DEFER_BLOCKING 0x0 ;  /* 0x0000000000007b1d */ /* 0x000fe40000010000 */
[----:B------:R-:W-:-:S04]  /*3ced0*/  ISETP.GE.AND P1, PT, R68, UR49, PT ;  /* 0x0000003144007c0c */ /* 0x000fc8000bf26270 */
[----:B------:R-:W-:Y:S01]  /*3cee0*/  ISETP.LT.AND P4, PT, R2, UR18, !P1 ;  /* 0x0000001202007c0c */ /* 0x000fe2000cf81270 */
[----:B------:R-:W-:Y:S01]  /*3cef0*/  ULDC UR49, c[0x0][0x228] ;  /* 0x00008a0000317ab9 */ /* 0x000fe20000000800 */
[----:B------:R-:W-:Y:S01]  /*3cf00*/  LOP3.LUT R222, R222, 0xfffffff7, RZ, 0xc0, !PT ;  /* 0xfffffff7dede7812 */ /* 0x000fe200078ec0ff */
[----:B------:R-:W-:Y:S01]  /*3cf10*/  ULDC UR18, c[0x0][0x228] ;  /* 0x00008a0000127ab9 */ /* 0x000fe20000000800 */
[----:B------:R-:W-:Y:S01]  /*3cf20*/  LOP3.LUT R220, R220, 0xfff7ffff, RZ, 0xc0, !PT ;  /* 0xfff7ffffdcdc7812 */ /* 0x000fe200078ec0ff */
[----:B------:R-:W-:Y:S01]  /*3cf30*/  VIADD R173, R0, 0xf ;  /* 0x0000000f00ad7836 */ /* 0x000fe20000000000 */
[----:B------:R-:W-:Y:S01]  /*3cf40*/  @P3 LOP3.LUT R222, R222, 0x8, RZ, 0xfc, !PT ;  /* 0x00000008dede3812 */ /* 0x000fe200078efcff */
[----:B------:R-:W-:Y:S01]  /*3cf50*/  VIADD R172, R0, 0xe ;  /* 0x0000000e00ac7836 */ /* 0x000fe20000000000 */
[----:B------:R-:W-:Y:S01]  /*3cf60*/  ISETP.LT.AND P3, PT, R5, UR16, !P1 ;  /* 0x0000001005007c0c */ /* 0x000fe2000cf61270 */
[----:B------:R-:W-:Y:S01]  /*3cf70*/  ULDC UR16, c[0x0][0x228] ;  /* 0x00008a0000107ab9 */ /* 0x000fe20000000800 */
[----:B------:R-:W-:Y:S01]  /*3cf80*/  ISETP.LT.AND P2, PT, R4, UR14, !P1 ;  /* 0x0000000e04007c0c */ /* 0x000fe2000cf41270 */
[----:B------:R-:W-:Y:S01]  /*3cf90*/  ULDC UR14, c[0x0][0x228] ;  /* 0x00008a00000e7ab9 */ /* 0x000fe20000000800 */
[----:B------:R-:W-:Y:S01]  /*3cfa0*/  VIADD R171, R0, 0xd ;  /* 0x0000000d00ab7836 */ /* 0x000fe20000000000 */
[----:B------:R-:W-:Y:S01]  /*3cfb0*/  @P4 LOP3.LUT R220, R220, 0x80000, RZ, 0xfc, !PT ;  /* 0x00080000dcdc4812 */ /* 0x000fe200078efcff */
[C---:B------:R-:W-:Y:S01]  /*3cfc0*/  VIADD R170, R0.reuse, 0xc ;  /* 0x0000000c00aa7836 */ /* 0x040fe20000000000 */
[----:B------:R-:W-:Y:S01]  /*3cfd0*/  LOP3.LUT R223, R223, 0x7fffffff, RZ, 0xc0, !PT ;  /* 0x7fffffffdfdf7812 */ /* 0x000fe200078ec0ff */
[----:B------:R-:W-:Y:S01]  /*3cfe0*/  VIADD R162, R0, 0x4 ;  /* 0x0000000400a27836 */ /* 0x000fe20000000000 */
[----:B------:R-:W-:Y:S01]  /*3cff0*/  LOP3.LUT R220, R220, 0xfffbffff, RZ, 0xc0, !PT ;  /* 0xfffbffffdcdc7812 */ /* 0x000fe200078ec0ff */
[----:B------:R-:W-:Y:S01]  /*3d000*/  VIADD R192, R0, 0x22 ;  /* 0x0000002200c07836 */ /* 0x000fe20000000000 */
[----:B------:R-:W4:Y:S02]  /*3d010*/  LDS.128 R32, [R6] ;  /* 0x0000000006207984 */ /* 0x000f240000000c00 */
[----:B------:R-:W-:-:S02]  /*3d020*/  @P3 LOP3.LUT R220, R220, 0x40000, RZ, 0xfc, !PT ;  /* 0x00040000dcdc3812 */ /* 0x000fc400078efcff */
[----:B------:R-:W-:Y:S01]  /*3d030*/  ISETP.LT.AND P1, PT, R3, UR12, !P1 ;  /* 0x0000000c03007c0c */ /* 0x000fe2000cf21270 */
[----:B------:R-:W-:Y:S01]  /*3d040*/  ULDC UR12, c[0x0][0x228] ;  /* 0x00008a00000c7ab9 */ /* 0x000fe20000000800 */
[----:B------:R-:W-:Y:S01]  /*3d050*/  LOP3.LUT R220, R220, 0xfffdffff, RZ, 0xc0, !PT ;  /* 0xfffdffffdcdc7812 */ /* 0x000fe200078ec0ff */
[C---:B------:R-:W-:Y:S02]  /*3d060*/  VIADD R161, R0.reuse, 0x3 ;  /* 0x0000000300a17836 */ /* 0x040fe40000000000 */
[----:B------:R-:W-:Y:S01]  /*3d070*/  VIADD R80, R0, 0xb1 ;  /* 0x000000b100507836 */ /* 0x000fe20000000000 */
[----:B------:R-:W-:Y:S01]  /*3d080*/  @P2 LOP3.LUT R220, R220, 0x20000, RZ, 0xfc, !PT ;  /* 0x00020000dcdc2812 */ /* 0x000fe200078efcff */
[C---:B------:R-:W-:Y:S02]  /*3d090*/  VIADD R81, R0.reuse, 0xb2 ;  /* 0x000000b200517836 */ /* 0x040fe40000000000 */
[----:B------:R-:W-:Y:S01]  /*3d0a0*/  VIADD R117, R0, 0xd6 ;  /* 0x000000d600757836 */ /* 0x000fe20000000000 */
[----:B------:R-:W-:Y:S01]  /*3d0b0*/  LOP3.LUT R220, R220, 0xfffeffff, RZ, 0xc0, !PT ;  /* 0xfffeffffdcdc7812 */ /* 0x000fe200078ec0ff */
[----:B------:R-:W-:-:S02]  /*3d0c0*/  VIADD R158, R0, 0xff ;  /* 0x000000ff009e7836 */ /* 0x000fc40000000000 */
[----:B------:R-:W-:Y:S01]  /*3d0d0*/  VIADD R116, R0, 0xd5 ;  /* 0x000000d500747836 */ /* 0x000fe20000000000 */
[----:B------:R-:W-:Y:S01]  /*3d0e0*/  @P1 LOP3.LUT R220, R220, 0x10000, RZ, 0xfc, !PT ;  /* 0x00010000dcdc1812 */ /* 0x000fe200078efcff */
[C---:B------:R-:W-:Y:S01]  /*3d0f0*/  VIADD R157, R0.reuse, 0xfe ;  /* 0x000000fe009d7836 */ /* 0x040fe20000000000 */
[----:B------:R-:W-:Y:S01]  /*3d100*/  ISETP.GE.AND P1, PT, R69, UR39, PT ;  /* 0x0000002745007c0c */ /* 0x000fe2000bf26270 */
[----:B------:R-:W-:Y:S01]  /*3d110*/  ULDC.64 UR38, c[0x0][0x228] ;  /* 0x00008a0000267ab9 */ /* 0x000fe20000000a00 */
[C---:B------:R-:W-:Y:S02]  /*3d120*/  VIADD R156, R0.reuse, 0xfd ;  /* 0x000000fd009c7836 */ /* 0x040fe40000000000 */
[----:B------:R-:W-:Y:S01]  /*3d130*/  VIADD R115, R0, 0xd4 ;  /* 0x000000d400737836 */ /* 0x000fe20000000000 */
[----:B------:R-:W-:Y:S01]  /*3d140*/  ISETP.LT.AND P4, PT, R2, UR10, !P1 ;  /* 0x0000000a02007c0c */ /* 0x000fe2000cf81270 */
[----:B------:R-:W-:Y:S01]  /*3d150*/  ULDC UR10, c[0x0][0x228] ;  /* 0x00008a00000a7ab9 */ /* 0x000fe20000000800 */
[----:B------:R-:W-:Y:S01]  /*3d160*/  ISETP.LT.AND P3, PT, R5, UR8, !P1 ;  /* 0x0000000805007c0c */ /* 0x000fe2000cf61270 */
[----:B------:R-:W-:Y:S01]  /*3d170*/  ULDC UR8, c[0x0][0x228] ;  /* 0x00008a0000087ab9 */ /* 0x000fe20000000800 */
[----:B------:R-:W-:Y:S01]  /*3d180*/  LOP3.LUT R220, R220, 0xffff7fff, RZ, 0xc0, !PT ;  /* 0xffff7fffdcdc7812 */ /* 0x000fe200078ec0ff */
[----:B------:R-:W-:Y:S01]  /*3d190*/  VIADD R155, R0, 0xfc ;  /* 0x000000fc009b7836 */ /* 0x000fe20000000000 */
[----:B------:R-:W-:Y:S01]  /*3d1a0*/  ISETP.LT.AND P2, PT, R4, UR6, !P1 ;  /* 0x0000000604007c0c */ /* 0x000fe2000cf41270 */
[----:B------:R-:W-:Y:S01]  /*3d1b0*/  ULDC UR6, c[0x0][0x228] ;  /* 0x00008a0000067ab9 */ /* 0x000fe20000000800 */
[----:B------:R-:W-:-:S02]  /*3d1c0*/  VIADD R154, R0, 0xfb ;  /* 0x000000fb009a7836 */ /* 0x000fc40000000000 */
[C---:B------:R-:W-:Y:S02]  /*3d1d0*/  VIADD R114, R0.reuse, 0xd3 ;  /* 0x000000d300727836 */ /* 0x040fe40000000000 */
[----:B------:R-:W-:Y:S01]  /*3d1e0*/  VIADD R113, R0, 0xd2 ;  /* 0x000000d200717836 */ /* 0x000fe20000000000 */
[----:B------:R-:W-:Y:S01]  /*3d1f0*/  @P4 LOP3.LUT R220, R220, 0x8000, RZ, 0xfc, !PT ;  /* 0x00008000dcdc4812 */ /* 0x000fe200078efcff */
[C---:B------:R-:W-:Y:S02]  /*3d200*/  VIADD R153, R0.reuse, 0xfa ;  /* 0x000000fa00997836 */ /* 0x040fe40000000000 */
[----:B------:R-:W-:Y:S01]  /*3d210*/  VIADD R112, R0, 0xd1 ;  /* 0x000000d100707836 */ /* 0x000fe20000000000 */
[----:B------:R-:W-:Y:S01]  /*3d220*/  LOP3.LUT R220, R220, 0xffffbfff, RZ, 0xc0, !PT ;  /* 0xffffbfffdcdc7812 */ /* 0x000fe200078ec0ff */
[C---:B------:R-:W-:Y:S02]  /*3d230*/  VIADD R151, R0.reuse, 0xf8 ;  /* 0x000000f800977836 */ /* 0x040fe40000000000 */
[----:B------:R-:W-:Y:S01]  /*3d240*/  VIADD R111, R0, 0xd0 ;  /* 0x000000d0006f7836 */ /* 0x000fe20000000000 */
[----:B------:R-:W-:Y:S01]  /*3d250*/  @P3 LOP3.LUT R220, R220, 0x4000, RZ, 0xfc, !PT ;  /* 0x00004000dcdc3812 */ /* 0x000fe200078efcff */
[----:B------:R-:W-:Y:S01]  /*3d260*/  VIADD R150, R0, 0xf7 ;  /* 0x000000f700967836 */ /* 0x000fe20000000000 */
[----:B------:R-:W-:Y:S01]  /*3d270*/  ISETP.LT.AND P1, PT, R3, UR4, !P1 ;  /* 0x0000000403007c0c */ /* 0x000fe2000cf21270 */
[----:B------:R-:W-:Y:S01]  /*3d280*/  ULDC UR4, c[0x0][0x228] ;  /* 0x00008a0000047ab9 */ /* 0x000fe20000000800 */
[----:B------:R-:W-:Y:S01]  /*3d290*/  LOP3.LUT R220, R220, 0xffffdfff, RZ, 0xc0, !PT ;  /* 0xffffdfffdcdc7812 */ /* 0x000fe200078ec0ff */
[----:B------:R-:W-:-:S02]  /*3d2a0*/  VIADD R149, R0, 0xf6 ;  /* 0x000000f600957836 */ /* 0x000fc40000000000 */
[----:B------:R-:W-:Y:S01]  /*3d2b0*/  VIADD R110, R0, 0xcf ;  /* 0x000000cf006e7836 */ /* 0x000fe20000000000 */
[----:B------:R-:W-:Y:S01]  /*3d2c0*/  @P2 LOP3.LUT R220, R220, 0x2000, RZ, 0xfc, !PT ;  /* 0x00002000dcdc2812 */ /* 0x000fe200078efcff */
[----:B------:R-:W-:Y:S01]  /*3d2d0*/  VIADD R148, R0, 0xf5 ;  /* 0x000000f500947836 */ /* 0x000fe20000000000 */
[----:B------:R-:W-:Y:S01]  /*3d2e0*/  ISETP.LT.AND P2, PT, R4, UR59, !P0 ;  /* 0x0000003b04007c0c */ /* 0x000fe2000c741270 */
[----:B------:R-:W-:Y:S01]  /*3d2f0*/  ULDC UR59, c[0x0][0x228] ;  /* 0x00008a00003b7ab9 */ /* 0x000fe20000000800 */
        /* <DEDUP_REMOVED lines=18> */
[----:B------:R-:W-:-:S02]  /*3d420*/  VIADD R142, R0, 0xef ;  /* 0x000000ef008e7836 */ /* 0x000fc40000000000 */
[----:B------:R-:W-:Y:S01]  /*3d430*/  VIADD R106, R0, 0xcb ;  /* 0x000000cb006a7836 */ /* 0x000fe20000000000 */
[----:B------:R-:W-:Y:S01]  /*3d440*/  LOP3.LUT R220, R220, 0xfffffdff, RZ, 0xc0, !PT ;  /* 0xfffffdffdcdc7812 */ /* 0x000fe200078ec0ff */
[C---:B------:R-:W-:Y:S02]  /*3d450*/  VIADD R141, R0.reuse, 0xee ;  /* 0x000000ee008d7836 */ /* 0x040fe40000000000 */
[----:B------:R-:W-:Y:S01]  /*3d460*/  VIADD R105, R0, 0xca ;  /* 0x000000ca00697836 */ /* 0x000fe20000000000 */
[----:B------:R-:W-:Y:S01]  /*3d470*/  @P0 LOP3.LUT R220, R220, 0x200, RZ, 0xfc, !PT ;  /* 0x00000200dcdc0812 */ /* 0x000fe200078efcff */
[----:B------:R-:W-:Y:S01]  /*3d480*/  VIADD R140, R0, 0xed ;  /* 0x000000ed008c7836 */ /* 0x000fe20000000000 */
[----:B------:R-:W-:Y:S01]  /*3d490*/  ISETP.GE.AND P0, PT, R160, UR41, PT ;  /* 0x00000029a0007c0c */ /* 0x000fe2000bf06270 */
[C---:B------:R-:W-:Y:S02]  /*3d4a0*/  VIADD R139, R0.reuse, 0xec ;  /* 0x000000ec008b7836 */ /* 0x040fe40000000000 */
[C---:B------:R-:W-:Y:S01]  /*3d4b0*/  VIADD R104, R0.reuse, 0xc9 ;  /* 0x000000c900687836 */ /* 0x040fe20000000000 */
[----:B------:R-:W-:Y:S01]  /*3d4c0*/  ISETP.LT.AND P3, PT, R3, UR38, !P0 ;  /* 0x0000002603007c0c */ /* 0x000fe2000c761270 */
[----:B------:R-:W-:Y:S01]  /*3d4d0*/  VIADD R138, R0, 0xeb ;  /* 0x000000eb008a7836 */ /* 0x000fe20000000000 */
[----:B------:R-:W-:Y:S01]  /*3d4e0*/  ISETP.LT.AND P2, PT, R4, UR40, !P0 ;  /* 0x0000002804007c0c */ /* 0x000fe2000c741270 */
[----:B------:R-:W-:Y:S01]  /*3d4f0*/  VIADD R137, R0, 0xea ;  /* 0x000000ea00897836 */ /* 0x000fe20000000000 */
[----:B------:R-:W-:Y:S01]  /*3d500*/  LOP3.LUT R220, R220, 0xfffffeff, RZ, 0xc0, !PT ;  /* 0xfffffeffdcdc7812 */ /* 0x000fe200078ec0ff */
[C---:B------:R-:W-:Y:S01]  /*3d510*/  VIADD R160, R0.reuse, 0x41 ;  /* 0x0000004100a07836 */ /* 0x040fe20000000000 */
[----:B------:R-:W-:Y:S01]  /*3d520*/  ISETP.LT.AND P1, PT, R5, UR57, !P0 ;  /* 0x0000003905007c0c */ /* 0x000fe2000c721270 */
[----:B------:R-:W-:Y:S01]  /*3d530*/  ULDC.64 UR40, c[0x0][0x228] ;  /* 0x00008a0000287ab9 */ /* 0x000fe20000000a00 */
[----:B------:R-:W-:-:S02]  /*3d540*/  VIADD R136, R0, 0xe9 ;  /* 0x000000e900887836 */ /* 0x000fc40000000000 */
[C---:B------:R-:W-:Y:S02]  /*3d550*/  VIADD R103, R0.reuse, 0xc8 ;  /* 0x000000c800677836 */ /* 0x040fe40000000000 */
[----:B------:R-:W-:Y:S01]  /*3d560*/  VIADD R102, R0, 0xc7 ;  /* 0x000000c700667836 */ /* 0x000fe20000000000 */
[----:B------:R-:W-:Y:S01]  /*3d570*/  @P3 LOP3.LUT R220, R220, 0x100, RZ, 0xfc, !PT ;  /* 0x00000100dcdc3812 */ /* 0x000fe200078efcff */
[----:B------:R-:W-:Y:S01]  /*3d580*/  ULDC UR57, c[0x0][0x228] ;  /* 0x00008a0000397ab9 */ /* 0x000fe20000000800 */
        /* <DEDUP_REMOVED lines=20> */
[----:B------:R-:W-:Y:S01]  /*3d6d0*/  ISETP.GE.AND P0, PT, R160, UR43, PT ;  /* 0x0000002ba0007c0c */ /* 0x000fe2000bf06270 */
[----:B------:R-:W-:-:S02]  /*3d6e0*/  VIADD R128, R0, 0xe1 ;  /* 0x000000e100807836 */ /* 0x000fc40000000000 */
        /* <DEDUP_REMOVED lines=8> */
[C---:B------:R-:W-:Y:S02]  /*3d770*/  VIADD R160, R0.reuse, 0x40 ;  /* 0x0000004000a07836 */ /* 0x040fe40000000000 */
        /* <DEDUP_REMOVED lines=13> */
[----:B------:R-:W-:Y:S01]  /*3d850*/  ULDC.64 UR42, c[0x0][0x228] ;  /* 0x00008a00002a7ab9 */ /* 0x000fe20000000a00 */
        /* <DEDUP_REMOVED lines=12> */
[----:B------:R-:W-:Y:S01]  /*3d920*/  VIADD R160, R0, 0x3f ;  /* 0x0000003f00a07836 */ /* 0x000fe20000000000 */
[----:B------:R-:W-:Y:S01]  /*3d930*/  LOP3.LUT R220, R220, 0xfffffffe, RZ, 0xc0, !PT ;  /* 0xfffffffedcdc7812 */ /* 0x000fe200078ec0ff */
[----:B------:R-:W-:Y:S01]  /*3d940*/  ULDC.64 UR54, c[0x0][0x228] ;  /* 0x00008a0000367ab9 */ /* 0x000fe20000000a00 */
[----:B------:R-:W-:Y:S01]  /*3d950*/  ISETP.LT.AND P2, PT, R4, UR26, !P0 ;  /* 0x0000001a04007c0c */ /* 0x000fe2000c741270 */
[----:B------:R-:W-:Y:S01]  /*3d960*/  ULDC UR26, c[0x0][0x228] ;  /* 0x00008a00001a7ab9 */ /* 0x000fe20000000800 */
[----:B------:R-:W-:Y:S01]  /*3d970*/  ISETP.LT.AND P1, PT, R5, UR30, !P0 ;  /* 0x0000001e05007c0c */ /* 0x000fe2000c721270 */
[----:B------:R-:W-:Y:S01]  /*3d980*/  ULDC UR30, c[0x0][0x228] ;  /* 0x00008a00001e7ab9 */ /* 0x000fe20000000800 */
[----:B------:R-:W-:Y:S01]  /*3d990*/  ISETP.LT.AND P3, PT, R3, UR42, !P0 ;  /* 0x0000002a03007c0c */ /* 0x000fe2000c761270 */
[----:B------:R-:W-:Y:S01]  /*3d9a0*/  VIADD R87, R0, 0xb8 ;  /* 0x000000b800577836 */ /* 0x000fe20000000000 */
[----:B------:R-:W-:Y:S01]  /*3d9b0*/  ISETP.LT.AND P0, PT, R2, UR32, !P0 ;  /* 0x0000002002007c0c */ /* 0x000fe2000c701270 */
[----:B------:R-:W-:Y:S01]  /*3d9c0*/  ULDC UR32, c[0x0][0x228] ;  /* 0x00008a0000207ab9 */ /* 0x000fe20000000800 */
[----:B------:R-:W-:-:S02]  /*3d9d0*/  VIADD R86, R0, 0xb7 ;  /* 0x000000b700567836 */ /* 0x000fc40000000000 */
[C---:B------:R-:W-:Y:S02]  /*3d9e0*/  VIADD R85, R0.reuse, 0xb6 ;  /* 0x000000b600557836 */ /* 0x040fe40000000000 */
[C---:B------:R-:W-:Y:S01]  /*3d9f0*/  VIADD R84, R0.reuse, 0xb5 ;  /* 0x000000b500547836 */ /* 0x040fe20000000000 */
[----:B------:R-:W-:Y:S01]  /*3da00*/  @P2 LOP3.LUT R231, R231, 0x80000000, RZ, 0xfc, !PT ;  /* 0x80000000e7e72812 */ /* 0x000fe200078efcff */
[C---:B------:R-:W-:Y:S02]  /*3da10*/  VIADD R83, R0.reuse, 0xb4 ;  /* 0x000000b400537836 */ /* 0x040fe40000000000 */
[C---:B------:R-:W-:Y:S01]  /*3da20*/  VIADD R82, R0.reuse, 0xb3 ;  /* 0x000000b300527836 */ /* 0x040fe20000000000 */
[----:B------:R-:W-:Y:S01]  /*3da30*/  LOP3.LUT R231, R231, 0xbfffffff, RZ, 0xc0, !PT ;  /* 0xbfffffffe7e77812 */ /* 0x000fe200078ec0ff */
[----:B------:R-:W3:Y:S03]  /*3da40*/  LDL.LU R11, [R1+0x7ec] ;  /* 0x0007ec00010b7983 */ /* 0x000ee60000300800 */
[----:B------:R-:W-:Y:S01]  /*3da50*/  @P1 LOP3.LUT R231, R231, 0x40000000, RZ, 0xfc, !PT ;  /* 0x40000000e7e71812 */ /* 0x000fe200078efcff */
[----:B------:R-:W-:Y:S01]  /*3da60*/  VIADD R191, R0, 0x21 ;  /* 0x0000002100bf7836 */ /* 0x000fe20000000000 */
[----:B------:R-:W-:-:S02]  /*3da70*/  @P3 LOP3.LUT R220, R220, 0x1, RZ, 0xfc, !PT ;  /* 0x00000001dcdc3812 */ /* 0x000fc400078efcff */
[----:B--2---:R-:W-:Y:S01]  /*3da80*/  PRMT R75, R190, 0x4210, R79 ;  /* 0x00004210be4b7816 */ /* 0x004fe2000000004f */
[----:B------:R-:W-:Y:S01]  /*3da90*/  BAR.SYNC.DEFER_BLOCKING 0x0 ;  /* 0x0000000000007b1d */ /* 0x000fe20000010000 */
[----:B------:R-:W-:-:S04]  /*3daa0*/  LOP3.LUT R231, R231, 0xdfffffff, RZ, 0xc0, !PT ;  /* 0xdfffffffe7e77812 */ /* 0x000fc800078ec0ff */
[----:B------:R-:W-:Y:S02]  /*3dab0*/  @P0 LOP3.LUT R231, R231, 0x20000000, RZ, 0xfc, !PT ;  /* 0x20000000e7e70812 */ /* 0x000fe400078efcff */
[----:B------:R-:W-:Y:S01]  /*3dac0*/  ISETP.GE.AND P0, PT, R160, UR39, PT ;  /* 0x00000027a0007c0c */ /* 0x000fe2000bf06270 */
[----:B------:R-:W-:Y:S01]  /*3dad0*/  ULDC.64 UR38, c[0x0][0x228] ;  /* 0x00008a0000267ab9 */ /* 0x000fe20000000a00 */
[C---:B------:R-:W-:Y:S02]  /*3dae0*/  VIADD R165, R0.reuse, 0x7 ;  /* 0x0000000700a57836 */ /* 0x040fe40000000000 */
[C---:B------:R-:W-:Y:S01]  /*3daf0*/  VIADD R164, R0.reuse, 0x6 ;  /* 0x0000000600a47836 */ /* 0x040fe20000000000 */
[----:B------:R-:W-:Y:S01]  /*3db00*/  ISETP.LT.AND P3, PT, R3, UR54, !P0 ;  /* 0x0000003603007c0c */ /* 0x000fe2000c761270 */
[----:B------:R-:W-:Y:S01]  /*3db10*/  VIADD R163, R0, 0x5 ;  /* 0x0000000500a37836 */ /* 0x000fe20000000000 */
[----:B------:R-:W-:Y:S01]  /*3db20*/  ISETP.LT.AND P2, PT, R4, UR26, !P0 ;  /* 0x0000001a04007c0c */ /* 0x000fe2000c741270 */
[----:B------:R-:W-:Y:S01]  /*3db30*/  ULDC UR26, c[0x0][0x228] ;  /* 0x00008a00001a7ab9 */ /* 0x000fe20000000800 */
[----:B------:R-:W-:Y:S01]  /*3db40*/  LOP3.LUT R231, R231, 0xefffffff, RZ, 0xc0, !PT ;  /* 0xefffffffe7e77812 */ /* 0x000fe200078ec0ff */
[----:B------:R-:W-:Y:S01]  /*3db50*/  VIADD R70, R0, 0xaf ;  /* 0x000000af00467836 */ /* 0x000fe20000000000 */
[----:B------:R-:W-:Y:S01]  /*3db60*/  ISETP.LT.AND P1, PT, R5, UR30, !P0 ;  /* 0x0000001e05007c0c */ /* 0x000fe2000c721270 */
[----:B------:R-:W-:Y:S01]  /*3db70*/  ULDC UR30, c[0x0][0x228] ;  /* 0x00008a00001e7ab9 */ /* 0x000fe20000000800 */
[----:B------:R-:W-:Y:S01]  /*3db80*/  LOP3.LUT R222, R222, 0xfffffffb, RZ, 0xc0, !PT ;  /* 0xfffffffbdede7812 */ /* 0x000fe200078ec0ff */
[----:B------:R-:W-:Y:S01]  /*3db90*/  VIADD R71, R0, 0xb0 ;  /* 0x000000b000477836 */ /* 0x000fe20000000000 */
[----:B------:R-:W-:Y:S01]  /*3dba0*/  LOP3.LUT R244, R244, 0x7fffffff, RZ, 0xc0, !PT ;  /* 0x7ffffffff4f47812 */ /* 0x000fe200078ec0ff */
[----:B------:R-:W-:Y:S01]  /*3dbb0*/  VIADD R152, R0, 0xf9 ;  /* 0x000000f900987836 */ /* 0x000fe20000000000 */
[----:B------:R-:W-:Y:S01]  /*3dbc0*/  LOP3.LUT R245, R245, 0x7fffffff, RZ, 0xc0, !PT ;  /* 0x7ffffffff5f57812 */ /* 0x000fe200078ec0ff */
[----:B------:R-:W2:Y:S01]  /*3dbd0*/  LDL.LU R10, [R1+0x7e8] ;  /* 0x0007e800010a7983 */ /* 0x000ea20000300800 */
[----:B------:R-:W-:-:S02]  /*3dbe0*/  @P3 LOP3.LUT R231, R231, 0x10000000, RZ, 0xfc, !PT ;  /* 0x10000000e7e73812 */ /* 0x000fc400078efcff */
[----:B------:R-:W-:Y:S01]  /*3dbf0*/  ISETP.LT.AND P0, PT, R2, UR32, !P0 ;  /* 0x0000002002007c0c */ /* 0x000fe2000c701270 */
[----:B------:R-:W-:Y:S01]  /*3dc00*/  ULDC UR32, c[0x0][0x228] ;  /* 0x00008a0000207ab9 */ /* 0x000fe20000000800 */
[----:B------:R-:W-:Y:S01]  /*3dc10*/  LOP3.LUT R231, R231, 0xf7ffffff, RZ, 0xc0, !PT ;  /* 0xf7ffffffe7e77812 */ /* 0x000fe200078ec0ff */
[----:B------:R-:W-:Y:S01]  /*3dc20*/  VIADD R190, R0, 0x20 ;  /* 0x0000002000be7836 */ /* 0x000fe20000000000 */
[----:B------:R0:W-:Y:S02]  /*3dc30*/  STSM.16.M88.4 [R7], R72 ;  /* 0x0000004807007844 */ /* 0x0001e40000000200 */
[----:B------:R-:W-:Y:S02]  /*3dc40*/  @P2 LOP3.LUT R231, R231, 0x8000000, RZ, 0xfc, !PT ;  /* 0x08000000e7e72812 */ /* 0x000fe400078efcff */
[----:B------:R-:W-:Y:S01]  /*3dc50*/  LOP3.LUT R246, R246, 0x7fffffff, RZ, 0xc0, !PT ;  /* 0x7ffffffff6f67812 */ /* 0x000fe200078ec0ff */
[----:B------:R-:W4:Y:S01]  /*3dc60*/  LDL.LU R9, [R1+0x7a8] ;  /* 0x0007a80001097983 */ /* 0x000f220000300800 */
[----:B------:R-:W-:-:S02]  /*3dc70*/  LOP3.LUT R231, R231, 0xfbffffff, RZ, 0xc0, !PT ;  /* 0xfbffffffe7e77812 */ /* 0x000fc400078ec0ff */
[----:B------:R-:W-:Y:S01]  /*3dc80*/  LOP3.LUT R247, R247, 0x7fffffff, RZ, 0xc0, !PT ;  /* 0x7ffffffff7f77812 */ /* 0x000fe200078ec0ff */
[----:B------:R-:W4:Y:S01]  /*3dc90*/  LDL.LU R8, [R1+0x7a4] ;  /* 0x0007a40001087983 */ /* 0x000f220000300800 */
        /* <DEDUP_REMOVED lines=67> */
[----:B------:R-:W-:Y:S02]  /*3e0d0*/  LOP3.LUT R231, R231, 0xfffffbff, RZ, 0xc0, !PT ;  /* 0xfffffbffe7e77812 */ /* 0x000fe400078ec0ff */
[----:B------:R-:W-:Y:S01]  /*3e0e0*/  ISETP.GE.AND P0, PT, R216, UR41, PT ;  /* 0x00000029d8007c0c */ /* 0x000fe2000bf06270 */
[----:B------:R-:W-:Y:S01]  /*3e0f0*/  ULDC.64 UR40, c[0x0][0x228] ;  /* 0x00008a0000287ab9 */ /* 0x000fe20000000a00 */
[----:B------:R-:W-:Y:S02]  /*3e100*/  @P2 LOP3.LUT R231, R231, 0x400, RZ, 0xfc, !PT ;  /* 0x00000400e7e72812 */ /* 0x000fe400078efcff */
[----:B------:R-:W-:-:S02]  /*3e110*/  ISETP.LT.AND P3, PT, R3, UR38, !P0 ;  /* 0x0000002603007c0c */ /* 0x000fc4000c761270 */
[----:B------:R-:W-:-:S04]  /*3e120*/  LOP3.LUT R231, R231, 0xfffffdff, RZ, 0xc0, !PT ;  /* 0xfffffdffe7e77812 */ /* 0x000fc800078ec0ff */
[----:B------:R-:W-:Y:S02]  /*3e130*/  @P1 LOP3.LUT R231, R231, 0x200, RZ, 0xfc, !PT ;  /* 0x00000200e7e71812 */ /* 0x000fe400078efcff */
[----:B------:R-:W-:Y:S01]  /*3e140*/  ISETP.LT.AND P2, PT, R4, UR56, !P0 ;  /* 0x0000003804007c0c */ /* 0x000fe2000c741270 */
[----:B------:R-:W-:Y:S01]  /*3e150*/  ULDC UR56, c[0x0][0x228] ;  /* 0x00008a0000387ab9 */ /* 0x000fe20000000800 */
        /* <DEDUP_REMOVED lines=34> */
[----:B------:R-:W-:Y:S01]  /*3e380*/  ISETP.LT.AND P2, PT, R5, UR28, !P0 ;  /* 0x0000001c05007c0c */ /* 0x000fe2000c741270 */
[----:B------:R-:W-:Y:S01]  /*3e390*/  ULDC UR28, c[0x0][0x228] ;  /* 0x00008a00001c7ab9 */ /* 0x000fe20000000800 */
[----:B------:R-:W-:-:S07]  /*3e3a0*/  LOP3.LUT R231, R231, 0xfffffffe, RZ, 0xc0, !PT ;  /* 0xfffffffee7e77812 */ /* 0x000fce00078ec0ff */
[----:B------:R-:W-:Y:S02]  /*3e3b0*/  @P3 LOP3.LUT R230, R230, 0x80000000, RZ, 0xfc, !PT ;  /* 0x80000000e6e63812 */ /* 0x000fe400078efcff */
[----:B------:R-:W-:Y:S02]  /*3e3c0*/  @P1 LOP3.LUT R231, R231, 0x1, RZ, 0xfc, !PT ;  /* 0x00000001e7e71812 */ /* 0x000fe400078efcff */
[----:B------:R-:W-:Y:S01]  /*3e3d0*/  ISETP.LT.AND P1, PT, R2, UR22, !P0 ;  /* 0x0000001602007c0c */ /* 0x000fe2000c721270 */
[----:B------:R-:W-:Y:S01]  /*3e3e0*/  ULDC UR22, c[0x0][0x228] ;  /* 0x00008a0000167ab9 */ /* 0x000fe20000000800 */
[----:B------:R-:W-:Y:S02]  /*3e3f0*/  LOP3.LUT R230, R230, 0xbfffffff, RZ, 0xc0, !PT ;  /* 0xbfffffffe6e67812 */ /* 0x000fe400078ec0ff */
[----:B------:R-:W-:Y:S01]  /*3e400*/  ISETP.GE.AND P0, PT, R213, UR39, PT ;  /* 0x00000027d5007c0c */ /* 0x000fe2000bf06270 */
[----:B------:R-:W-:Y:S01]  /*3e410*/  ULDC.64 UR38, c[0x0][0x228] ;  /* 0x00008a0000267ab9 */ /* 0x000fe20000000a00 */
[----:B------:R-:W-:-:S02]  /*3e420*/  @P2 LOP3.LUT R230, R230, 0x40000000, RZ, 0xfc, !PT ;  /* 0x40000000e6e62812 */ /* 0x000fc400078efcff */
[----:B------:R-:W-:Y:S02]  /*3e430*/  ISETP.LT.AND P3, PT, R3, UR54, !P0 ;  /* 0x0000003603007c0c */ /* 0x000fe4000c761270 */
        /* <DEDUP_REMOVED lines=126> */
[----:B------:R-:W-:Y:S01]  /*3ec20*/  ISETP.LT.AND P3, PT, R3, UR42, !P0 ;  /* 0x0000002a03007c0c */ /* 0x000fe2000c761270 */
[----:B------:R-:W-:Y:S01]  /*3ec30*/  ULDC UR42, c[0x0][0x228] ;  /* 0x00008a00002a7ab9 */ /* 0x000fe20000000800 */
        /* <DEDUP_REMOVED lines=8> */
[----:B------:R-:W-:Y:S02]  /*3ecc0*/  ISETP.GE.AND P0, PT, R205, UR39, PT ;  /* 0x00000027cd007c0c */ /* 0x000fe4000bf06270 */
[----:B------:R-:W-:Y:S02]  /*3ecd0*/  @P3 LOP3.LUT R230, R230, 0x1, RZ, 0xfc, !PT ;  /* 0x00000001e6e63812 */ /* 0x000fe400078efcff */
[----:B------:R-:W-:-:S02]  /*3ece0*/  ISETP.LT.AND P3, PT, R3, UR54, !P0 ;  /* 0x0000003603007c0c */ /* 0x000fc4000c761270 */
        /* <DEDUP_REMOVED lines=15> */
[----:B------:R-:W-:Y:S02]  /*3ede0*/  ISETP.LT.AND P3, PT, R3, UR38, !P0 ;  /* 0x0000002603007c0c */ /* 0x000fe4000c761270 */
        /* <DEDUP_REMOVED lines=116> */
[----:B------:R-:W-:-:S02]  /*3f530*/  ISETP.LT.AND P3, PT, R3, UR54, !P0 ;  /* 0x0000003603007c0c */ /* 0x000fc4000c761270 */
        /* <DEDUP_REMOVED lines=468> */
[----:B0-----:R-:W-:Y:S01]  /*41280*/  PRMT R72, R169, 0x5210, R76 ;  /* 0x00005210a9487816 */ /* 0x001fe2000000004c */
[----:B------:R-:W-:Y:S01]  /*41290*/  VIADD R169, R0, 0xb ;  /* 0x0000000b00a97836 */ /* 0x000fe20000000000 */
[----:B------:R-:W-:Y:S01]  /*412a0*/  LOP3.LUT R225, R225, 0xffffdfff, RZ, 0xc0, !PT ;  /* 0xffffdfffe1e17812 */ /* 0x000fe200078ec0ff */
[----:B------:R-:W4:Y:S03]  /*412b0*/  LDL.LU R76, [R1+0x808] ;  /* 0x00080800014c7983 */ /* 0x000f260000300800 */
        /* <DEDUP_REMOVED lines=16> */
[----:B------:R-:W-:Y:S01]  /*413c0*/  PRMT R73, R168, 0x5210, R77 ;  /* 0x00005210a8497816 */ /* 0x000fe2000000004d */
        /* <DEDUP_REMOVED lines=43> */
[----:B------:R-:W-:Y:S01]  /*41680*/  @P0 LOP3.LUT R225, R225, 0x2, RZ, 0xfc, !PT ;  /* 0x00000002e1e10812 */ /* 0x000fe200078efcff */
[----:B------:R-:W4:Y:S01]  /*41690*/  LDL.LU R79, [R1+0x638] ;  /* 0x00063800014f7983 */ /* 0x000f220000300800 */
        /* <DEDUP_REMOVED lines=105> */
[----:B------:R-:W-:Y:S01]  /*41d30*/  ULDC UR50, c[0x0][0x228] ;  /* 0x00008a0000327ab9 */ /* 0x000fe20000000800 */
[----:B------:R-:W-:Y:S01]  /*41d40*/  ISETP.LT.AND P0, PT, R5, UR38, !P0 ;  /* 0x0000002605007c0c */ /* 0x000fe2000c701270 */
[----:B------:R-:W-:-:S04]  /*41d50*/  ULDC.64 UR38, c[0x0][0x228] ;  /* 0x00008a0000267ab9 */ /* 0x000fc80000000a00 */
[----:B------:R-:W-:-:S04]  /*41d60*/  @P2 LOP3.LUT R222, R222, 0x200, RZ, 0xfc, !PT ;  /* 0x00000200dede2812 */ /* 0x000fc800078efcff */
[----:B------:R-:W-:-:S04]  /*41d70*/  LOP3.LUT R222, R222, 0xffffff7f, RZ, 0xc0, !PT ;  /* 0xffffff7fdede7812 */ /* 0x000fc800078ec0ff */
[----:B------:R-:W-:-:S04]  /*41d80*/  @P1 LOP3.LUT R222, R222, 0x80, RZ, 0xfc, !PT ;  /* 0x00000080dede1812 */ /* 0x000fc800078efcff */
[----:B------:R-:W-:Y:S02]  /*41d90*/  LOP3.LUT R222, R222, 0xfffffeff, RZ, 0xc0, !PT ;  /* 0xfffffeffdede7812 */ /* 0x000fe400078ec0ff */
[----:B------:R-:W-:Y:S02]  /*41da0*/  LOP3.LUT R223, R223, 0xffffefff, RZ, 0xc0, !PT ;  /* 0xffffefffdfdf7812 */ /* 0x000fe400078ec0ff */
[----:B------:R-:W-:Y:S02]  /*41db0*/  @P0 LOP3.LUT R222, R222, 0x100, RZ, 0xfc, !PT ;  /* 0x00000100dede0812 */ /* 0x000fe400078efcff */
[----:B------:R-:W-:Y:S01]  /*41dc0*/  ISETP.GE.AND P0, PT, R70, UR33, PT ;  /* 0x0000002146007c0c */ /* 0x000fe2000bf06270 */
[----:B------:R-:W-:Y:S01]  /*41dd0*/  ULDC UR33, c[0x0][0x228] ;  /* 0x00008a0000217ab9 */ /* 0x000fe20000000800 */
        /* <DEDUP_REMOVED lines=1095> */
[----:B------:R-:W-:Y:S02]  /*46250*/  ISETP.LT.AND P3, PT, R5, UR35, !P0 ;  /* 0x0000002305007c0c */ /* 0x000fe4000c761270 */
[----:B------:R-:W-:-:S09]  /*46260*/  LOP3.LUT R250, R250, 0xff7fffff, RZ, 0xc0, !PT ;  /* 0xff7ffffffafa7812 */ /* 0x000fd200078ec0ff */
[----:B------:R-:W-:Y:S02]  /*46270*/  @P1 LOP3.LUT R250, R250, 0x800000, RZ, 0xfc, !PT ;  /* 0x00800000fafa1812 */ /* 0x000fe400078efcff */
[----:B------:R-:W-:Y:S02]  /*46280*/  ISETP.LT.AND P1, PT, R4, UR26, !P0 ;  /* 0x0000001a04007c0c */ /* 0x000fe4000c721270 */
[----:B------:R-:W-:-:S04]  /*46290*/  LOP3.LUT R250, R250, 0xffbfffff, RZ, 0xc0, !PT ;  /* 0xffbffffffafa7812 */ /* 0x000fc800078ec0ff */
[----:B------:R-:W-:Y:S02]  /*462a0*/  @P3 LOP3.LUT R250, R250, 0x400000, RZ, 0xfc, !PT ;  /* 0x00400000fafa3812 */ /* 0x000fe400078efcff */
[----:B------:R-:W-:Y:S02]  /*462b0*/  ISETP.LT.AND P2, PT, R3, UR20, !P0 ;  /* 0x0000001403007c0c */ /* 0x000fe4000c741270 */
[----:B------:R-:W-:Y:S02]  /*462c0*/  LOP3.LUT R250, R250, 0xffdfffff, RZ, 0xc0, !PT ;  /* 0xffdffffffafa7812 */ /* 0x000fe400078ec0ff */
[----:B------:R-:W-:Y:S01]  /*462d0*/  ISETP.GE.AND P0, PT, R140, UR30, PT ;  /* 0x0000001e8c007c0c */ /* 0x000fe2000bf06270 */
[----:B------:R-:W-:Y:S01]  /*462e0*/  ULDC UR30, c[0x0][0x22c] ;  /* 0x00008b00001e7ab9 */ /* 0x000fe20000000800 */
[----:B------:R-:W-:Y:S02]  /*462f0*/  @P1 LOP3.LUT R250, R250, 0x200000, RZ, 0xfc, !PT ;  /* 0x00200000fafa1812 */ /* 0x000fe400078efcff */
[----:B------:R-:W-:-:S02]  /*46300*/  ISETP.LT.AND P1, PT, R2, UR18, !P0 ;  /* 0x0000001202007c0c */ /* 0x000fc4000c721270 */
[----:B------:R-:W-:Y:S02]  /*46310*/  LOP3.LUT R250, R250, 0xffefffff, RZ, 0xc0, !PT ;  /* 0xffeffffffafa7812 */ /* 0x000fe400078ec0ff */
[----:B---3--:R-:W-:Y:S02]  /*46320*/  LOP3.LUT R11, R11, 0xffff, RZ, 0xc0, !PT ;  /* 0x0000ffff0b0b7812 */ /* 0x008fe400078ec0ff */
[----:B------:R-:W-:Y:S02]  /*46330*/  @P2 LOP3.LUT R250, R250, 0x100000, RZ, 0xfc, !PT ;  /* 0x00100000fafa2812 */ /* 0x000fe400078efcff */
[----:B--2---:R-:W-:Y:S02]  /*46340*/  LOP3.LUT R10, R10, 0xffff, RZ, 0xc0, !PT ;  /* 0x0000ffff0a0a7812 */ /* 0x004fe400078ec0ff */
[----:B------:R-:W-:Y:S02]  /*46350*/  ISETP.LT.AND P3, PT, R5, UR53, !P0 ;  /* 0x0000003505007c0c */ /* 0x000fe4000c761270 */
[----:B------:R-:W-:Y:S01]  /*46360*/  LOP3.LUT R250, R250, 0xfff7ffff, RZ, 0xc0, !PT ;  /* 0xfff7fffffafa7812 */ /* 0x000fe200078ec0ff */
[----:B------:R0:W-:Y:S01]  /*46370*/  STL [R1+0xc0], R11 ;  /* 0x0000c00b01007387 */ /* 0x0001e20000100800 */
[----:B----4-:R-:W-:-:S02]  /*46380*/  LOP3.LUT R9, R9, 0xffff, RZ, 0xc0, !PT ;  /* 0x0000ffff09097812 */ /* 0x010fc400078ec0ff */
[----:B------:R-:W-:Y:S02]  /*46390*/  PRMT R76, R76, 0x4210, R11 ;  /* 0x000042104c4c7816 */ /* 0x000fe4000000000b */
[----:B------:R-:W-:Y:S02]  /*463a0*/  LOP3.LUT R8, R8, 0xffff, RZ, 0xc0, !PT ;  /* 0x0000ffff08087812 */ /* 0x000fe400078ec0ff */
[----:B------:R-:W-:Y:S02]  /*463b0*/  PRMT R77, R77, 0x4210, R10 ;  /* 0x000042104d4d7816 */ /* 0x000fe4000000000a */
[----:B------:R-:W-:Y:S01]  /*463c0*/  @P1 LOP3.LUT R250, R250, 0x80000, RZ, 0xfc, !PT ;  /* 0x00080000fafa1812 */ /* 0x000fe200078efcff */
[----:B0-----:R-:W2:Y:S01]  /*463d0*/  LDL.LU R11, [R1+0x20c0] ;  /* 0x0020c000010b7983 */ /* 0x001ea20000300800 */
[----:B------:R-:W-:-:S03]  /*463e0*/  PRMT R78, R78, 0x4210, R9 ;  /* 0x000042104e4e7816 */ /* 0x000fc60000000009 */
[----:B------:R0:W-:Y:S01]  /*463f0*/  STL [R1+0xc4], R10 ;  /* 0x0000c40a01007387 */ /* 0x0001e20000100800 */
[----:B------:R-:W-:Y:S02]  /*46400*/  ISETP.LT.AND P2, PT, R4, UR52, !P0 ;  /* 0x0000003404007c0c */ /* 0x000fe4000c741270 */
[----:B------:R-:W-:Y:S02]  /*46410*/  PRMT R79, R79, 0x4210, R8 ;  /* 0x000042104f4f7816 */ /* 0x000fe40000000008 */
[----:B------:R-:W-:Y:S01]  /*46420*/  LOP3.LUT R250, R250, 0xfffbffff, RZ, 0xc0, !PT ;  /* 0xfffbfffffafa7812 */ /* 0x000fe200078ec0ff */
[----:B0-----:R-:W3:Y:S04]  /*46430*/  LDL.LU R10, [R1+0x20bc] ;  /* 0x0020bc00010a7983 */ /* 0x001ee80000300800 */
[----:B------:R0:W-:Y:S01]  /*46440*/  STL [R1+0xcc], R9 ;  /* 0x0000cc0901007387 */ /* 0x0001e20000100800 */
[----:B------:R-:W-:-:S03]  /*46450*/  @P3 LOP3.LUT R250, R250, 0x40000, RZ, 0xfc, !PT ;  /* 0x00040000fafa3812 */ /* 0x000fc600078efcff */
[----:B0-----:R-:W4:Y:S04]  /*46460*/  LDL.LU R9, [R1+0x20b8] ;  /* 0x0020b80001097983 */ /* 0x001f280000300800 */
[----:B------:R0:W-:Y:S01]  /*46470*/  STL [R1+0x474], R8 ;  /* 0x0004740801007387 */ /* 0x0001e20000100800 */
[----:B------:R-:W-:Y:S02]  /*46480*/  ISETP.LT.AND P1, PT, R3, UR51, !P0 ;  /* 0x0000003303007c0c */ /* 0x000fe4000c721270 */
[----:B------:R-:W-:Y:S01]  /*46490*/  LOP3.LUT R250, R250, 0xfffdffff, RZ, 0xc0, !PT ;  /* 0xfffdfffffafa7812 */ /* 0x000fe200078ec0ff */
[----:B0-----:R-:W3:Y:S01]  /*464a0*/  LDL.LU R8, [R1+0x20b4] ;  /* 0x0020b40001087983 */ /* 0x001ee20000300800 */
[----:B------:R-:W-:Y:S02]  /*464b0*/  ISETP.GE.AND P0, PT, R141, UR30, PT ;  /* 0x0000001e8d007c0c */ /* 0x000fe4000bf06270 */
[----:B------:R-:W-:-:S02]  /*464c0*/  @P2 LOP3.LUT R250, R250, 0x20000, RZ, 0xfc, !PT ;  /* 0x00020000fafa2812 */ /* 0x000fc400078efcff */
[----:B------:R-:W-:Y:S02]  /*464d0*/  ISETP.LT.AND P2, PT, R2, UR37, !P0 ;  /* 0x0000002502007c0c */ /* 0x000fe4000c741270 */
[----:B------:R-:W-:-:S04]  /*464e0*/  LOP3.LUT R250, R250, 0xfffeffff, RZ, 0xc0, !PT ;  /* 0xfffefffffafa7812 */ /* 0x000fc800078ec0ff */
[----:B------:R-:W-:Y:S02]  /*464f0*/  @P1 LOP3.LUT R250, R250, 0x10000, RZ, 0xfc, !PT ;  /* 0x00010000fafa1812 */ /* 0x000fe400078efcff */
[----:B------:R-:W-:Y:S02]  /*46500*/  ISETP.LT.AND P3, PT, R5, UR25, !P0 ;  /* 0x0000001905007c0c */ /* 0x000fe4000c761270 */
[----:B------:R-:W-:-:S04]  /*46510*/  LOP3.LUT R250, R250, 0xffff7fff, RZ, 0xc0, !PT ;  /* 0xffff7ffffafa7812 */ /* 0x000fc800078ec0ff */
[----:B------:R-:W-:Y:S02]  /*46520*/  @P2 LOP3.LUT R250, R250, 0x8000, RZ, 0xfc, !PT ;  /* 0x00008000fafa2812 */ /* 0x000fe400078efcff */
[----:B------:R-:W-:Y:S02]  /*46530*/  ISETP.LT.AND P1, PT, R4, UR61, !P0 ;  /* 0x0000003d04007c0c */ /* 0x000fe4000c721270 */
[----:B------:R-:W-:-:S04]  /*46540*/  LOP3.LUT R250, R250, 0xffffbfff, RZ, 0xc0, !PT ;  /* 0xffffbffffafa7812 */ /* 0x000fc800078ec0ff */
[----:B------:R-:W-:Y:S02]  /*46550*/  @P3 LOP3.LUT R250, R250, 0x4000, RZ, 0xfc, !PT ;  /* 0x00004000fafa3812 */ /* 0x000fe400078efcff */
[----:B------:R-:W-:Y:S02]  /*46560*/  ISETP.LT.AND P2, PT, R3, UR60, !P0 ;  /* 0x0000003c03007c0c */ /* 0x000fe4000c741270 */
[----:B------:R-:W-:Y:S02]  /*46570*/  LOP3.LUT R250, R250, 0xffffdfff, RZ, 0xc0, !PT ;  /* 0xffffdffffafa7812 */ /* 0x000fe400078ec0ff */
[----:B------:R-:W-:Y:S02]  /*46580*/  ISETP.GE.AND P0, PT, R142, UR8, PT ;  /* 0x000000088e007c0c */ /* 0x000fe4000bf06270 */
[----:B------:R-:W-:Y:S02]  /*46590*/  @P1 LOP3.LUT R250, R250, 0x2000, RZ, 0xfc, !PT ;  /* 0x00002000fafa1812 */ /* 0x000fe400078efcff */
[----:B------:R-:W-:-:S02]  /*465a0*/  ISETP.LT.AND P1, PT, R2, UR59, !P0 ;  /* 0x0000003b02007c0c */ /* 0x000fc4000c721270 */
        /* <DEDUP_REMOVED lines=39> */
[----:B------:R-:W-:Y:S02]  /*46820*/  ISETP.LT.AND P3, PT, R5, UR46, !P0 ;  /* 0x0000002e05007c0c */ /* 0x000fe4000c761270 */
[----:B------:R-:W-:Y:S02]  /*46830*/  LOP3.LUT R222, R222, 0x7fffffff, RZ, 0xc0, !PT ;  /* 0x7fffffffdede7812 */ /* 0x000fe400078ec0ff */
[----:B------:R-:W-:-:S04]  /*46840*/  LOP3.LUT R250, R250, 0xfffffffe, RZ, 0xc0, !PT ;  /* 0xfffffffefafa7812 */ /* 0x000fc800078ec0ff */
[----:B------:R-:W-:-:S03]  /*46850*/  @P1 LOP3.LUT R250, R250, 0x1, RZ, 0xfc, !PT ;  /* 0x00000001fafa1812 */ /* 0x000fc600078efcff */
        /* <DEDUP_REMOVED lines=36> */
[----:B------:R-:W-:Y:S02]  /*46aa0*/  LOP3.LUT R224, R224, 0xfdffffff, RZ, 0xc0, !PT ;  /* 0xfdffffffe0e07812 */ /* 0x000fe400078ec0ff */
[----:B------:R-:W-:Y:S02]  /*46ab0*/  LOP3.LUT R222, R222, 0xffff7fff, RZ, 0xc0, !PT ;  /* 0xffff7fffdede7812 */ /* 0x000fe400078ec0ff */
[----:B------:R-:W-:Y:S02]  /*46ac0*/  ISETP.GE.AND P1, PT, R150, UR19, PT ;  /* 0x0000001396007c0c */ /* 0x000fe4000bf26270 */
[----:B------:R-:W-:Y:S02]  /*46ad0*/  @P2 LOP3.LUT R222, R222, 0x8000, RZ, 0xfc, !PT ;  /* 0x00008000dede2812 */ /* 0x000fe400078efcff */
[----:B------:R-:W-:-:S02]  /*46ae0*/  @P6 LOP3.LUT R224, R224, 0x2000000, RZ, 0xfc, !PT ;  /* 0x02000000e0e06812 */ /* 0x000fc400078efcff */
[----:B------:R-:W-:Y:S02]  /*46af0*/  ISETP.GE.AND P6, PT, R148, UR23, PT ;  /* 0x0000001794007c0c */ /* 0x000fe4000bfc6270 */
[----:B------:R-:W-:-:S04]  /*46b00*/  LOP3.LUT R222, R222, 0xffffbfff, RZ, 0xc0, !PT ;  /* 0xffffbfffdede7812 */ /* 0x000fc800078ec0ff */
[----:B------:R-:W-:Y:S02]  /*46b10*/  LOP3.LUT R222, R222, 0xfffeffff, RZ, 0xc0, !PT ;  /* 0xfffeffffdede7812 */ /* 0x000fe400078ec0ff */
[----:B------:R-:W-:Y:S02]  /*46b20*/  ISETP.GE.AND P0, PT, R151, UR17, PT ;  /* 0x0000001197007c0c */ /* 0x000fe4000bf06270 */
[----:B------:R-:W-:-:S04]  /*46b30*/  @P1 LOP3.LUT R222, R222, 0x10000, RZ, 0xfc, !PT ;  /* 0x00010000dede1812 */ /* 0x000fc800078efcff */
[----:B------:R-:W-:-:S04]  /*46b40*/  @P6 LOP3.LUT R222, R222, 0x4000, RZ, 0xfc, !PT ;  /* 0x00004000dede6812 */ /* 0x000fc800078efcff */
[----:B------:R-:W-:-:S04]  /*46b50*/  LOP3.LUT R222, R222, 0xfffdffff, RZ, 0xc0, !PT ;  /* 0xfffdffffdede7812 */ /* 0x000fc800078ec0ff */
[----:B------:R-:W-:Y:S02]  /*46b60*/  @P0 LOP3.LUT R222, R222, 0x20000, RZ, 0xfc, !PT ;  /* 0x00020000dede0812 */ /* 0x000fe400078efcff */
[----:B------:R-:W-:Y:S02]  /*46b70*/  ISETP.GE.AND P0, PT, R152, UR15, PT ;  /* 0x0000000f98007c0c */ /* 0x000fe4000bf06270 */
[----:B------:R-:W-:Y:S02]  /*46b80*/  ISETP.LT.AND P6, PT, R2, UR24, !P6 ;  /* 0x0000001802007c0c */ /* 0x000fe4000f7c1270 */
[----:B------:R-:W-:-:S09]  /*46b90*/  LOP3.LUT R222, R222, 0xfffbffff, RZ, 0xc0, !PT ;  /* 0xfffbffffdede7812 */ /* 0x000fd200078ec0ff */
[----:B------:R-:W-:-:S04]  /*46ba0*/  @P0 LOP3.LUT R222, R222, 0x40000, RZ, 0xfc, !PT ;  /* 0x00040000dede0812 */ /* 0x000fc800078efcff */
[----:B------:R-:W-:Y:S02]  /*46bb0*/  LOP3.LUT R222, R222, 0xfff7ffff, RZ, 0xc0, !PT ;  /* 0xfff7ffffdede7812 */ /* 0x000fe400078ec0ff */
[----:B------:R-:W-:Y:S02]  /*46bc0*/  ISETP.GE.AND P5, PT, R153, UR13, PT ;  /* 0x0000000d99007c0c */ /* 0x000fe4000bfa6270 */
[----:B------:R-:W-:Y:S02]  /*46bd0*/  @P6 LOP3.LUT R222, R222, 0x80000, RZ, 0xfc, !PT ;  /* 0x00080000dede6812 */ /* 0x000fe400078efcff */
[----:B------:R-:W-:Y:S02]  /*46be0*/  ISETP.GE.AND P2, PT, R154, UR11, PT ;  /* 0x0000000b9a007c0c */ /* 0x000fe4000bf46270 */
[----:B------:R-:W-:Y:S02]  /*46bf0*/  ISETP.GE.AND P0, PT, R155, UR9, PT ;  /* 0x000000099b007c0c */ /* 0x000fe4000bf06270 */
[----:B------:R-:W-:-:S02]  /*46c00*/  ISETP.GE.AND P3, PT, R156, UR7, PT ;  /* 0x000000079c007c0c */ /* 0x000fc4000bf66270 */
[----:B------:R-:W-:Y:S02]  /*46c10*/  ISETP.GE.AND P1, PT, R157, UR5, PT ;  /* 0x000000059d007c0c */ /* 0x000fe4000bf26270 */
[----:B------:R-:W-:Y:S02]  /*46c20*/  ISETP.GE.AND P4, PT, R158, UR39, PT ;  /* 0x000000279e007c0c */ /* 0x000fe4000bf86270 */
[C---:B------:R-:W-:Y:S01]  /*46c30*/  LOP3.LUT P6, RZ, R224.reuse, 0x2000000, RZ, 0xc0, !PT ;  /* 0x02000000e0ff7812 */ /* 0x040fe200078cc0ff */
[----:B------:R-:W2:Y:S01]  /*46c40*/  LDL.LU R216, [R1+0x3d0] ;  /* 0x0003d00001d87983 */ /* 0x000ea20000300800 */
[----:B------:R-:W-:Y:S01]  /*46c50*/  BAR.SYNC.DEFER_BLOCKING 0x0 ;  /* 0x0000000000007b1d */ /* 0x000fe20000010000 */
[----:B------:R-:W-:Y:S02]  /*46c60*/  LOP3.LUT R221, R221, 0xbfffffff, RZ, 0xc0, !PT ;  /* 0xbfffffffdddd7812 */ /* 0x000fe400078ec0ff */
[----:B------:R-:W-:-:S03]  /*46c70*/  LOP3.LUT R224, R224, 0xffefffff, RZ, 0xc0, !PT ;  /* 0xffefffffe0e07812 */ /* 0x000fc600078ec0ff */
[----:B------:R-:W-:Y:S01]  /*46c80*/  ULDC UR4, c[0x0][0x228] ;  /* 0x00008a0000047ab9 */ /* 0x000fe20000000800 */
[----:B------:R-:W-:Y:S01]  /*46c90*/  ULDC UR5, c[0x0][0x228] ;  /* 0x00008a0000057ab9 */ /* 0x000fe20000000800 */
[----:B------:R-:W4:Y:S01]  /*46ca0*/  LDL.LU R215, [R1+0x3cc] ;  /* 0x0003cc0001d77983 */ /* 0x000f220000300800 */
[----:B------:R-:W-:-:S03]  /*46cb0*/  ULDC UR6, c[0x0][0x228] ;  /* 0x00008a0000067ab9 */ /* 0x000fc60000000800 */
[----:B------:R-:W3:Y:S04]  /*46cc0*/  LDL.LU R214, [R1+0x424] ;  /* 0x0004240001d67983 */ /* 0x000ee80000300800 */
[----:B------:R-:W2:Y:S04]  /*46cd0*/  LDL.LU R213, [R1+0x3bc] ;  /* 0x0003bc0001d57983 */ /* 0x000ea80000300800 */
[----:B------:R-:W4:Y:S04]  /*46ce0*/  LDL.LU R212, [R1+0x3f0] ;  /* 0x0003f00001d47983 */ /* 0x000f280000300800 */
[----:B------:R-:W3:Y:S04]  /*46cf0*/  LDL.LU R211, [R1+0x14c0] ;  /* 0x0014c00001d37983 */ /* 0x000ee80000300800 */
[----:B------:R-:W2:Y:S04]  /*46d00*/  LDL.LU R251, [R1+0x3e4] ;  /* 0x0003e40001fb7983 */ /* 0x000ea80000300800 */
[----:B------:R-:W4:Y:S04]  /*46d10*/  LDL.LU R159, [R1+0x3e0] ;  /* 0x0003e000019f7983 */ /* 0x000f280000300800 */
[----:B------:R-:W4:Y:S04]  /*46d20*/  LDL.LU R160, [R1+0x3f4] ;  /* 0x0003f40001a07983 */ /* 0x000f280000300800 */
[----:B------:R-:W3:Y:S04]  /*46d30*/  LDL.LU R210, [R1+0x418] ;  /* 0x0004180001d27983 */ /* 0x000ee80000300800 */
[----:B------:R-:W2:Y:S04]  /*46d40*/  LDL.LU R209, [R1+0x3c8] ;  /* 0x0003c80001d17983 */ /* 0x000ea80000300800 */
        /* <DEDUP_REMOVED lines=17> */
[----:B------:R-:W3:Y:S04]  /*46e60*/  LDL.LU R218, [R1+0x444] ;  /* 0x0004440001da7983 */ /* 0x000ee80000300800 */
[----:B------:R-:W3:Y:S04]  /*46e70*/  LDL.LU R217, [R1+0x3d8] ;  /* 0x0003d80001d97983 */ /* 0x000ee80000300800 */
[----:B------:R-:W2:Y:S04]  /*46e80*/  LDL.LU R191, [R1+0xc0] ;  /* 0x0000c00001bf7983 */ /* 0x000ea80000300800 */
[----:B------:R-:W2:Y:S01]  /*46e90*/  LDL.LU R192, [R1+0x498] ;  /* 0x0004980001c07983 */ /* 0x000ea20000300800 */
[----:B------:R-:W-:-:S02]  /*46ea0*/  @P5 LOP3.LUT R221, R221, 0x40000000, RZ, 0xfc, !PT ;  /* 0x40000000dddd5812 */ /* 0x000fc400078efcff */
[C---:B------:R-:W-:Y:S01]  /*46eb0*/  LOP3.LUT P5, RZ, R222.reuse, 0x20, RZ, 0xc0, !PT ;  /* 0x00000020deff7812 */ /* 0x040fe200078ac0ff */
[----:B------:R-:W0:Y:S01]  /*46ec0*/  LDS.128 R68, [R6] ;  /* 0x0000000006447984 */ /* 0x000e220000000c00 */
[----:B------:R-:W-:Y:S01]  /*46ed0*/  LOP3.LUT R221, R221, 0xdfffffff, RZ, 0xc0, !PT ;  /* 0xdfffffffdddd7812 */ /* 0x000fe200078ec0ff */
[----:B------:R-:W-:Y:S03]  /*46ee0*/  BAR.SYNC.DEFER_BLOCKING 0x0 ;  /* 0x0000000000007b1d */ /* 0x000fe60000010000 */
[----:B------:R-:W-:Y:S02]  /*46ef0*/  @P2 LOP3.LUT R221, R221, 0x20000000, RZ, 0xfc, !PT ;  /* 0x20000000dddd2812 */ /* 0x000fe400078efcff */
[----:B------:R-:W-:Y:S02]  /*46f00*/  LOP3.LUT P2, RZ, R222, 0x10, RZ, 0xc0, !PT ;  /* 0x00000010deff7812 */ /* 0x000fe4000784c0ff */
[----:B------:R-:W-:Y:S01]  /*46f10*/  LOP3.LUT R221, R221, 0xefffffff, RZ, 0xc0, !PT ;  /* 0xefffffffdddd7812 */ /* 0x000fe200078ec0ff */
[----:B------:R-:W-:Y:S03]  /*46f20*/  STL.64 [R1+0x24d0], R226 ;  /* 0x0024d0e201007387 */ /* 0x000fe60000100a00 */
[----:B------:R-:W-:-:S02]  /*46f30*/  @P0 LOP3.LUT R221, R221, 0x10000000, RZ, 0xfc, !PT ;  /* 0x10000000dddd0812 */ /* 0x000fc400078efcff */
[----:B------:R-:W-:Y:S01]  /*46f40*/  LOP3.LUT P0, RZ, R222, 0x8, RZ, 0xc0, !PT ;  /* 0x00000008deff7812 */ /* 0x000fe2000780c0ff */
[----:B------:R-:W-:Y:S01]  /*46f50*/  STL.64 [R1+0x24b0], R228 ;  /* 0x0024b0e401007387 */ /* 0x000fe20000100a00 */
[----:B------:R-:W-:-:S03]  /*46f60*/  LOP3.LUT R221, R221, 0xf7ffffff, RZ, 0xc0, !PT ;  /* 0xf7ffffffdddd7812 */ /* 0x000fc600078ec0ff */
[----:B------:R-:W-:Y:S01]  /*46f70*/  STL.64 [R1+0x2490], R28 ;  /* 0x0024901c01007387 */ /* 0x000fe20000100a00 */
[----:B------:R-:W-:Y:S02]  /*46f80*/  @P3 LOP3.LUT R221, R221, 0x8000000, RZ, 0xfc, !PT ;  /* 0x08000000dddd3812 */ /* 0x000fe400078efcff */
[----:B------:R-:W-:Y:S01]  /*46f90*/  LOP3.LUT P3, RZ, R222, 0x4, RZ, 0xc0, !PT ;  /* 0x00000004deff7812 */ /* 0x000fe2000786c0ff */
[----:B------:R-:W-:Y:S01]  /*46fa0*/  STL.64 [R1+0x2468], R30 ;  /* 0x0024681e01007387 */ /* 0x000fe20000100a00 */
[----:B------:R-:W-:-:S03]  /*46fb0*/  LOP3.LUT R221, R221, 0xfbffffff, RZ, 0xc0, !PT ;  /* 0xfbffffffdddd7812 */ /* 0x000fc600078ec0ff */
[----:B------:R-:W-:Y:S01]  /*46fc0*/  STSM.16.M88.4 [R7], R72 ;  /* 0x0000004807007844 */ /* 0x000fe20000000200 */
[----:B------:R-:W-:Y:S01]  /*46fd0*/  @P4 LOP3.LUT R221, R221, 0x4000000, RZ, 0xfc, !PT ;  /* 0x04000000dddd4812 */ /* 0x000fe200078efcff */
[----:B------:R-:W-:Y:S03]  /*46fe0*/  BAR.SYNC.DEFER_BLOCKING 0x0 ;  /* 0x0000000000007b1d */ /* 0x000fe60000010000 */
[----:B------:R-:W-:Y:S02]  /*46ff0*/  LOP3.LUT R221, R221, 0xfdffffff, RZ, 0xc0, !PT ;  /* 0xfdffffffdddd7812 */ /* 0x000fe400078ec0ff */
[C---:B------:R-:W-:Y:S02]  /*47000*/  LOP3.LUT P4, RZ, R222.reuse, 0x2, RZ, 0xc0, !PT ;  /* 0x00000002deff7812 */ /* 0x040fe4000788c0ff */
[----:B------:R-:W-:Y:S02]  /*47010*/  @P1 LOP3.LUT R221, R221, 0x2000000, RZ, 0xfc, !PT ;  /* 0x02000000dddd1812 */ /* 0x000fe400078efcff */
[----:B------:R-:W-:Y:S01]  /*47020*/  LOP3.LUT P1, RZ, R222, 0x1, RZ, 0xc0, !PT ;  /* 0x00000001deff7812 */ /* 0x000fe2000782c0ff */
[----:B------:R-:W-:Y:S04]  /*47030*/  STL.64 [R1+0x2460], R230 ;  /* 0x002460e601007387 */ /* 0x000fe80000100a00 */
[----:B------:R-:W-:Y:S04]  /*47040*/  STL.64 [R1+0x2458], R36 ;  /* 0x0024582401007387 */ /* 0x000fe80000100a00 */
[----:B------:R-:W-:Y:S04]  /*47050*/  STL.64 [R1+0x2448], R40 ;  /* 0x0024482801007387 */ /* 0x000fe80000100a00 */
[----:B------:R-:W-:Y:S04]  /*47060*/  STL.64 [R1+0x2440], R38 ;  /* 0x0024402601007387 */ /* 0x000fe80000100a00 */
[----:B------:R-:W0:Y:S04]  /*47070*/  LDS.128 R72, [R6] ;  /* 0x0000000006487984 */ /* 0x000e280000000c00 */
        /* <DEDUP_REMOVED lines=14> */
[----:B-1----:R-:W-:Y:S04]  /*47160*/  STL.64 [R1+0x23a0], R44 ;  /* 0x0023a02c01007387 */ /* 0x002fe80000100a00 */
        /* <DEDUP_REMOVED lines=18> */
[----:B0-----:R-:W-:Y:S04]  /*47290*/  STL.64 [R1+0x2358], R68 ;  /* 0x0023584401007387 */ /* 0x001fe80000100a00 */
[----:B------:R-:W-:Y:S04]  /*472a0*/  STL.64 [R1+0x2340], R70 ;  /* 0x0023404601007387 */ /* 0x000fe80000100a00 */
[----:B------:R-:W-:Y:S04]  /*472b0*/  STL.64 [R1+0x2350], R72 ;  /* 0x0023504801007387 */ /* 0x000fe80000100a00 */
[----:B------:R-:W-:Y:S01]  /*472c0*/  STL.64 [R1+0x2338], R74 ;  /* 0x0023384a01007387 */ /* 0x000fe20000100a00 */
[----:B------:R-:W-:Y:S06]  /*472d0*/  BAR.SYNC.DEFER_BLOCKING 0x0 ;  /* 0x0000000000007b1d */ /* 0x000fec0000010000 */
[----:B------:R-:W-:Y:S02]  /*472e0*/  STSM.16.M88.4 [R7], R76 ;  /* 0x0000004c07007844 */ /* 0x000fe40000000200 */
[----:B------:R-:W-:Y:S06]  /*472f0*/  BAR.SYNC.DEFER_BLOCKING 0x0 ;  /* 0x0000000000007b1d */ /* 0x000fec0000010000 */
[----:B------:R-:W0:Y:S01]  /*47300*/  LDS.128 R76, [R6] ;  /* 0x00000000064c7984 */ /* 0x000e220000000c00 */
[----:B--2---:R-:W-:-:S03]  /*47310*/  PRMT R80, R192, 0x5210, R191 ;  /* 0x00005210c0507816 */ /* 0x004fc600000000bf */
[----:B------:R-:W2:Y:S04]  /*47320*/  LDL.LU R191, [R1+0xc4] ;  /* 0x0000c40001bf7983 */ /* 0x000ea80000300800 */
[----:B------:R-:W2:Y:S01]  /*47330*/  LDL.LU R192, [R1+0x494] ;  /* 0x0004940001c07983 */ /* 0x000ea20000300800 */
[----:B------:R-:W-:Y:S01]  /*47340*/  BAR.SYNC.DEFER_BLOCKING 0x0 ;  /* 0x0000000000007b1d */ /* 0x000fe20000010000 */
[----:B--2---:R-:W-:-:S05]  /*47350*/  PRMT R81, R192, 0x5210, R191 ;  /* 0x00005210c0517816 */ /* 0x004fca00000000bf */
[----:B------:R-:W2:Y:S04]  /*47360*/  LDL.LU R191, [R1+0xcc] ;  /* 0x0000cc0001bf7983 */ /* 0x000ea80000300800 */
[----:B------:R-:W2:Y:S02]  /*47370*/  LDL.LU R192, [R1+0x490] ;  /* 0x0004900001c07983 */ /* 0x000ea40000300800 */
[----:B--2---:R-:W-:Y:S02]  /*47380*/  PRMT R82, R192, 0x5210, R191 ;  /* 0x00005210c0527816 */ /* 0x004fe400000000bf */
[----:B------:R-:W2:Y:S04]  /*47390*/  LDL.LU R191, [R1+0x474] ;  /* 0x0004740001bf7983 */ /* 0x000ea80000300800 */
[----:B------:R-:W2:Y:S02]  /*473a0*/  LDL.LU R192, [R1+0xc8] ;  /* 0x0000c80001c07983 */ /* 0x000ea40000300800 */
[----:B--2---:R-:W-:-:S02]  /*473b0*/  PRMT R83, R192, 0x5210, R191 ;  /* 0x00005210c0537816 */ /* 0x004fc400000000bf */
[----:B------:R-:W2:Y:S02]  /*473c0*/  LDL.LU R192, [R1+0x8f0] ;  /* 0x0008f00001c07983 */ /* 0x000ea40000300800 */
[----:B--2---:R-:W-:Y:S02]  /*473d0*/  LOP3.LUT R88, R192, 0xffff, RZ, 0xc0, !PT ;  /* 0x0000ffffc0587812 */ /* 0x004fe400078ec0ff */
[----:B------:R-:W2:Y:S02]  /*473e0*/  LDL.LU R192, [R1+0x8ec] ;  /* 0x0008ec0001c07983 */ /* 0x000ea40000300800 */
[----:B--2---:R-:W-:Y:S02]  /*473f0*/  LOP3.LUT R89, R192, 0xffff, RZ, 0xc0, !PT ;  /* 0x0000ffffc0597812 */ /* 0x004fe400078ec0ff */
[----:B------:R-:W2:Y:S02]  /*47400*/  LDL.LU R192, [R1+0x7bc] ;  /* 0x0007bc0001c07983 */ /* 0x000ea40000300800 */
[----:B--2---:R-:W-:-:S02]  /*47410*/  LOP3.LUT R90, R192, 0xffff, RZ, 0xc0, !PT ;  /* 0x0000ffffc05a7812 */ /* 0x004fc400078ec0ff */
[----:B------:R-:W2:Y:S02]  /*47420*/  LDL.LU R192, [R1+0x7b8] ;  /* 0x0007b80001c07983 */ /* 0x000ea40000300800 */
[----:B--2---:R-:W-:Y:S02]  /*47430*/  LOP3.LUT R91, R192, 0xffff, RZ, 0xc0, !PT ;  /* 0x0000ffffc05b7812 */ /* 0x004fe400078ec0ff */
[----:B------:R-:W2:Y:S02]  /*47440*/  LDL.LU R192, [R1+0x818] ;  /* 0x0008180001c07983 */ /* 0x000ea40000300800 */
[----:B--2---:R-:W-:Y:S02]  /*47450*/  PRMT R84, R192, 0x4210, R88 ;  /* 0x00004210c0547816 */ /* 0x004fe40000000058 */
[----:B------:R-:W2:Y:S02]  /*47460*/  LDL.LU R192, [R1+0x814] ;  /* 0x0008140001c07983 */ /* 0x000ea40000300800 */
[----:B--2---:R-:W-:-:S02]  /*47470*/  PRMT R85, R192, 0x4210, R89 ;  /* 0x00004210c0557816 */ /* 0x004fc40000000059 */
[----:B------:R-:W2:Y:S02]  /*47480*/  LDL.LU R192, [R1+0x810] ;  /* 0x0008100001c07983 */ /* 0x000ea40000300800 */
[----:B--2---:R-:W-:Y:S02]  /*47490*/  PRMT R86, R192, 0x4210, R90 ;  /* 0x00004210c0567816 */ /* 0x004fe4000000005a */
[----:B------:R-:W2:Y:S04]  /*474a0*/  LDL.LU R192, [R1+0x80c] ;  /* 0x00080c0001c07983 */ /* 0x000ea80000300800 */
[----:B------:R-:W-:Y:S01]  /*474b0*/  STSM.16.M88.4 [R7], R80 ;  /* 0x0000005007007844 */ /* 0x000fe20000000200 */
[----:B------:R-:W-:Y:S06]  /*474c0*/  BAR.SYNC.DEFER_BLOCKING 0x0 ;  /* 0x0000000000007b1d */ /* 0x000fec0000010000 */
[----:B------:R-:W1:Y:S02]  /*474d0*/  LDS.128 R80, [R6] ;  /* 0x0000000006507984 */ /* 0x000e640000000c00 */
[----:B------:R-:W-:Y:S01]  /*474e0*/  BAR.SYNC.DEFER_BLOCKING 0x0 ;  /* 0x0000000000007b1d */ /* 0x000fe20000010000 */
[----:B--2---:R-:W-:-:S05]  /*474f0*/  PRMT R87, R192, 0x4210, R91 ;  /* 0x00004210c0577816 */ /* 0x004fca000000005b */
[----:B------:R-:W2:Y:S04]  /*47500*/  LDL.LU R192, [R1+0x4ac] ;  /* 0x0004ac0001c07983 */ /* 0x000ea80000300800 */
[----:B0-----:R-:W-:Y:S04]  /*47510*/  STL.64 [R1+0x2330], R76 ;  /* 0x0023304c01007387 */ /* 0x001fe80000100a00 */
[----:B------:R-:W-:Y:S04]  /*47520*/  STL.64 [R1+0x2320], R78 ;  /* 0x0023204e01007387 */ /* 0x000fe80000100a00 */
[----:B-1----:R-:W-:Y:S04]  /*47530*/  STL.64 [R1+0x2328], R80 ;  /* 0x0023285001007387 */ /* 0x002fe80000100a00 */
[----:B------:R-:W-:Y:S04]  /*47540*/  STL.64 [R1+0x2318], R82 ;  /* 0x0023185201007387 */ /* 0x000fe80000100a00 */
[----:B------:R-:W-:Y:S01]  /*47550*/  STSM.16.M88.4 [R7], R84 ;  /* 0x0000005407007844 */ /* 0x000fe20000000200 */
[----:B------:R-:W-:Y:S06]  /*47560*/  BAR.SYNC.DEFER_BLOCKING 0x0 ;  /* 0x0000000000007b1d */ /* 0x000fec0000010000 */
[----:B------:R-:W0:Y:S02]  /*47570*/  LDS.128 R84, [R6] ;  /* 0x0000000006547984 */ /* 0x000e240000000c00 */
[----:B------:R-:W-:Y:S01]  /*47580*/  BAR.SYNC.DEFER_BLOCKING 0x0 ;  /* 0x0000000000007b1d */ /* 0x000fe20000010000 */
[----:B--2---:R-:W-:-:S05]  /*47590*/  PRMT R88, R192, 0x5210, R88 ;  /* 0x00005210c0587816 */ /* 0x004fca0000000058 */
[----:B------:R-:W2:Y:S02]  /*475a0*/  LDL.LU R192, [R1+0x4a4] ;  /* 0x0004a40001c07983 */ /* 0x000ea40000300800 */
[----:B--2---:R-:W-:Y:S02]  /*475b0*/  PRMT R89, R192, 0x5210, R89 ;  /* 0x00005210c0597816 */ /* 0x004fe40000000059 */
[----:B------:R-:W2:Y:S02]  /*475c0*/  LDL.LU R192, [R1+0x4a8] ;  /* 0x0004a80001c07983 */ /* 0x000ea40000300800 */
[----:B--2---:R-:W-:Y:S02]  /*475d0*/  PRMT R90, R192, 0x5210, R90 ;  /* 0x00005210c05a7816 */ /* 0x004fe4000000005a */
        /* <DEDUP_REMOVED lines=289> */
[----:B--2---:R-:W-:Y:S01]  /*487f0*/  PRMT R155, R192, 0x5210, R155 ;  /* 0x00005210c09b7816 */ /* 0x004fe2000000009b */
[----:B----4-:R-:W-:-:S02]  /*48800*/  IMAD.MOV.U32 R192, RZ, RZ, R193 ;  /* 0x000000ffffc07224 */ /* 0x010fc400078e00c1 */
[----:B------:R-:W-:Y:S02]  /*48810*/  IMAD.MOV.U32 R193, RZ, RZ, R194 ;  /* 0x000000ffffc17224 */ /* 0x000fe400078e00c2 */
[----:B---3--:R-:W-:Y:S02]  /*48820*/  IMAD.MOV.U32 R194, RZ, RZ, R195 ;  /* 0x000000ffffc27224 */ /* 0x008fe400078e00c3 */
        /* <DEDUP_REMOVED lines=19> */
[----:B------:R-:W2:Y:S04]  /*48960*/  LDL.LU R160, [R1+0x980] ;  /* 0x0009800001a07983 */ /* 0x000ea80000300800 */
[----:B------:R-:W3:Y:S01]  /*48970*/  LDL.LU R191, [R1+0x97c] ;  /* 0x00097c0001bf7983 */ /* 0x000ee20000300800 */
[----:B--2---:R-:W-:-:S02]  /*48980*/  LOP3.LUT R160, R160, 0xffff, RZ, 0xc0, !PT ;  /* 0x0000ffffa0a07812 */ /* 0x004fc400078ec0ff */
[----:B---3--:R-:W-:Y:S02]  /*48990*/  LOP3.LUT R161, R191, 0xffff, RZ, 0xc0, !PT ;  /* 0x0000ffffbfa17812 */ /* 0x008fe400078ec0ff */
[----:B------:R-:W2:Y:S02]  /*489a0*/  LDL.LU R191, [R1+0x908] ;  /* 0x0009080001bf7983 */ /* 0x000ea40000300800 */
[----:B--2---:R-:W-:Y:S02]  /*489b0*/  LOP3.LUT R162, R191, 0xffff, RZ, 0xc0, !PT ;  /* 0x0000ffffbfa27812 */ /* 0x004fe400078ec0ff */
[----:B------:R-:W2:Y:S02]  /*489c0*/  LDL.LU R191, [R1+0x904] ;  /* 0x0009040001bf7983 */ /* 0x000ea40000300800 */
[----:B--2---:R-:W-:Y:S02]  /*489d0*/  LOP3.LUT R163, R191, 0xffff, RZ, 0xc0, !PT ;  /* 0x0000ffffbfa37812 */ /* 0x004fe400078ec0ff */
        /* <DEDUP_REMOVED lines=9> */
[----:B--2---:R-:W-:Y:S01]  /*48a70*/  PRMT R158, R191, 0x4210, R162 ;  /* 0x00004210bf9e7816 */ /* 0x004fe200000000a2 */
        /* <DEDUP_REMOVED lines=23> */
[----:B------:R-:W3:Y:S04]  /*48bf0*/  LDL.LU R190, [R1+0x540] ;  /* 0x0005400001be7983 */ /* 0x000ee80000300800 */
[----:B0-----:R-:W-:Y:S04]  /*48c00*/  STL.64 [R1+0x21f8], R148 ;  /* 0x0021f89401007387 */ /* 0x001fe80000100a00 */
[----:B------:R-:W-:Y:S04]  /*48c10*/  STL.64 [R1+0x21e8], R150 ;  /* 0x0021e89601007387 */ /* 0x000fe80000100a00 */
[----:B-1----:R-:W-:Y:S04]  /*48c20*/  STL.64 [R1+0x21f0], R152 ;  /* 0x0021f09801007387 */ /* 0x002fe80000100a00 */
[----:B------:R-:W-:Y:S01]  /*48c30*/  STL.64 [R1+0x21e0], R154 ;  /* 0x0021e09a01007387 */ /* 0x000fe20000100a00 */
[----:B---3--:R-:W-:-:S03]  /*48c40*/  PRMT R160, R190, 0x5210, R160 ;  /* 0x00005210bea07816 */ /* 0x008fc600000000a0 */
[----:B------:R-:W3:Y:S02]  /*48c50*/  LDL.LU R190, [R1+0x538] ;  /* 0x0005380001be7983 */ /* 0x000ee40000300800 */
[----:B---3--:R-:W-:Y:S02]  /*48c60*/  PRMT R161, R190, 0x5210, R161 ;  /* 0x00005210bea17816 */ /* 0x008fe400000000a1 */
[----:B------:R-:W3:Y:S02]  /*48c70*/  LDL.LU R190, [R1+0x53c] ;  /* 0x00053c0001be7983 */ /* 0x000ee40000300800 */
[----:B---3--:R-:W-:Y:S02]  /*48c80*/  PRMT R162, R190, 0x5210, R162 ;  /* 0x00005210bea27816 */ /* 0x008fe400000000a2 */
[----:B------:R-:W3:Y:S01]  /*48c90*/  LDL.LU R190, [R1+0x4cc] ;  /* 0x0004cc0001be7983 */ /* 0x000ee20000300800 */
[--C-:B--2---:R-:W-:Y:S02]  /*48ca0*/  PRMT R159, R159, 0x4210, R163.reuse ;  /* 0x000042109f9f7816 */ /* 0x104fe400000000a3 */
[----:B---3--:R-:W-:-:S02]  /*48cb0*/  PRMT R163, R190, 0x5210, R163 ;  /* 0x00005210bea37816 */ /* 0x008fc400000000a3 */
        /* <DEDUP_REMOVED lines=17> */
[----:B------:R-:W0:Y:S02]  /*48dd0*/  LDS.128 R156, [R6] ;  /* 0x00000000069c7984 */ /* 0x000e240000000c00 */
[----:B------:R-:W-:Y:S06]  /*48de0*/  BAR.SYNC.DEFER_BLOCKING 0x0 ;  /* 0x0000000000007b1d */ /* 0x000fec0000010000 */
[----:B------:R-:W-:Y:S02]  /*48df0*/  STSM.16.M88.4 [R7], R160 ;  /* 0x000000a007007844 */ /* 0x000fe40000000200 */
        /* <DEDUP_REMOVED lines=8> */
[----:B------:R-:W-:Y:S01]  /*48e80*/  STL.64 [R1+0x21b8], R162 ;  /* 0x0021b8a201007387 */ /* 0x000fe20000100a00 */
[----:B--2---:R-:W-:-:S03]  /*48e90*/  PRMT R168, R190, 0x5210, R168 ;  /* 0x00005210bea87816 */ /* 0x004fc600000000a8 */
        /* <DEDUP_REMOVED lines=76> */
[----:B------:R-:W2:Y:S04]  /*49360*/  LDL.LU R190, [R1+0x4b0] ;  /* 0x0004b00001be7983 */ /* 0x000ea80000300800 */
[----:B------:R-:W-:Y:S01]  /*49370*/  STSM.16.M88.4 [R7], R180 ;  /* 0x000000b407007844 */ /* 0x000fe20000000200 */
[----:B------:R-:W-:Y:S06]  /*49380*/  BAR.SYNC.DEFER_BLOCKING 0x0 ;  /* 0x0000000000007b1d */ /* 0x000fec0000010000 */
[----:B------:R-:W0:Y:S02]  /*49390*/  LDS.128 R180, [R6] ;  /* 0x0000000006b47984 */ /* 0x000e240000000c00 */
[----:B------:R-:W-:Y:S01]  /*493a0*/  BAR.SYNC.DEFER_BLOCKING 0x0 ;  /* 0x0000000000007b1d */ /* 0x000fe20000010000 */
[----:B--2---:R-:W-:Y:S01]  /*493b0*/  PRMT R187, R190, 0x5210, R187 ;  /* 0x00005210bebb7816 */ /* 0x004fe200000000bb */
[----:B------:R-:W-:-:S02]  /*493c0*/  IMAD.MOV.U32 R190, RZ, RZ, R191 ;  /* 0x000000ffffbe7224 */ /* 0x000fc400078e00bf */
[----:B------:R-:W-:Y:S02]  /*493d0*/  IMAD.MOV.U32 R191, RZ, RZ, R192 ;  /* 0x000000ffffbf7224 */ /* 0x000fe400078e00c0 */
[----:B------:R-:W-:Y:S01]  /*493e0*/  IMAD.MOV.U32 R189, RZ, RZ, R190 ;  /* 0x000000ffffbd7224 */ /* 0x000fe200078e00be */
[----:B------:R-:W2:Y:S01]  /*493f0*/  LDL.LU R192, [R1+0x9a8] ;  /* 0x0009a80001c07983 */ /* 0x000ea20000300800 */
[----:B------:R-:W-:Y:S02]  /*49400*/  IMAD.MOV.U32 R190, RZ, RZ, R191 ;  /* 0x000000ffffbe7224 */ /* 0x000fe400078e00bf */
[----:B------:R-:W-:Y:S02]  /*49410*/  IMAD.MOV.U32 R188, RZ, RZ, R189 ;  /* 0x000000ffffbc7224 */ /* 0x000fe400078e00bd */
[----:B------:R-:W-:Y:S02]  /*49420*/  IMAD.MOV.U32 R189, RZ, RZ, R190 ;  /* 0x000000ffffbd7224 */ /* 0x000fe400078e00be */
[----:B------:R-:W-:-:S02]  /*49430*/  IMAD.MOV.U32 R191, RZ, RZ, R193 ;  /* 0x000000ffffbf7224 */ /* 0x000fc400078e00c1 */
[----:B------:R-:W-:Y:S01]  /*49440*/  IMAD.MOV.U32 R227, RZ, RZ, R188 ;  /* 0x000000ffffe37224 */ /* 0x000fe200078e00bc */
[----:B------:R-:W3:Y:S01]  /*49450*/  LDL.LU R193, [R1+0x9a4] ;  /* 0x0009a40001c17983 */ /* 0x000ee20000300800 */
[----:B------:R-:W-:Y:S02]  /*49460*/  IMAD.MOV.U32 R188, RZ, RZ, R189 ;  /* 0x000000ffffbc7224 */ /* 0x000fe400078e00bd */
[----:B------:R-:W-:Y:S02]  /*49470*/  IMAD.MOV.U32 R190, RZ, RZ, R191 ;  /* 0x000000ffffbe7224 */ /* 0x000fe400078e00bf */
[----:B------:R-:W-:Y:S02]  /*49480*/  IMAD.MOV.U32 R226, RZ, RZ, R227 ;  /* 0x000000ffffe27224 */ /* 0x000fe400078e00e3 */
[----:B------:R-:W-:Y:S02]  /*49490*/  IMAD.MOV.U32 R227, RZ, RZ, R188 ;  /* 0x000000ffffe37224 */ /* 0x000fe400078e00bc */
[----:B------:R-:W-:-:S02]  /*494a0*/  IMAD.MOV.U32 R189, RZ, RZ, R190 ;  /* 0x000000ffffbd7224 */ /* 0x000fc400078e00be */
[----:B------:R-:W-:Y:S02]  /*494b0*/  IMAD.MOV.U32 R191, RZ, RZ, R194 ;  /* 0x000000ffffbf7224 */ /* 0x000fe400078e00c2 */
[----:B------:R-:W-:Y:S01]  /*494c0*/  IMAD.MOV.U32 R229, RZ, RZ, R226 ;  /* 0x000000ffffe57224 */ /* 0x000fe200078e00e2 */
[----:B------:R-:W4:Y:S01]  /*494d0*/  LDL.LU R194, [R1+0x948] ;  /* 0x0009480001c27983 */ /* 0x000f220000300800 */
[----:B------:R-:W-:Y:S02]  /*494e0*/  IMAD.MOV.U32 R226, RZ, RZ, R227 ;  /* 0x000000ffffe27224 */ /* 0x000fe400078e00e3 */
[----:B------:R-:W-:Y:S02]  /*494f0*/  IMAD.MOV.U32 R227, RZ, RZ, R189 ;  /* 0x000000ffffe37224 */ /* 0x000fe400078e00bd */
[----:B------:R-:W-:Y:S02]  /*49500*/  IMAD.MOV.U32 R190, RZ, RZ, R191 ;  /* 0x000000ffffbe7224 */ /* 0x000fe400078e00bf */
[----:B------:R-:W-:-:S02]  /*49510*/  IMAD.MOV.U32 R228, RZ, RZ, R229 ;  /* 0x000000ffffe47224 */ /* 0x000fc400078e00e5 */
[----:B------:R-:W-:Y:S02]  /*49520*/  IMAD.MOV.U32 R229, RZ, RZ, R226 ;  /* 0x000000ffffe57224 */ /* 0x000fe400078e00e2 */
[----:B------:R-:W-:Y:S02]  /*49530*/  IMAD.MOV.U32 R226, RZ, RZ, R227 ;  /* 0x000000ffffe27224 */ /* 0x000fe400078e00e3 */
[----:B------:R-:W-:Y:S02]  /*49540*/  IMAD.MOV.U32 R191, RZ, RZ, R195 ;  /* 0x000000ffffbf7224 */ /* 0x000fe400078e00c3 */
[----:B------:R-:W-:Y:S01]  /*49550*/  IMAD.MOV.U32 R227, RZ, RZ, R190 ;  /* 0x000000ffffe37224 */ /* 0x000fe200078e00be */
[----:B------:R-:W4:Y:S01]  /*49560*/  LDL.LU R195, [R1+0x944] ;  /* 0x0009440001c37983 */ /* 0x000f220000300800 */
[----:B------:R-:W-:Y:S02]  /*49570*/  IMAD.MOV.U32 R29, RZ, RZ, R228 ;  /* 0x000000ffff1d7224 */ /* 0x000fe400078e00e4 */
[----:B------:R-:W-:Y:S01]  /*49580*/  IMAD.MOV.U32 R228, RZ, RZ, R229 ;  /* 0x000000ffffe47224 */ /* 0x000fe200078e00e5 */
[----:B------:R-:W3:Y:S01]  /*49590*/  LDL.LU R188, [R1+0xb10] ;  /* 0x000b100001bc7983 */ /* 0x000ee20000300800 */
[----:B------:R-:W-:-:S02]  /*495a0*/  IMAD.MOV.U32 R229, RZ, RZ, R226 ;  /* 0x000000ffffe57224 */ /* 0x000fc400078e00e2 */
[----:B------:R-:W-:Y:S01]  /*495b0*/  IMAD.MOV.U32 R226, RZ, RZ, R227 ;  /* 0x000000ffffe27224 */ /* 0x000fe200078e00e3 */
[----:B------:R-:W4:Y:S01]  /*495c0*/  LDL.LU R189, [R1+0xb0c] ;  /* 0x000b0c0001bd7983 */ /* 0x000f220000300800 */
[----:B------:R-:W-:-:S03]  /*495d0*/  IMAD.MOV.U32 R227, RZ, RZ, R191 ;  /* 0x000000ffffe37224 */ /* 0x000fc600078e00bf */
[----:B------:R-:W4:Y:S04]  /*495e0*/  LDL.LU R190, [R1+0xb08] ;  /* 0x000b080001be7983 */ /* 0x000f280000300800 */
[----:B------:R-:W4:Y:S04]  /*495f0*/  LDL.LU R191, [R1+0xb04] ;  /* 0x000b040001bf7983 */ /* 0x000f280000300800 */
[----:B------:R-:W4:Y:S04]  /*49600*/  LDL.LU R28, [R1+0x574] ;  /* 0x00057400011c7983 */ /* 0x000f280000300800 */
[----:B------:R-:W-:Y:S01]  /*49610*/  STSM.16.M88.4 [R7], R184 ;  /* 0x000000b807007844 */ /* 0x000fe20000000200 */
[----:B------:R-:W-:Y:S06]  /*49620*/  BAR.SYNC.DEFER_BLOCKING 0x0 ;  /* 0x0000000000007b1d */ /* 0x000fec0000010000 */
[----:B------:R-:W1:Y:S04]  /*49630*/  LDS.128 R184, [R6] ;  /* 0x0000000006b87984 */ /* 0x000e680000000c00 */
[----:B0-----:R-:W-:Y:S04]  /*49640*/  STL.64 [R1+0x2168], R180 ;  /* 0x002168b401007387 */ /* 0x001fe80000100a00 */
[----:B------:R-:W-:Y:S04]  /*49650*/  STL.64 [R1+0x2158], R182 ;  /* 0x002158b601007387 */ /* 0x000fe80000100a00 */
[----:B-1----:R-:W-:Y:S04]  /*49660*/  STL.64 [R1+0x2160], R184 ;  /* 0x002160b801007387 */ /* 0x002fe80000100a00 */
[----:B------:R-:W-:Y:S01]  /*49670*/  STL.64 [R1+0x2150], R186 ;  /* 0x002150ba01007387 */ /* 0x000fe20000100a00 */
[----:B--2---:R-:W-:-:S04]  /*49680*/  LOP3.LUT R192, R192, 0xffff, RZ, 0xc0, !PT ;  /* 0x0000ffffc0c07812 */ /* 0x004fc800078ec0ff */
[--C-:B---3--:R-:W-:Y:S02]  /*49690*/  PRMT R188, R188, 0x4210, R192.reuse ;  /* 0x00004210bcbc7816 */ /* 0x108fe400000000c0 */
[----:B----4-:R-:W-:Y:S02]  /*496a0*/  PRMT R192, R28, 0x5210, R192 ;  /* 0x000052101cc07816 */ /* 0x010fe400000000c0 */
[----:B------:R-:W2:Y:S01]  /*496b0*/  LDL.LU R28, [R1+0x56c] ;  /* 0x00056c00011c7983 */ /* 0x000ea20000300800 */
[----:B------:R-:W-:-:S04]  /*496c0*/  LOP3.LUT R193, R193, 0xffff, RZ, 0xc0, !PT ;  /* 0x0000ffffc1c17812 */ /* 0x000fc800078ec0ff */
[--C-:B------:R-:W-:Y:S02]  /*496d0*/  PRMT R189, R189, 0x4210, R193.reuse ;  /* 0x00004210bdbd7816 */ /* 0x100fe400000000c1 */
[----:B------:R-:W-:Y:S02]  /*496e0*/  LOP3.LUT R194, R194, 0xffff, RZ, 0xc0, !PT ;  /* 0x0000ffffc2c27812 */ /* 0x000fe400078ec0ff */
[----:B------:R-:W-:Y:S01]  /*496f0*/  LOP3.LUT R195, R195, 0xffff, RZ, 0xc0, !PT ;  /* 0x0000ffffc3c37812 */ /* 0x000fe200078ec0ff */
[----:B------:R-:W-:Y:S01]  /*49700*/  BAR.SYNC.DEFER_BLOCKING 0x0 ;  /* 0x0000000000007b1d */ /* 0x000fe20000010000 */
[----:B--2---:R-:W-:-:S05]  /*49710*/  PRMT R193, R28, 0x5210, R193 ;  /* 0x000052101cc17816 */ /* 0x004fca00000000c1 */
[----:B------:R-:W2:Y:S01]  /*49720*/  LDL.LU R28, [R1+0x570] ;  /* 0x00057000011c7983 */ /* 0x000ea20000300800 */
[--C-:B------:R-:W-:Y:S02]  /*49730*/  PRMT R190, R190, 0x4210, R194.reuse ;  /* 0x00004210bebe7816 */ /* 0x100fe400000000c2 */
[----:B--2---:R-:W-:Y:S02]  /*49740*/  PRMT R194, R28, 0x5210, R194 ;  /* 0x000052101cc27816 */ /* 0x004fe400000000c2 */
[----:B------:R-:W2:Y:S01]  /*49750*/  LDL.LU R28, [R1+0x4bc] ;  /* 0x0004bc00011c7983 */ /* 0x000ea20000300800 */
[----:B------:R-:W-:-:S05]  /*49760*/  PRMT R191, R191, 0x4210, R195 ;  /* 0x00004210bfbf7816 */ /* 0x000fca00000000c3 */
[----:B------:R-:W-:Y:S01]  /*49770*/  STSM.16.M88.4 [R7], R188 ;  /* 0x000000bc07007844 */ /* 0x000fe20000000200 */
[----:B------:R-:W-:Y:S06]  /*49780*/  BAR.SYNC.DEFER_BLOCKING 0x0 ;  /* 0x0000000000007b1d */ /* 0x000fec0000010000 */
[----:B------:R-:W0:Y:S02]  /*49790*/  LDS.128 R188, [R6] ;  /* 0x0000000006bc7984 */ /* 0x000e240000000c00 */
        /* <DEDUP_REMOVED lines=15> */
[----:B------:R-:W-:Y:S01]  /*49890*/  IMAD.MOV.U32 R226, RZ, RZ, R227 ;  /* 0x000000ffffe27224 */ /* 0x000fe200078e00e3 */
[----:B------:R-:W2:Y:S01]  /*498a0*/  LDL.LU R200, [R1+0x9b0] ;  /* 0x0009b00001c87983 */ /* 0x000ea20000300800 */
        /* <DEDUP_REMOVED lines=18> */
[----:B------:R-:W-:Y:S01]  /*499d0*/  IMAD.MOV.U32 R229, RZ, RZ, R226 ;  /* 0x000000ffffe57224 */ /* 0x000fe200078e00e2 */
[----:B------:R-:W3:Y:S01]  /*499e0*/  LDL.LU R201, [R1+0x9ac] ;  /* 0x0009ac0001c97983 */ /* 0x000ee20000300800 */
        /* <DEDUP_REMOVED lines=18> */
[----:B------:R-:W-:Y:S01]  /*49b10*/  IMAD.MOV.U32 R31, RZ, RZ, R28 ;  /* 0x000000ffff1f7224 */ /* 0x000fe200078e001c */
[----:B------:R-:W4:Y:S01]  /*49b20*/  LDL.LU R202, [R1+0x958] ;  /* 0x0009580001ca7983 */ /* 0x000f220000300800 */
        /* <DEDUP_REMOVED lines=16> */
[----:B------:R-:W4:Y:S01]  /*49c30*/  LDL.LU R203, [R1+0x954] ;  /* 0x0009540001cb7983 */ /* 0x000f220000300800 */
[----:B------:R-:W-:Y:S02]  /*49c40*/  IMAD.MOV.U32 R230, RZ, RZ, R30 ;  /* 0x000000ffffe67224 */ /* 0x000fe400078e001e */
[----:B------:R-:W-:Y:S01]  /*49c50*/  IMAD.MOV.U32 R30, RZ, RZ, R31 ;  /* 0x000000ffff1e7224 */ /* 0x000fe200078e001f */
[----:B------:R-:W3:Y:S01]  /*49c60*/  LDL.LU R196, [R1+0xb1c] ;  /* 0x000b1c0001c47983 */ /* 0x000ee20000300800 */
[----:B------:R-:W-:Y:S02]  /*49c70*/  IMAD.MOV.U32 R31, RZ, RZ, R28 ;  /* 0x000000ffff1f7224 */ /* 0x000fe400078e001c */
[----:B------:R-:W-:Y:S01]  /*49c80*/  IMAD.MOV.U32 R28, RZ, RZ, R229 ;  /* 0x000000ffff1c7224 */ /* 0x000fe200078e00e5 */
[----:B------:R-:W4:Y:S01]  /*49c90*/  LDL.LU R197, [R1+0xb18] ;  /* 0x000b180001c57983 */ /* 0x000f220000300800 */
[----:B------:R-:W-:-:S02]  /*49ca0*/  IMAD.MOV.U32 R229, RZ, RZ, R227 ;  /* 0x000000ffffe57224 */ /* 0x000fc400078e00e3 */
[----:B------:R-:W-:Y:S01]  /*49cb0*/  IMAD.MOV.U32 R227, RZ, RZ, R199 ;  /* 0x000000ffffe37224 */ /* 0x000fe200078e00c7 */
        /* <DEDUP_REMOVED lines=58> */
[----:B------:R-:W2:Y:S01]  /*4a060*/  LDL.LU R208, [R1+0x9b8] ;  /* 0x0009b80001d07983 */ /* 0x000ea20000300800 */
        /* <DEDUP_REMOVED lines=26> */
[----:B------:R-:W3:Y:S01]  /*4a210*/  LDL.LU R209, [R1+0x9b4] ;  /* 0x0009b40001d17983 */ /* 0x000ee20000300800 */
        /* <DEDUP_REMOVED lines=43> */
[----:B------:R-:W-:Y:S02]  /*4a4d0*/  IMAD.MOV.U32 R229, RZ, RZ, R227 ;  /* 0x000000ffffe57224 */ /* 0x000fe400078e00e3 */
        /* <DEDUP_REMOVED lines=49> */
[----:B------:R-:W2:Y:S01]  /*4a7f0*/  LDL.LU R216, [R1+0x9c0] ;  /* 0x0009c00001d87983 */ /* 0x000ea20000300800 */
        /* <DEDUP_REMOVED lines=37> */
[----:B------:R-:W4:Y:S01]  /*4aa50*/  LDL.LU R218, [R1+0x978] ;  /* 0x0009780001da7983 */ /* 0x000f220000300800 */
        /* <DEDUP_REMOVED lines=20> */
[----:B------:R-:W4:Y:S01]  /*4aba0*/  LDL.LU R214, [R1+0xb30] ;  /* 0x000b300001d67983 */ /* 0x000f220000300800 */
[----:B------:R-:W-:-:S03]  /*4abb0*/  IMAD.MOV.U32 R63, RZ, RZ, R215 ;  /* 0x000000ffff3f7224 */ /* 0x000fc600078e00d7 */
        /* <DEDUP_REMOVED lines=23> */
[----:B------:R-:W-:-:S03]  /*4ad30*/  PRMT R215, R215, 0x4210, R219 ;  /* 0x00004210d7d77816 */ /* 0x000fc600000000db */
[----:B------:R-:W3:Y:S01]  /*4ad40*/  LDL.LU R67, [R1+0x50] ;  /* 0x0000500001437983 */ /* 0x000ee20000300800 */
[----:B--2---:R-:W-:Y:S01]  /*4ad50*/  PRMT R219, R16, 0x5210, R219 ;  /* 0x0000521010db7816 */ /* 0x004fe200000000db */
[----:B------:R-:W-:Y:S02]  /*4ad60*/  IMAD.MOV.U32 R16, RZ, RZ, R17 ;  /* 0x000000ffff107224 */ /* 0x000fe400078e0011 */
[----:B------:R-:W-:Y:S02]  /*4ad70*/  IMAD.MOV.U32 R17, RZ, RZ, R64 ;  /* 0x000000ffff117224 */ /* 0x000fe400078e0040 */
[----:B------:R-:W-:Y:S02]  /*4ad80*/  IMAD.MOV.U32 R64, RZ, RZ, R58 ;  /* 0x000000ffff407224 */ /* 0x000fe400078e003a */
[----:B------:R-:W-:Y:S02]  /*4ad90*/  IMAD.MOV.U32 R58, RZ, RZ, R37 ;  /* 0x000000ffff3a7224 */ /* 0x000fe400078e0025 */
[----:B------:R-:W-:-:S02]  /*4ada0*/  IMAD.MOV.U32 R37, RZ, RZ, R251 ;  /* 0x000000ffff257224 */ /* 0x000fc400078e00fb */
[----:B------:R-:W2:Y:S04]  /*4adb0*/  LDL.LU R251, [R1+0x9c8] ;  /* 0x0009c80001fb7983 */ /* 0x000ea80000300800 */
[----:B------:R-:W4:Y:S02]  /*4adc0*/  LDL.LU R66, [R1+0x9c4] ;  /* 0x0009c40001427983 */ /* 0x000f240000300800 */
[----:B----4-:R-:W-:Y:S02]  /*4add0*/  LOP3.LUT R4, R66, 0xffff, RZ, 0xc0, !PT ;  /* 0x0000ffff42047812 */ /* 0x010fe400078ec0ff */
[----:B------:R-:W4:Y:S02]  /*4ade0*/  LDL.LU R66, [R1+0x988] ;  /* 0x0009880001427983 */ /* 0x000f240000300800 */
[----:B----4-:R-:W-:-:S02]  /*4adf0*/  LOP3.LUT R3, R66, 0xffff, RZ, 0xc0, !PT ;  /* 0x0000ffff42037812 */ /* 0x010fc400078ec0ff */
[----:B------:R-:W4:Y:S01]  /*4ae00*/  LDL.LU R66, [R1+0x984] ;  /* 0x0009840001427983 */ /* 0x000f220000300800 */
[----:B--2---:R-:W-:Y:S02]  /*4ae10*/  LOP3.LUT R251, R251, 0xffff, RZ, 0xc0, !PT ;  /* 0x0000fffffbfb7812 */ /* 0x004fe400078ec0ff */
[----:B----4-:R-:W-:Y:S02]  /*4ae20*/  LOP3.LUT R2, R66, 0xffff, RZ, 0xc0, !PT ;  /* 0x0000ffff42027812 */ /* 0x010fe400078ec0ff */
[----:B------:R-:W2:Y:S02]  /*4ae30*/  LDL.LU R66, [R1+0xb48] ;  /* 0x000b480001427983 */ /* 0x000ea40000300800 */
[----:B--2---:R-:W-:Y:S02]  /*4ae40*/  PRMT R24, R66, 0x4210, R251 ;  /* 0x0000421042187816 */ /* 0x004fe400000000fb */
[----:B------:R-:W2:Y:S02]  /*4ae50*/  LDL.LU R66, [R1+0xb44] ;  /* 0x000b440001427983 */ /* 0x000ea40000300800 */
[----:B--2---:R-:W-:-:S02]  /*4ae60*/  PRMT R25, R66, 0x4210, R4 ;  /* 0x0000421042197816 */ /* 0x004fc40000000004 */
        /* <DEDUP_REMOVED lines=11> */
[----:B------:R-:W4:Y:S01]  /*4af20*/  LDL.LU R21, [R1+0x488] ;  /* 0x0004880001157983 */ /* 0x000f220000300800 */
[----:B--2---:R-:W-:-:S03]  /*4af30*/  PRMT R27, R66, 0x4210, R2 ;  /* 0x00004210421b7816 */ /* 0x004fc60000000002 */
[----:B------:R-:W2:Y:S04]  /*4af40*/  LDL.LU R66, [R1+0x480] ;  /* 0x0004800001427983 */ /* 0x000ea80000300800 */
[----:B0-----:R-:W-:Y:S04]  /*4af50*/  STL.64 [R1+0x20e0], R212 ;  /* 0x0020e0d401007387 */ /* 0x001fe80000100a00 */
[----:B------:R-:W-:Y:S04]  /*4af60*/  STL.64 [R1+0x20d0], R214 ;  /* 0x0020d0d601007387 */ /* 0x000fe80000100a00 */
[----:B-1----:R-:W-:Y:S04]  /*4af70*/  STL.64 [R1+0x20d8], R216 ;  /* 0x0020d8d801007387 */ /* 0x002fe80000100a00 */
[----:B------:R-:W-:Y:S04]  /*4af80*/  STL.64 [R1+0x20c8], R218 ;  /* 0x0020c8da01007387 */ /* 0x000fe80000100a00 */
[----:B------:R-:W3:Y:S02]  /*4af90*/  LDL.LU R19, [R1+0x5a8] ;  /* 0x0005a80001137983 */ /* 0x000ee40000300800 */
[----:B---3--:R-:W-:-:S02]  /*4afa0*/  PRMT R32, R19, 0x5210, R251 ;  /* 0x0000521013207816 */ /* 0x008fc400000000fb */
[----:B------:R-:W3:Y:S02]  /*4afb0*/  LDL.LU R19, [R1+0x5a0] ;  /* 0x0005a00001137983 */ /* 0x000ee40000300800 */
[----:B---3--:R-:W-:Y:S02]  /*4afc0*/  PRMT R33, R19, 0x5210, R4 ;  /* 0x0000521013217816 */ /* 0x008fe40000000004 */
[----:B------:R-:W3:Y:S04]  /*4afd0*/  LDL.LU R19, [R1+0x5a4] ;  /* 0x0005a40001137983 */ /* 0x000ee80000300800 */
[----:B------:R0:W-:Y:S01]  /*4afe0*/  STSM.16.M88.4 [R7], R24 ;  /* 0x0000001807007844 */ /* 0x0001e20000000200 */
[----:B------:R-:W-:Y:S06]  /*4aff0*/  BAR.SYNC.DEFER_BLOCKING 0x0 ;  /* 0x0000000000007b1d */ /* 0x000fec0000010000 */
[----:B0-----:R-:W2:Y:S04]  /*4b000*/  LDL.LU R24, [R1+0x46c] ;  /* 0x00046c0001187983 */ /* 0x001ea80000300800 */
[----:B------:R-:W2:Y:S04]  /*4b010*/  LDL.LU R25, [R1+0x470] ;  /* 0x0004700001197983 */ /* 0x000ea80000300800 */
[----:B------:R-:W2:Y:S04]  /*4b020*/  LDL.LU R232, [R1+0x40] ;  /* 0x0000400001e87983 */ /* 0x000ea80000300800 */
[----:B------:R-:W0:Y:S01]  /*4b030*/  LDS.128 R44, [R6] ;  /* 0x00000000062c7984 */ /* 0x000e220000000c00 */
[----:B------:R-:W-:Y:S01]  /*4b040*/  PRMT R251, R67, 0x7770, RZ ;  /* 0x0000777043fb7816 */ /* 0x000fe200000000ff */
[----:B------:R-:W-:Y:S01]  /*4b050*/  BAR.SYNC.DEFER_BLOCKING 0x0 ;  /* 0x0000000000007b1d */ /* 0x000fe20000010000 */
[----:B---3--:R-:W-:-:S05]  /*4b060*/  PRMT R34, R19, 0x5210, R3 ;  /* 0x0000521013227816 */ /* 0x008fca0000000003 */
[----:B------:R-:W3:Y:S04]  /*4b070*/  LDL.LU R19, [R1+0x4f4] ;  /* 0x0004f40001137983 */ /* 0x000ee80000300800 */
[----:B------:R-:W2:Y:S01]  /*4b080*/  LDL.LU R233, [R1+0x45c] ;  /* 0x00045c0001e97983 */ /* 0x000ea20000300800 */
[----:B---3--:R-:W-:-:S03]  /*4b090*/  PRMT R35, R19, 0x5210, R2 ;  /* 0x0000521013237816 */ /* 0x008fc60000000002 */
[----:B------:R-:W3:Y:S04]  /*4b0a0*/  LDL.LU R19, [R1+0x468] ;  /* 0x0004680001137983 */ /* 0x000ee80000300800 */
[----:B0-----:R-:W-:Y:S04]  /*4b0b0*/  STL.64 [R1+0xb0], R44 ;  /* 0x0000b02c01007387 */ /* 0x001fe80000100a00 */
[----:B------:R-:W-:Y:S04]  /*4b0c0*/  STL.64 [R1+0xb8], R46 ;  /* 0x0000b82e01007387 */ /* 0x000fe80000100a00 */
[----:B------:R-:W4:Y:S04]  /*4b0d0*/  LDL.LU.64 R26, [R1+0xd0] ;  /* 0x0000d000011a7983 */ /* 0x000f280000300a00 */
[----:B------:R-:W-:Y:S01]  /*4b0e0*/  STSM.16.M88.4 [R7], R32 ;  /* 0x0000002007007844 */ /* 0x000fe20000000200 */
[----:B------:R-:W-:Y:S06]  /*4b0f0*/  BAR.SYNC.DEFER_BLOCKING 0x0 ;  /* 0x0000000000007b1d */ /* 0x000fec0000010000 */
[----:B------:R-:W-:Y:S04]  /*4b100*/  STL.64 [R1+0x24c8], R6 ;  /* 0x0024c80601007387 */ /* 0x000fe80000100a00 */
[----:B------:R-:W3:Y:S04]  /*4b110*/  LDL.LU R18, [R1+0x440] ;  /* 0x0004400001127983 */ /* 0x000ee80000300800 */
[----:B----4-:R0:W-:Y:S01]  /*4b120*/  @P6 STG.E.U8 desc[UR44][R26.64], R251 ;  /* 0x000000fb1a006986 */ /* 0x0101e2000c10112c */
[----:B------:R-:W-:-:S05]  /*4b130*/  IADD3 R2, P6, R21, R13, RZ ;  /* 0x0000000d15027210 */ /* 0x000fca0007fde0ff */
[----:B--2---:R-:W-:Y:S01]  /*4b140*/  IMAD.X R3, R66, 0x1, R12, P6 ;  /* 0x0000000142037824 */ /* 0x004fe200030e060c */
[----:B0-----:R-:W-:-:S05]  /*4b150*/  PRMT R251, R67, 0x7771, RZ ;  /* 0x0000777143fb7816 */ /* 0x001fca00000000ff */
[----:B------:R0:W-:Y:S02]  /*4b160*/  @P1 STG.E.U8 desc[UR44][R2.64], R251 ;  /* 0x000000fb02001986 */ /* 0x0001e4000c10112c */
[----:B0-----:R-:W-:Y:S02]  /*4b170*/  IADD3 R2, P6, R21, R11, RZ ;  /* 0x0000000b15027210 */ /* 0x001fe40007fde0ff */
[----:B------:R-:W-:-:S03]  /*4b180*/  PRMT R251, R67, 0x7772, RZ ;  /* 0x0000777243fb7816 */ /* 0x000fc600000000ff */
[----:B------:R-:W-:-:S05]  /*4b190*/  IMAD.X R3, R66, 0x1, R9, P6 ;  /* 0x0000000142037824 */ /* 0x000fca00030e0609 */
[----:B------:R0:W-:Y:S02]  /*4b1a0*/  @P4 STG.E.U8 desc[UR44][R2.64], R251 ;  /* 0x000000fb02004986 */ /* 0x0001e4000c10112c */
[----:B0-----:R-:W-:-:S05]  /*4b1b0*/  IADD3 R2, P6, R21, R10, RZ ;  /* 0x0000000a15027210 */ /* 0x001fca0007fde0ff */
[----:B------:R-:W-:Y:S02]  /*4b1c0*/  IMAD.X R3, R66, 0x1, R8, P6 ;  /* 0x0000000142037824 */ /* 0x000fe400030e0608 */
[----:B------:R-:W2:Y:S04]  /*4b1d0*/  LDL.LU R66, [R1+0x54] ;  /* 0x0000540001427983 */ /* 0x000ea80000300800 */
[----:B------:R-:W4:Y:S01]  /*4b1e0*/  LDL.LU.64 R20, [R1+0xd8] ;  /* 0x0000d80001147983 */ /* 0x000f220000300a00 */
[----:B------:R-:W-:-:S05]  /*4b1f0*/  PRMT R251, R67, 0x7773, RZ ;  /* 0x0000777343fb7816 */ /* 0x000fca00000000ff */
[----:B------:R0:W-:Y:S02]  /*4b200*/  @P3 STG.E.U8 desc[UR44][R2.64], R251 ;  /* 0x000000fb02003986 */ /* 0x0001e4000c10112c */
[----:B0-----:R-:W-:Y:S02]  /*4b210*/  IADD3 R2, P6, R24, R13, RZ ;  /* 0x0000000d18027210 */ /* 0x001fe40007fde0ff */
[----:B------:R-:W-:-:S03]  /*4b220*/  PRMT R251, R232, 0x7770, RZ ;  /* 0x00007770e8fb7816 */ /* 0x000fc600000000ff */
[----:B------:R-:W-:Y:S01]  /*4b230*/  IMAD.X R3, R25, 0x1, R12, P6 ;  /* 0x0000000119037824 */ /* 0x000fe200030e060c */
[----:B------:R-:W-:-:S05]  /*4b240*/  IADD3 R4, P6, R233, R13, RZ ;  /* 0x0000000de9047210 */ /* 0x000fca0007fde0ff */
[----:B---3--:R-:W-:Y:S01]  /*4b250*/  IMAD.X R5, R19, 0x1, R12, P6 ;  /* 0x0000000113057824 */ /* 0x008fe200030e060c */
[----:B----4-:R0:W-:Y:S02]  /*4b260*/  @P0 STG.E.U8 desc[UR44][R20.64], R251 ;  /* 0x000000fb14000986 */ /* 0x0101e4000c10112c */
[----:B0-----:R-:W-:-:S05]  /*4b270*/  PRMT R251, R232, 0x7771, RZ ;  /* 0x00007771e8fb7816 */ /* 0x001fca00000000ff */
[----:B------:R0:W-:Y:S02]  /*4b280*/  @P2 STG.E.U8 desc[UR44][R2.64], R251 ;  /* 0x000000fb02002986 */ /* 0x0001e4000c10112c */
[----:B0-----:R-:W-:Y:S02]  /*4b290*/  IADD3 R2, P6, R24, R11, RZ ;  /* 0x0000000b18027210 */ /* 0x001fe40007fde0ff */
[----:B------:R-:W-:-:S03]  /*4b2a0*/  PRMT R251, R232, 0x7772, RZ ;  /* 0x00007772e8fb7816 */ /* 0x000fc600000000ff */
[----:B------:R-:W-:Y:S02]  /*4b2b0*/  IMAD.X R3, R25, 0x1, R9, P6 ;  /* 0x0000000119037824 */ /* 0x000fe400030e0609 */
[----:B------:R-:W-:-:S03]  /*4b2c0*/  IMAD.MOV.U32 R21, RZ, RZ, R16 ;  /* 0x000000ffff157224 */ /* 0x000fc600078e0010 */
[----:B------:R0:W-:Y:S01]  /*4b2d0*/  @P5 STG.E.U8 desc[UR44][R2.64], R251 ;  /* 0x000000fb02005986 */ /* 0x0001e2000c10112c */
[----:B------:R-:W-:Y:S02]  /*4b2e0*/  IMAD.MOV.U32 R16, RZ, RZ, R37 ;  /* 0x000000ffff107224 */ /* 0x000fe400078e0025 */
[----:B------:R-:W-:Y:S02]  /*4b2f0*/  IMAD.MOV.U32 R37, RZ, RZ, R229 ;  /* 0x000000ffff257224 */ /* 0x000fe400078e00e5 */
[----:B------:R-:W3:Y:S04]  /*4b300*/  LDL.LU R229, [R1+0x3b4] ;  /* 0x0003b40001e57983 */ /* 0x000ee80000300800 */
[----:B------:R-:W4:Y:S01]  /*4b310*/  LDL.LU R67, [R1+0x234] ;  /* 0x0002340001437983 */ /* 0x000f220000300800 */
[----:B0-----:R-:W-:-:S05]  /*4b320*/  IADD3 R2, P6, R24, R10, RZ ;  /* 0x0000000a18027210 */ /* 0x001fca0007fde0ff */
[----:B------:R-:W-:Y:S02]  /*4b330*/  IMAD.X R3, R25, 0x1, R8, P6 ;  /* 0x0000000119037824 */ /* 0x000fe400030e0608 */
[----:B------:R-:W3:Y:S01]  /*4b340*/  LDL.LU.64 R24, [R1+0x460] ;  /* 0x0004600001187983 */ /* 0x000ee20000300a00 */
[----:B------:R-:W-:Y:S02]  /*4b350*/  LOP3.LUT P6, RZ, R222, 0x40, RZ, 0xc0, !PT ;  /* 0x00000040deff7812 */ /* 0x000fe400078cc0ff */
[----:B------:R-:W-:Y:S01]  /*4b360*/  PRMT R251, R232, 0x7773, RZ ;  /* 0x00007773e8fb7816 */ /* 0x000fe200000000ff */
[----:B------:R-:W-:-:S10]  /*4b370*/  IMAD.MOV.U32 R211, RZ, RZ, R21 ;  /* 0x000000ffffd37224 */ /* 0x000fd400078e0015 */
[----:B------:R0:W-:Y:S01]  /*4b380*/  @P6 STG.E.U8 desc[UR44][R2.64], R251 ;  /* 0x000000fb02006986 */ /* 0x0001e2000c10112c */
[----:B------:R-:W-:Y:S02]  /*4b390*/  IADD3 R20, P6, R18, R15, RZ ;  /* 0x0000000f12147210 */ /* 0x000fe40007fde0ff */
[----:B0-----:R-:W-:-:S05]  /*4b3a0*/  SHF.R.S32.HI R2, RZ, 0x1f, R18 ;  /* 0x0000001fff027819 */ /* 0x001fca0000011412 */
[----:B------:R-:W-:Y:S01]  /*4b3b0*/  IMAD.X R21, R2, 0x1, R14, P6 ;  /* 0x0000000102157824 */ /* 0x000fe200030e060e */
[C---:B------:R-:W-:Y:S02]  /*4b3c0*/  LOP3.LUT P6, RZ, R222.reuse, 0x400, RZ, 0xc0, !PT ;  /* 0x00000400deff7812 */ /* 0x040fe400078cc0ff */
[----:B------:R-:W-:Y:S02]  /*4b3d0*/  LOP3.LUT P1, RZ, R222, 0x800, RZ, 0xc0, !PT ;  /* 0x00000800deff7812 */ /* 0x000fe4000782c0ff */
[----:B--2---:R-:W-:Y:S02]  /*4b3e0*/  PRMT R251, R66, 0x7770, RZ ;  /* 0x0000777042fb7816 */ /* 0x004fe400000000ff */
[C---:B------:R-:W-:Y:S02]  /*4b3f0*/  LOP3.LUT P4, RZ, R222.reuse, 0x1000, RZ, 0xc0, !PT ;  /* 0x00001000deff7812 */ /* 0x040fe4000788c0ff */
[C---:B------:R-:W-:Y:S02]  /*4b400*/  LOP3.LUT P3, RZ, R222.reuse, 0x2000, RZ, 0xc0, !PT ;  /* 0x00002000deff7812 */ /* 0x040fe4000786c0ff */
[----:B------:R-:W-:-:S03]  /*4b410*/  LOP3.LUT P0, RZ, R222, 0x80, RZ, 0xc0, !PT ;  /* 0x00000080deff7812 */ /* 0x000fc6000780c0ff */
[----:B---3--:R0:W-:Y:S01]  /*4b420*/  @P6 STG.E.U8 desc[UR44][R24.64], R251 ;  /* 0x000000fb18006986 */ /* 0x0081e2000c10112c */
[----:B------:R-:W-:-:S05]  /*4b430*/  IADD3 R6, P6, R18, R13, RZ ;  /* 0x0000000d12067210 */ /* 0x000fca0007fde0ff */
[----:B------:R-:W-:Y:S01]  /*4b440*/  IMAD.X R7, R2, 0x1, R12, P6 ;  /* 0x0000000102077824 */ /* 0x000fe200030e060c */
[----:B0-----:R-:W-:-:S05]  /*4b450*/  PRMT R251, R66, 0x7771, RZ ;  /* 0x0000777142fb7816 */ /* 0x001fca00000000ff */
[----:B------:R0:W-:Y:S02]  /*4b460*/  @P1 STG.E.U8 desc[UR44][R4.64], R251 ;  /* 0x000000fb04001986 */ /* 0x0001e4000c10112c */
[----:B0-----:R-:W-:Y:S02]  /*4b470*/  IADD3 R4, P6, R233, R11, RZ ;  /* 0x0000000be9047210 */ /* 0x001fe40007fde0ff */
[----:B------:R-:W-:-:S03]  /*4b480*/  PRMT R251, R66, 0x7772, RZ ;  /* 0x0000777242fb7816 */ /* 0x000fc600000000ff */
[----:B------:R-:W-:-:S05]  /*4b490*/  IMAD.X R5, R19, 0x1, R9, P6 ;  /* 0x0000000113057824 */ /* 0x000fca00030e0609 */
[----:B------:R0:W-:Y:S02]  /*4b4a0*/  @P4 STG.E.U8 desc[UR44][R4.64], R251 ;  /* 0x000000fb04004986 */ /* 0x0001e4000c10112c */
[----:B0-----:R-:W-:Y:S02]  /*4b4b0*/  IADD3 R4, P6, R233, R10, RZ ;  /* 0x0000000ae9047210 */ /* 0x001fe40007fde0ff */
[----:B------:R-:W-:-:S03]  /*4b4c0*/  PRMT R251, R66, 0x7773, RZ ;  /* 0x0000777342fb7816 */ /* 0x000fc600000000ff */
[----:B------:R-:W-:-:S05]  /*4b4d0*/  IMAD.X R5, R19, 0x1, R8, P6 ;  /* 0x0000000113057824 */ /* 0x000fca00030e0608 */
[----:B------:R0:W-:Y:S02]  /*4b4e0*/  @P3 STG.E.U8 desc[UR44][R4.64], R251 ;  /* 0x000000fb04003986 */ /* 0x0001e4000c10112c */
[----:B0-----:R-:W-:Y:S02]  /*4b4f0*/  IADD3 R4, P6, R18, R11, RZ ;  /* 0x0000000b12047210 */ /* 0x001fe40007fde0ff */
[----:B------:R-:W-:-:S03]  /*4b500*/  PRMT R251, R211, 0x7770, RZ ;  /* 0x00007770d3fb7816 */ /* 0x000fc600000000ff */
[----:B------:R-:W-:Y:S02]  /*4b510*/  IMAD.X R5, R2, 0x1, R9, P6 ;  /* 0x0000000102057824 */ /* 0x000fe400030e0609 */
[----:B------:R4:W-:Y:S02]  /*4b520*/  @P0 STG.E.U8 desc[UR44][R20.64], R251 ;  /* 0x000000fb14000986 */ /* 0x0009e4000c10112c */
[----:B----4-:R-:W-:Y:S02]  /*4b530*/  SHF.R.S32.HI R251, RZ, 0x1f, R67 ;  /* 0x0000001ffffb7819 */ /* 0x010fe40000011443 */
[----:B------:R-:W-:-:S05]  /*4b540*/  IADD3 R20, P6, R67, R15, RZ ;  /* 0x0000000f43147210 */ /* 0x000fca0007fde0ff */
[----:B------:R-:W-:-:S05]  /*4b550*/  IMAD.X R21, R251, 0x1, R14, P6 ;  /* 0x00000001fb157824 */ /* 0x000fca00030e060e */
[----:B------:R-:W-:Y:S04]  /*4b560*/  STL.64 [R1+0x20a8], R20 ;  /* 0x0020a81401007387 */ /* 0x000fe80000100a00 */
[----:B------:R-:W2:Y:S01]  /*4b570*/  LDL.LU R19, [R1+0xe0] ;  /* 0x0000e00001137983 */ /* 0x000ea20000300800 */
[----:B------:R-:W-:-:S03]  /*4b580*/  LOP3.LUT P1, RZ, R223, 0x800000, RZ, 0xc0, !PT ;  /* 0x00800000dfff7812 */ /* 0x000fc6000782c0ff */
[----:B------:R-:W3:Y:S10]  /*4b590*/  LDL.LU R66, [R1+0xe4] ;  /* 0x0000e40001427983 */ /* 0x000ef40000300800 */
[----:B------:R-:W-:-:S02]  /*4b5a0*/  @P1 LOP3.LUT R224, R224, 0x100000, RZ, 0xfc, !PT ;  /* 0x00100000e0e01812 */ /* 0x000fc400078efcff */
[----:B------:R-:W-:Y:S02]  /*4b5b0*/  LOP3.LUT P1, RZ, R223, 0x200000, RZ, 0xc0, !PT ;  /* 0x00200000dfff7812 */ /* 0x000fe4000782c0ff */
[----:B------:R-:W-:-:S11]  /*4b5c0*/  LOP3.LUT R224, R224, 0xffdfffff, RZ, 0xc0, !PT ;  /* 0xffdfffffe0e07812 */ /* 0x000fd600078ec0ff */
[----:B------:R-:W-:Y:S02]  /*4b5d0*/  @P1 LOP3.LUT R224, R224, 0x200000, RZ, 0xfc, !PT ;  /* 0x00200000e0e01812 */ /* 0x000fe400078efcff */
        /* <DEDUP_REMOVED lines=13> */
[----:B------:R-:W-:Y:S02]  /*4b6b0*/  LOP3.LUT R224, R224, 0xfbffffff, RZ, 0xc0, !PT ;  /* 0xfbffffffe0e07812 */ /* 0x000fe400078ec0ff */
[----:B------:R-:W-:-:S09]  /*4b6c0*/  LOP3.LUT P2, RZ, R222, 0x100, RZ, 0xc0, !PT ;  /* 0x00000100deff7812 */ /* 0x000fd2000784c0ff */
[----:B------:R-:W-:Y:S02]  /*4b6d0*/  @P1 LOP3.LUT R224, R224, 0x4000000, RZ, 0xfc, !PT ;  /* 0x04000000e0e01812 */ /* 0x000fe400078efcff */
[----:B------:R-:W-:Y:S02]  /*4b6e0*/  LOP3.LUT P1, RZ, R223, 0x8000, RZ, 0xc0, !PT ;  /* 0x00008000dfff7812 */ /* 0x000fe4000782c0ff */
[----:B------:R-:W-:Y:S02]  /*4b6f0*/  LOP3.LUT R224, R224, 0xf7ffffff, RZ, 0xc0, !PT ;  /* 0xf7ffffffe0e07812 */ /* 0x000fe400078ec0ff */
[----:B------:R-:W-:Y:S02]  /*4b700*/  LOP3.LUT P5, RZ, R222, 0x200, RZ, 0xc0, !PT ;  /* 0x00000200deff7812 */ /* 0x000fe400078ac0ff */
[----:B------:R-:W-:Y:S02]  /*4b710*/  PRMT R3, R211, 0x7771, RZ ;  /* 0x00007771d3037816 */ /* 0x000fe400000000ff */
[----:B------:R-:W-:-:S05]  /*4b720*/  IADD3 R216, P6, R67, R13, RZ ;  /* 0x0000000d43d87210 */ /* 0x000fca0007fde0ff */
[----:B------:R-:W-:Y:S01]  /*4b730*/  @P1 LOP3.LUT R224, R224, 0x8000000, RZ, 0xfc, !PT ;  /* 0x08000000e0e01812 */ /* 0x000fe200078efcff */
[----:B------:R0:W-:Y:S01]  /*4b740*/  @P2 STG.E.U8 desc[UR44][R6.64], R3 ;  /* 0x0000000306002986 */ /* 0x0001e2000c10112c */
[----:B------:R-:W-:-:S03]  /*4b750*/  IMAD.X R217, R251, 0x1, R12, P6 ;  /* 0x00000001fbd97824 */ /* 0x000fc600030e060c */
[----:B------:R-:W-:Y:S04]  /*4b760*/  STL.64 [R1+0x24d8], R224 ;  /* 0x0024d8e001007387 */ /* 0x000fe80000100a00 */
[----:B------:R1:W-:Y:S01]  /*4b770*/  STL.64 [R1+0x24e0], R222 ;  /* 0x0024e0de01007387 */ /* 0x0003e20000100a00 */
[----:B0-----:R-:W-:Y:S02]  /*4b780*/  PRMT R3, R211, 0x7772, RZ ;  /* 0x00007772d3037816 */ /* 0x001fe400000000ff */
[C---:B------:R-:W-:Y:S02]  /*4b790*/  LOP3.LUT P2, RZ, R223.reuse, 0x1000, RZ, 0xc0, !PT ;  /* 0x00001000dfff7812 */ /* 0x040fe4000784c0ff */
[----:B------:R-:W-:Y:S01]  /*4b7a0*/  LOP3.LUT P1, RZ, R223, 0x4000, RZ, 0xc0, !PT ;  /* 0x00004000dfff7812 */ /* 0x000fe2000782c0ff */
[----:B------:R0:W-:Y:S01]  /*4b7b0*/  @P5 STG.E.U8 desc[UR44][R4.64], R3 ;  /* 0x0000000304005986 */ /* 0x0001e2000c10112c */
[----:B-1----:R-:W-:-:S02]  /*4b7c0*/  IADD3 R222, P6, R67, R11, RZ ;  /* 0x0000000b43de7210 */ /* 0x002fc40007fde0ff */
[C---:B------:R-:W-:Y:S02]  /*4b7d0*/  LOP3.LUT P5, RZ, R223.reuse, 0x2000, RZ, 0xc0, !PT ;  /* 0x00002000dfff7812 */ /* 0x040fe400078ac0ff */
[C---:B------:R-:W-:Y:S02]  /*4b7e0*/  LOP3.LUT P4, RZ, R223.reuse, 0x1000000, RZ, 0xc0, !PT ;  /* 0x01000000dfff7812 */ /* 0x040fe4000788c0ff */
[C---:B------:R-:W-:Y:S02]  /*4b7f0*/  LOP3.LUT P3, RZ, R223.reuse, 0x2000000, RZ, 0xc0, !PT ;  /* 0x02000000dfff7812 */ /* 0x040fe4000786c0ff */
[----:B------:R-:W-:Y:S01]  /*4b800*/  LOP3.LUT P0, RZ, R223, 0x4000000, RZ, 0xc0, !PT ;  /* 0x04000000dfff7812 */ /* 0x000fe2000780c0ff */
[----:B------:R-:W-:Y:S01]  /*4b810*/  IMAD.X R223, R251, 0x1, R9, P6 ;  /* 0x00000001fbdf7824 */ /* 0x000fe200030e0609 */
[----:B------:R-:W-:-:S04]  /*4b820*/  IADD3 R214, P6, R18, R10, RZ ;  /* 0x0000000a12d67210 */ /* 0x000fc80007fde0ff */
[----:B------:R1:W-:Y:S01]  /*4b830*/  STL.64 [R1+0x24e8], R222 ;  /* 0x0024e8de01007387 */ /* 0x0003e20000100a00 */
[--C-:B------:R-:W-:Y:S01]  /*4b840*/  IMAD.X R215, R2, 0x1, R8.reuse, P6 ;  /* 0x0000000102d77824 */ /* 0x100fe200030e0608 */
[----:B------:R-:W-:Y:S02]  /*4b850*/  IADD3 R218, P6, R67, R10, RZ ;  /* 0x0000000a43da7210 */ /* 0x000fe40007fde0ff */
[----:B------:R-:W4:Y:S03]  /*4b860*/  LDL.LU R67, [R1+0xe8] ;  /* 0x0000e80001437983 */ /* 0x000f260000300800 */
[----:B------:R-:W-:Y:S01]  /*4b870*/  IMAD.X R219, R251, 0x1, R8, P6 ;  /* 0x00000001fbdb7824 */ /* 0x000fe200030e0608 */
[----:B------:R-:W-:Y:S01]  /*4b880*/  SHF.R.S32.HI R251, RZ, 0x1f, R252 ;  /* 0x0000001ffffb7819 */ /* 0x000fe200000114fc */
[----:B------:R-:W4:Y:S01]  /*4b890*/  LDL.LU R18, [R1+0xec] ;  /* 0x0000ec0001127983 */ /* 0x000f220000300800 */
[----:B------:R-:W-:-:S05]  /*4b8a0*/  IADD3 R190, P6, R252, R15, RZ ;  /* 0x0000000ffcbe7210 */ /* 0x000fca0007fde0ff */
[----:B------:R-:W-:Y:S01]  /*4b8b0*/  IMAD.X R191, R251, 0x1, R14, P6 ;  /* 0x00000001fbbf7824 */ /* 0x000fe200030e060e */
[----:B------:R-:W-:-:S05]  /*4b8c0*/  IADD3 R2, P6, R252, R13, RZ ;  /* 0x0000000dfc027210 */ /* 0x000fca0007fde0ff */
[----:B0-----:R-:W-:Y:S01]  /*4b8d0*/  IMAD.X R3, R251, 0x1, R12, P6 ;  /* 0x00000001fb037824 */ /* 0x001fe200030e060c */
[----:B------:R-:W-:-:S05]  /*4b8e0*/  IADD3 R196, P6, R252, R11, RZ ;  /* 0x0000000bfcc47210 */ /* 0x000fca0007fde0ff */
[----:B------:R-:W-:Y:S01]  /*4b8f0*/  IMAD.X R197, R251, 0x1, R9, P6 ;  /* 0x00000001fbc57824 */ /* 0x000fe200030e0609 */
[----:B-1----:R-:W-:-:S05]  /*4b900*/  IADD3 R222, P6, R252, R10, RZ ;  /* 0x0000000afcde7210 */ /* 0x002fca0007fde0ff */
[----:B------:R-:W-:Y:S01]  /*4b910*/  IMAD.X R223, R251, 0x1, R8, P6 ;  /* 0x00000001fbdf7824 */ /* 0x000fe200030e0608 */
[----:B--2---:R-:W-:Y:S02]  /*4b920*/  SHF.R.S32.HI R251, RZ, 0x1f, R19 ;  /* 0x0000001ffffb7819 */ /* 0x004fe40000011413 */
[----:B------:R-:W-:-:S05]  /*4b930*/  IADD3 R4, P6, R19, R15, RZ ;  /* 0x0000000f13047210 */ /* 0x000fca0007fde0ff */
[----:B------:R-:W-:-:S05]  /*4b940*/  IMAD.X R5, R251, 0x1, R14, P6 ;  /* 0x00000001fb057824 */ /* 0x000fca00030e060e */
[----:B------:R0:W-:Y:S02]  /*4b950*/  STL.64 [R1+0x2060], R4 ;  /* 0x0020600401007387 */ /* 0x0001e40000100a00 */
[----:B0-----:R-:W-:-:S05]  /*4b960*/  IADD3 R4, P6, R19, R13, RZ ;  /* 0x0000000d13047210 */ /* 0x001fca0007fde0ff */
[----:B------:R-:W-:-:S05]  /*4b970*/  IMAD.X R5, R251, 0x1, R12, P6 ;  /* 0x00000001fb057824 */ /* 0x000fca00030e060c */
[----:B------:R0:W-:Y:S02]  /*4b980*/  STL.64 [R1+0x2058], R4 ;  /* 0x0020580401007387 */ /* 0x0001e40000100a00 */
[----:B0-----:R-:W-:-:S05]  /*4b990*/  IADD3 R4, P6, R19, R11, RZ ;  /* 0x0000000b13047210 */ /* 0x001fca0007fde0ff */
[----:B------:R-:W-:-:S05]  /*4b9a0*/  IMAD.X R5, R251, 0x1, R9, P6 ;  /* 0x00000001fb057824 */ /* 0x000fca00030e0609 */
[----:B------:R0:W-:Y:S02]  /*4b9b0*/  STL.64 [R1+0x2050], R4 ;  /* 0x0020500401007387 */ /* 0x0001e40000100a00 */
[----:B0-----:R-:W-:-:S05]  /*4b9c0*/  IADD3 R4, P6, R19, R10, RZ ;  /* 0x0000000a13047210 */ /* 0x001fca0007fde0ff */
[----:B------:R-:W-:-:S05]  /*4b9d0*/  IMAD.X R5, R251, 0x1, R8, P6 ;  /* 0x00000001fb057824 */ /* 0x000fca00030e0608 */
[----:B------:R0:W-:Y:S04]  /*4b9e0*/  STL.64 [R1+0x2048], R4 ;  /* 0x0020480401007387 */ /* 0x0001e80000100a00 */
[----:B------:R-:W2:Y:S01]  /*4b9f0*/  LDL.LU R19, [R1+0xf0] ;  /* 0x0000f00001137983 */ /* 0x000ea20000300800 */
[----:B---3--:R-:W-:Y:S02]  /*4ba00*/  SHF.R.S32.HI R251, RZ, 0x1f, R66 ;  /* 0x0000001ffffb7819 */ /* 0x008fe40000011442 */
        /* <DEDUP_REMOVED lines=10> */
[----:B------:R-:W-:Y:S01]  /*4bab0*/  IMAD.X R5, R251, 0x1, R8, P6 ;  /* 0x00000001fb057824 */ /* 0x000fe200030e0608 */
[----:B----4-:R-:W-:-:S04]  /*4bac0*/  SHF.R.S32.HI R251, RZ, 0x1f, R67 ;  /* 0x0000001ffffb7819 */ /* 0x010fc80000011443 */
[----:B------:R0:W-:Y:S04]  /*4bad0*/  STL.64 [R1+0x2028], R4 ;  /* 0x0020280401007387 */ /* 0x0001e80000100a00 */
[----:B------:R-:W3:Y:S01]  /*4bae0*/  LDL.LU R66, [R1+0xf4] ;  /* 0x0000f40001427983 */ /* 0x000ee20000300800 */
        /* <DEDUP_REMOVED lines=11> */
[----:B------:R-:W-:Y:S01]  /*4bba0*/  SHF.R.S32.HI R251, RZ, 0x1f, R18 ;  /* 0x0000001ffffb7819 */ /* 0x000fe20000011412 */
[----:B------:R-:W-:-:S03]  /*4bbb0*/  IMAD.MOV.U32 R67, RZ, RZ, R17 ;  /* 0x000000ffff437224 */ /* 0x000fc600078e0011 */
[----:B------:R0:W-:Y:S01]  /*4bbc0*/  STL.64 [R1+0x2008], R4 ;  /* 0x0020080401007387 */ /* 0x0001e20000100a00 */
[----:B------:R-:W-:Y:S02]  /*4bbd0*/  IMAD.MOV.U32 R17, RZ, RZ, R64 ;  /* 0x000000ffff117224 */ /* 0x000fe400078e0040 */
[----:B------:R-:W-:Y:S02]  /*4bbe0*/  IMAD.MOV.U32 R64, RZ, RZ, R58 ;  /* 0x000000ffff407224 */ /* 0x000fe400078e003a */
[----:B------:R-:W-:Y:S01]  /*4bbf0*/  IMAD.MOV.U32 R58, RZ, RZ, R42 ;  /* 0x000000ffff3a7224 */ /* 0x000fe200078e002a */
[----:B0-----:R-:W-:Y:S01]  /*4bc00*/  IADD3 R4, P6, R18, R15, RZ ;  /* 0x0000000f12047210 */ /* 0x001fe20007fde0ff */
[----:B------:R-:W-:Y:S02]  /*4bc10*/  IMAD.MOV.U32 R42, RZ, RZ, R40 ;  /* 0x000000ffff2a7224 */ /* 0x000fe400078e0028 */
[----:B------:R-:W-:Y:S02]  /*4bc20*/  IMAD.MOV.U32 R40, RZ, RZ, R37 ;  /* 0x000000ffff287224 */ /* 0x000fe400078e0025 */
[----:B------:R-:W-:-:S02]  /*4bc30*/  IMAD.X R5, R251, 0x1, R14, P6 ;  /* 0x00000001fb057824 */ /* 0x000fc400030e060e */
[----:B------:R-:W-:Y:S02]  /*4bc40*/  IMAD.MOV.U32 R37, RZ, RZ, R227 ;  /* 0x000000ffff257224 */ /* 0x000fe400078e00e3 */
[----:B------:R-:W4:Y:S04]  /*4bc50*/  LDL.LU R227, [R1+0xf8] ;  /* 0x0000f80001e37983 */ /* 0x000f280000300800 */
        /* <DEDUP_REMOVED lines=10> */
[----:B------:R-:W4:Y:S01]  /*4bd00*/  LDL.LU R18, [R1+0xfc] ;  /* 0x0000fc0001127983 */ /* 0x000f220000300800 */
[----:B--2---:R-:W-:Y:S02]  /*4bd10*/  SHF.R.S32.HI R251, RZ, 0x1f, R19 ;  /* 0x0000001ffffb7819 */ /* 0x004fe40000011413 */
        /* <DEDUP_REMOVED lines=26> */
[----:B------:R-:W3:Y:S01]  /*4bec0*/  LDL.LU R232, [R1+0x104] ;  /* 0x0001040001e87983 */ /* 0x000ee20000300800 */
[----:B----4-:R-:W-:Y:S02]  /*4bed0*/  SHF.R.S32.HI R251, RZ, 0x1f, R227 ;  /* 0x0000001ffffb7819 */ /* 0x010fe400000114e3 */
[----:B0-----:R-:W-:-:S05]  /*4bee0*/  IADD3 R4, P6, R227, R15, RZ ;  /* 0x0000000fe3047210 */ /* 0x001fca0007fde0ff */
[----:B------:R-:W-:-:S05]  /*4bef0*/  IMAD.X R5, R251, 0x1, R14, P6 ;  /* 0x00000001fb057824 */ /* 0x000fca00030e060e */
[----:B------:R0:W-:Y:S02]  /*4bf00*/  STL.64 [R1+0x1fa0], R4 ;  /* 0x001fa00401007387 */ /* 0x0001e40000100a00 */
[----:B0-----:R-:W-:-:S05]  /*4bf10*/  IADD3 R4, P6, R227, R13, RZ ;  /* 0x0000000de3047210 */ /* 0x001fca0007fde0ff */
[----:B------:R-:W-:-:S05]  /*4bf20*/  IMAD.X R5, R251, 0x1, R12, P6 ;  /* 0x00000001fb057824 */ /* 0x000fca00030e060c */
[----:B------:R0:W-:Y:S01]  /*4bf30*/  STL.64 [R1+0x1f98], R4 ;  /* 0x001f980401007387 */ /* 0x0001e20000100a00 */
[----:B------:R-:W-:Y:S02]  /*4bf40*/  IMAD.MOV.U32 R66, RZ, RZ, R17 ;  /* 0x000000ffff427224 */ /* 0x000fe400078e0011 */
[----:B------:R-:W-:Y:S02]  /*4bf50*/  IMAD.MOV.U32 R17, RZ, RZ, R64 ;  /* 0x000000ffff117224 */ /* 0x000fe400078e0040 */
[----:B------:R-:W-:Y:S01]  /*4bf60*/  IMAD.MOV.U32 R64, RZ, RZ, R226 ;  /* 0x000000ffff407224 */ /* 0x000fe200078e00e2 */
[----:B0-----:R-:W-:-:S05]  /*4bf70*/  IADD3 R4, P6, R227, R11, RZ ;  /* 0x0000000be3047210 */ /* 0x001fca0007fde0ff */
[----:B------:R-:W-:Y:S01]  /*4bf80*/  IMAD.X R5, R251, 0x1, R9, P6 ;  /* 0x00000001fb057824 */ /* 0x000fe200030e0609 */
[----:B------:R-:W-:-:S04]  /*4bf90*/  IADD3 R226, P6, R227, R10, RZ ;  /* 0x0000000ae3e27210 */ /* 0x000fc80007fde0ff */
[----:B------:R0:W-:Y:S01]  /*4bfa0*/  STL.64 [R1+0x1f90], R4 ;  /* 0x001f900401007387 */ /* 0x0001e20000100a00 */
[----:B------:R-:W-:-:S03]  /*4bfb0*/  IMAD.X R227, R251, 0x1, R8, P6 ;  /* 0x00000001fbe37824 */ /* 0x000fc600030e0608 */
[----:B------:R-:W4:Y:S01]  /*4bfc0*/  LDL.LU R233, [R1+0x108] ;  /* 0x0001080001e97983 */ /* 0x000f220000300800 */
[----:B------:R-:W-:Y:S02]  /*4bfd0*/  SHF.R.S32.HI R251, RZ, 0x1f, R18 ;  /* 0x0000001ffffb7819 */ /* 0x000fe40000011412 */
        /* <DEDUP_REMOVED lines=55> */
[----:B------:R-:W-:Y:S02]  /*4c350*/  SHF.R.S32.HI R251, RZ, 0x1f, R18 ;  /* 0x0000001ffffb7819 */ /* 0x000fe40000011412 */
[----:B0-----:R-:W-:-:S05]  /*4c360*/  IADD3 R4, P6, R18, R15, RZ ;  /* 0x0000000f12047210 */ /* 0x001fca0007fde0ff */
[----:B------:R-:W-:Y:S01]  /*4c370*/  IMAD.X R5, R251, 0x1, R14, P6 ;  /* 0x00000001fb057824 */ /* 0x000fe200030e060e */
[----:B------:R-:W-:-:S04]  /*4c380*/  IADD3 R6, P6, R18, R13, RZ ;  /* 0x0000000d12067210 */ /* 0x000fc80007fde0ff */
[----:B------:R0:W-:Y:S01]  /*4c390*/  STL.64 [R1+0x1f00], R4 ;  /* 0x001f000401007387 */ /* 0x0001e20000100a00 */
[----:B------:R-:W-:Y:S01]  /*4c3a0*/  IMAD.X R7, R251, 0x1, R12, P6 ;  /* 0x00000001fb077824 */ /* 0x000fe200030e060c */
        /* <DEDUP_REMOVED lines=47> */
[----:B------:R-:W-:-:S04]  /*4c6a0*/  SHF.R.S32.HI R251, RZ, 0x1f, R18 ;  /* 0x0000001ffffb7819 */ /* 0x000fc80000011412 */
[----:B------:R0:W-:Y:S04]  /*4c6b0*/  STL.64 [R1+0x1e88], R4 ;  /* 0x001e880401007387 */ /* 0x0001e80000100a00 */
[----:B------:R-:W4:Y:S01]  /*4c6c0*/  LDL.LU R233, [R1+0x128] ;  /* 0x0001280001e97983 */ /* 0x000f220000300800 */
        /* <DEDUP_REMOVED lines=141> */
[----:B------:R-:W-:Y:S02]  /*4cfa0*/  IMAD.X R5, R251, 0x1, R14, P6 ;  /* 0x00000001fb057824 */ /* 0x000fe400030e060e */
        /* <DEDUP_REMOVED lines=8> */
[----:B------:R-:W-:Y:S01]  /*4d030*/  IMAD.X R5, R251, 0x1, R12, P6 ;  /* 0x00000001fb057824 */ /* 0x000fe200030e060c */
[----:B------:R-:W-:Y:S01]  /*4d040*/  IADD3 R228, P6, R25, R11, RZ ;  /* 0x0000000b19e47210 */ /* 0x000fe20007fde0ff */
[----:B------:R-:W-:-:S02]  /*4d050*/  IMAD.MOV.U32 R17, RZ, RZ, R64 ;  /* 0x000000ffff117224 */ /* 0x000fc400078e0040 */
[----:B------:R-:W-:Y:S01]  /*4d060*/  IMAD.MOV.U32 R64, RZ, RZ, R41 ;  /* 0x000000ffff407224 */ /* 0x000fe200078e0029 */
[----:B------:R0:W-:Y:S01]  /*4d070*/  STL.64 [R1+0x1d38], R4 ;  /* 0x001d380401007387 */ /* 0x0001e20000100a00 */
[----:B------:R-:W-:Y:S02]  /*4d080*/  IMAD.MOV.U32 R41, RZ, RZ, R229 ;  /* 0x000000ffff297224 */ /* 0x000fe400078e00e5 */
[----:B------:R-:W-:Y:S01]  /*4d090*/  IMAD.X R229, R251, 0x1, R9, P6 ;  /* 0x00000001fbe57824 */ /* 0x000fe200030e0609 */
[----:B0-----:R-:W-:-:S04]  /*4d0a0*/  IADD3 R4, P6, R25, R10, RZ ;  /* 0x0000000a19047210 */ /* 0x001fc80007fde0ff */
[----:B------:R-:W-:Y:S01]  /*4d0b0*/  STL.64 [R1+0x24b8], R228 ;  /* 0x0024b8e401007387 */ /* 0x000fe20000100a00 */
        /* <DEDUP_REMOVED lines=104> */
[----:B------:R0:W-:Y:S01]  /*4d740*/  STL.64 [R1+0x1c40], R4 ;  /* 0x001c400401007387 */ /* 0x0001e20000100a00 */
[----:B------:R-:W-:Y:S02]  /*4d750*/  IMAD.MOV.U32 R233, RZ, RZ, R28 ;  /* 0x000000ffffe97224 */ /* 0x000fe400078e001c */
[----:B------:R-:W-:Y:S01]  /*4d760*/  IMAD.MOV.U32 R232, RZ, RZ, R18 ;  /* 0x000000ffffe87224 */ /* 0x000fe200078e0012 */
[----:B0-----:R-:W-:Y:S01]  /*4d770*/  IADD3 R4, P6, R25, R13, RZ ;  /* 0x0000000d19047210 */ /* 0x001fe20007fde0ff */
[----:B------:R-:W-:-:S04]  /*4d780*/  IMAD.MOV.U32 R18, RZ, RZ, R19 ;  /* 0x000000ffff127224 */ /* 0x000fc800078e0013 */
[----:B------:R-:W-:Y:S01]  /*4d790*/  IMAD.X R5, R251, 0x1, R12, P6 ;  /* 0x00000001fb057824 */ /* 0x000fe200030e060c */
[----:B------:R-:W-:Y:S01]  /*4d7a0*/  IADD3 R28, P6, R25, R11, RZ ;  /* 0x0000000b191c7210 */ /* 0x000fe20007fde0ff */
[----:B------:R-:W-:Y:S02]  /*4d7b0*/  IMAD.MOV.U32 R19, RZ, RZ, R62 ;  /* 0x000000ffff137224 */ /* 0x000fe400078e003e */
[----:B------:R-:W-:Y:S01]  /*4d7c0*/  IMAD.MOV.U32 R62, RZ, RZ, R29 ;  /* 0x000000ffff3e7224 */ /* 0x000fe200078e001d */
[----:B------:R0:W-:Y:S01]  /*4d7d0*/  STL.64 [R1+0x1c38], R4 ;  /* 0x001c380401007387 */ /* 0x0001e20000100a00 */
[----:B------:R-:W-:Y:S01]  /*4d7e0*/  IMAD.X R29, R251, 0x1, R9, P6 ;  /* 0x00000001fb1d7824 */ /* 0x000fe200030e0609 */
[----:B0-----:R-:W-:-:S04]  /*4d7f0*/  IADD3 R4, P6, R25, R10, RZ ;  /* 0x0000000a19047210 */ /* 0x001fc80007fde0ff */
[----:B------:R-:W-:Y:S01]  /*4d800*/  STL.64 [R1+0x2498], R28 ;  /* 0x0024981c01007387 */ /* 0x000fe20000100a00 */
[----:B------:R-:W-:-:S05]  /*4d810*/  IMAD.X R5, R251, 0x1, R8, P6 ;  /* 0x00000001fb057824 */ /* 0x000fca00030e0608 */
[----:B------:R0:W-:Y:S01]  /*4d820*/  STL.64 [R1+0x1c28], R4 ;  /* 0x001c280401007387 */ /* 0x0001e20000100a00 */
[----:B------:R-:W-:Y:S02]  /*4d830*/  IMAD.MOV.U32 R25, RZ, RZ, R232 ;  /* 0x000000ffff197224 */ /* 0x000fe400078e00e8 */
[----:B------:R-:W-:Y:S02]  /*4d840*/  IMAD.MOV.U32 R232, RZ, RZ, R233 ;  /* 0x000000ffffe87224 */ /* 0x000fe400078e00e9 */
[----:B------:R-:W-:Y:S02]  /*4d850*/  IMAD.MOV.U32 R233, RZ, RZ, R57 ;  /* 0x000000ffffe97224 */ /* 0x000fe400078e0039 */
[----:B------:R-:W-:Y:S02]  /*4d860*/  IMAD.MOV.U32 R57, RZ, RZ, R31 ;  /* 0x000000ffff397224 */ /* 0x000fe400078e001f */
[----:B------:R-:W3:Y:S01]  /*4d870*/  LDL.LU R31, [R1+0x174] ;  /* 0x00017400011f7983 */ /* 0x000ee20000300800 */
[----:B----4-:R-:W-:-:S02]  /*4d880*/  SHF.R.S32.HI R251, RZ, 0x1f, R20 ;  /* 0x0000001ffffb7819 */ /* 0x010fc40000011414 */
        /* <DEDUP_REMOVED lines=28> */
[----:B------:R-:W-:Y:S02]  /*4da50*/  IMAD.MOV.U32 R232, RZ, RZ, R233 ;  /* 0x000000ffffe87224 */ /* 0x000fe400078e00e9 */
[----:B------:R-:W-:Y:S02]  /*4da60*/  IMAD.MOV.U32 R233, RZ, RZ, R67 ;  /* 0x000000ffffe97224 */ /* 0x000fe400078e0043 */
[----:B------:R-:W-:Y:S02]  /*4da70*/  IMAD.MOV.U32 R67, RZ, RZ, R231 ;  /* 0x000000ffff437224 */ /* 0x000fe400078e00e7 */
[----:B------:R-:W4:Y:S01]  /*4da80*/  LDL.LU R231, [R1+0x17c] ;  /* 0x00017c0001e77983 */ /* 0x000f220000300800 */
[----:B--2---:R-:W-:-:S02]  /*4da90*/  SHF.R.S32.HI R251, RZ, 0x1f, R21 ;  /* 0x0000001ffffb7819 */ /* 0x004fc40000011415 */
        /* <DEDUP_REMOVED lines=21> */
[----:B------:R-:W-:Y:S02]  /*4dbf0*/  IMAD.X R5, R251, 0x1, R12, P6 ;  /* 0x00000001fb057824 */ /* 0x000fe400030e060c */
[----:B------:R-:W-:Y:S02]  /*4dc00*/  IMAD.MOV.U32 R233, RZ, RZ, R64 ;  /* 0x000000ffffe97224 */ /* 0x000fe400078e0040 */
[----:B------:R-:W-:Y:S01]  /*4dc10*/  IMAD.MOV.U32 R64, RZ, RZ, R58 ;  /* 0x000000ffff407224 */ /* 0x000fe200078e003a */
[----:B------:R0:W-:Y:S01]  /*4dc20*/  STL.64 [R1+0x1bb8], R4 ;  /* 0x001bb80401007387 */ /* 0x0001e20000100a00 */
[----:B------:R-:W-:Y:S02]  /*4dc30*/  IMAD.MOV.U32 R58, RZ, RZ, R59 ;  /* 0x000000ffff3a7224 */ /* 0x000fe400078e003b */
[----:B------:R-:W-:Y:S02]  /*4dc40*/  IMAD.MOV.U32 R59, RZ, RZ, R42 ;  /* 0x000000ffff3b7224 */ /* 0x000fe400078e002a */
[----:B------:R-:W-:-:S02]  /*4dc50*/  IMAD.MOV.U32 R42, RZ, RZ, R43 ;  /* 0x000000ffff2a7224 */ /* 0x000fc400078e002b */
[----:B------:R-:W-:Y:S01]  /*4dc60*/  IMAD.MOV.U32 R43, RZ, RZ, R37 ;  /* 0x000000ffff2b7224 */ /* 0x000fe200078e0025 */
[----:B0-----:R-:W-:Y:S01]  /*4dc70*/  IADD3 R4, P6, R31, R11, RZ ;  /* 0x0000000b1f047210 */ /* 0x001fe20007fde0ff */
[----:B------:R-:W-:Y:S02]  /*4dc80*/  IMAD.MOV.U32 R20, RZ, RZ, R21 ;  /* 0x000000ffff147224 */ /* 0x000fe400078e0015 */
[----:B------:R-:W-:Y:S02]  /*4dc90*/  IMAD.MOV.U32 R37, RZ, RZ, R30 ;  /* 0x000000ffff257224 */ /* 0x000fe400078e001e */
[----:B------:R-:W-:Y:S01]  /*4dca0*/  IMAD.X R5, R251, 0x1, R9, P6 ;  /* 0x00000001fb057824 */ /* 0x000fe200030e0609 */
[----:B------:R-:W-:Y:S01]  /*4dcb0*/  IADD3 R30, P6, R31, R10, RZ ;  /* 0x0000000a1f1e7210 */ /* 0x000fe20007fde0ff */
[----:B------:R-:W-:Y:S02]  /*4dcc0*/  IMAD.MOV.U32 R21, RZ, RZ, R232 ;  /* 0x000000ffff157224 */ /* 0x000fe400078e00e8 */
[----:B------:R-:W-:-:S02]  /*4dcd0*/  IMAD.MOV.U32 R232, RZ, RZ, R233 ;  /* 0x000000ffffe87224 */ /* 0x000fc400078e00e9 */
[----:B------:R-:W-:Y:S02]  /*4dce0*/  IMAD.MOV.U32 R233, RZ, RZ, R64 ;  /* 0x000000ffffe97224 */ /* 0x000fe400078e0040 */
[----:B------:R-:W-:Y:S02]  /*4dcf0*/  IMAD.MOV.U32 R64, RZ, RZ, R58 ;  /* 0x000000ffff407224 */ /* 0x000fe400078e003a */
[----:B------:R-:W-:Y:S01]  /*4dd00*/  IMAD.MOV.U32 R58, RZ, RZ, R42 ;  /* 0x000000ffff3a7224 */ /* 0x000fe200078e002a */
[----:B------:R0:W-:Y:S01]  /*4dd10*/  STL.64 [R1+0x1bb0], R4 ;  /* 0x001bb00401007387 */ /* 0x0001e20000100a00 */
[----:B------:R-:W-:Y:S02]  /*4dd20*/  IMAD.MOV.U32 R42, RZ, RZ, R43 ;  /* 0x000000ffff2a7224 */ /* 0x000fe400078e002b */
[----:B------:R-:W-:Y:S02]  /*4dd30*/  IMAD.MOV.U32 R43, RZ, RZ, R37 ;  /* 0x000000ffff2b7224 */ /* 0x000fe400078e0025 */
[----:B------:R-:W-:Y:S01]  /*4dd40*/  IMAD.X R31, R251, 0x1, R8, P6 ;  /* 0x00000001fb1f7824 */ /* 0x000fe200030e0608 */
[----:B------:R-:W3:Y:S04]  /*4dd50*/  LDL.LU R37, [R1+0x184] ;  /* 0x0001840001257983 */ /* 0x000ee80000300800 */
[----:B------:R-:W-:Y:S01]  /*4dd60*/  STL.64 [R1+0x2470], R30 ;  /* 0x0024701e01007387 */ /* 0x000fe20000100a00 */
        /* <DEDUP_REMOVED lines=29> */
[----:B------:R-:W4:Y:S04]  /*4df40*/  LDL.LU R53, [R1+0x18c] ;  /* 0x00018c0001357983 */ /* 0x000f280000300800 */
[----:B------:R-:W-:Y:S01]  /*4df50*/  STL.64 [R1+0x2478], R230 ;  /* 0x002478e601007387 */ /* 0x000fe20000100a00 */
        /* <DEDUP_REMOVED lines=20> */
[----:B------:R0:W-:Y:S01]  /*4e0a0*/  STL.64 [R1+0x1b38], R4 ;  /* 0x001b380401007387 */ /* 0x0001e20000100a00 */
[----:B------:R-:W-:Y:S01]  /*4e0b0*/  IMAD.MOV.U32 R26, RZ, RZ, R27 ;  /* 0x000000ffff1a7224 */ /* 0x000fe200078e001b */
[----:B0-----:R-:W-:-:S05]  /*4e0c0*/  IADD3 R4, P6, R37, R11, RZ ;  /* 0x0000000b25047210 */ /* 0x001fca0007fde0ff */
[----:B------:R-:W-:Y:S02]  /*4e0d0*/  IMAD.X R5, R251, 0x1, R9, P6 ;  /* 0x00000001fb057824 */ /* 0x000fe400030e0609 */
[----:B------:R-:W-:-:S03]  /*4e0e0*/  IMAD.MOV.U32 R27, RZ, RZ, R21 ;  /* 0x000000ffff1b7224 */ /* 0x000fc600078e0015 */
[----:B------:R0:W-:Y:S01]  /*4e0f0*/  STL.64 [R1+0x1b30], R4 ;  /* 0x001b300401007387 */ /* 0x0001e20000100a00 */
[----:B------:R-:W-:-:S03]  /*4e100*/  IMAD.MOV.U32 R21, RZ, RZ, R232 ;  /* 0x000000ffff157224 */ /* 0x000fc600078e00e8 */
[----:B------:R-:W3:Y:S01]  /*4e110*/  LDL.LU R52, [R1+0x194] ;  /* 0x0001940001347983 */ /* 0x000ee20000300800 */
[----:B------:R-:W-:Y:S02]  /*4e120*/  IMAD.MOV.U32 R232, RZ, RZ, R67 ;  /* 0x000000ffffe87224 */ /* 0x000fe400078e0043 */
[----:B------:R-:W-:Y:S02]  /*4e130*/  IMAD.MOV.U32 R67, RZ, RZ, R64 ;  /* 0x000000ffff437224 */ /* 0x000fe400078e0040 */
[----:B------:R-:W-:Y:S01]  /*4e140*/  IMAD.MOV.U32 R64, RZ, RZ, R36 ;  /* 0x000000ffff407224 */ /* 0x000fe200078e0024 */
[----:B------:R-:W-:Y:S01]  /*4e150*/  IADD3 R36, P6, R37, R10, RZ ;  /* 0x0000000a25247210 */ /* 0x000fe20007fde0ff */
[----:B------:R-:W-:-:S04]  /*4e160*/  IMAD.MOV.U32 R23, RZ, RZ, R232 ;  /* 0x000000ffff177224 */ /* 0x000fc800078e00e8 */
[----:B------:R-:W-:Y:S02]  /*4e170*/  IMAD.X R37, R251, 0x1, R8, P6 ;  /* 0x00000001fb257824 */ /* 0x000fe400030e0608 */
[----:B------:R-:W-:Y:S02]  /*4e180*/  IMAD.MOV.U32 R232, RZ, RZ, R64 ;  /* 0x000000ffffe87224 */ /* 0x000fe400078e0040 */
[----:B------:R-:W-:Y:S01]  /*4e190*/  IMAD.MOV.U32 R64, RZ, RZ, R40 ;  /* 0x000000ffff407224 */ /* 0x000fe200078e0028 */
[----:B------:R-:W-:Y:S01]  /*4e1a0*/  STL.64 [R1+0x2480], R36 ;  /* 0x0024802401007387 */ /* 0x000fe20000100a00 */
[----:B------:R-:W-:Y:S01]  /*4e1b0*/  IMAD.MOV.U32 R22, RZ, RZ, R27 ;  /* 0x000000ffff167224 */ /* 0x000fe200078e001b */
[----:B----4-:R-:W-:Y:S02]  /*4e1c0*/  SHF.R.S32.HI R251, RZ, 0x1f, R45 ;  /* 0x0000001ffffb7819 */ /* 0x010fe4000001142d */
[----:B0-----:R-:W-:-:S05]  /*4e1d0*/  IADD3 R4, P6, R45, R15, RZ ;  /* 0x0000000f2d047210 */ /* 0x001fca0007fde0ff */
[----:B------:R-:W-:Y:S01]  /*4e1e0*/  IMAD.X R5, R251, 0x1, R14, P6 ;  /* 0x00000001fb057824 */ /* 0x000fe200030e060e */
[----:B------:R-:W-:Y:S01]  /*4e1f0*/  IADD3 R40, P6, R45, R13, RZ ;  /* 0x0000000d2d287210 */ /* 0x000fe20007fde0ff */
[----:B------:R-:W-:-:S03]  /*4e200*/  IMAD.MOV.U32 R27, RZ, RZ, R41 ;  /* 0x000000ffff1b7224 */ /* 0x000fc600078e0029 */
[----:B------:R0:W-:Y:S01]  /*4e210*/  STL.64 [R1+0x1b20], R4 ;  /* 0x001b200401007387 */ /* 0x0001e20000100a00 */
[----:B------:R-:W-:Y:S01]  /*4e220*/  IMAD.X R41, R251, 0x1, R12, P6 ;  /* 0x00000001fb297824 */ /* 0x000fe200030e060c */
[----:B0-----:R-:W-:-:S04]  /*4e230*/  IADD3 R4, P6, R45, R11, RZ ;  /* 0x0000000b2d047210 */ /* 0x001fc80007fde0ff */
[----:B------:R-:W-:Y:S01]  /*4e240*/  STL.64 [R1+0x2450], R40 ;  /* 0x0024502801007387 */ /* 0x000fe20000100a00 */
[----:B------:R-:W-:-:S05]  /*4e250*/  IMAD.X R5, R251, 0x1, R9, P6 ;  /* 0x00000001fb057824 */ /* 0x000fca00030e0609 */
[----:B------:R0:W-:Y:S02]  /*4e260*/  STL.64 [R1+0x1b10], R4 ;  /* 0x001b100401007387 */ /* 0x0001e40000100a00 */
[----:B0-----:R-:W-:Y:S01]  /*4e270*/  IADD3 R4, P6, R45, R10, RZ ;  /* 0x0000000a2d047210 */ /* 0x001fe20007fde0ff */
[----:B------:R-:W-:Y:S02]  /*4e280*/  IMAD.MOV.U32 R45, RZ, RZ, R22 ;  /* 0x000000ffff2d7224 */ /* 0x000fe400078e0016 */
[----:B------:R-:W-:Y:S02]  /*4e290*/  IMAD.MOV.U32 R22, RZ, RZ, R23 ;  /* 0x000000ffff167224 */ /* 0x000fe400078e0017 */
[----:B------:R-:W-:Y:S02]  /*4e2a0*/  IMAD.X R5, R251, 0x1, R8, P6 ;  /* 0x00000001fb057824 */ /* 0x000fe400030e0608 */
[----:B------:R-:W-:Y:S02]  /*4e2b0*/  IMAD.MOV.U32 R23, RZ, RZ, R27 ;  /* 0x000000ffff177224 */ /* 0x000fe400078e001b */
[----:B------:R-:W-:Y:S01]  /*4e2c0*/  IMAD.MOV.U32 R27, RZ, RZ, R19 ;  /* 0x000000ffff1b7224 */ /* 0x000fe200078e0013 */
[----:B------:R0:W-:Y:S01]  /*4e2d0*/  STL.64 [R1+0x1b08], R4 ;  /* 0x001b080401007387 */ /* 0x0001e20000100a00 */
[----:B------:R-:W-:-:S03]  /*4e2e0*/  IMAD.MOV.U32 R19, RZ, RZ, R43 ;  /* 0x000000ffff137224 */ /* 0x000fc600078e002b */
        /* <DEDUP_REMOVED lines=36> */
[----:B------:R-:W-:Y:S02]  /*4e530*/  IMAD.MOV.U32 R17, RZ, RZ, R60 ;  /* 0x000000ffff117224 */ /* 0x000fe400078e003c */
[----:B------:R-:W-:Y:S01]  /*4e540*/  IMAD.MOV.U32 R60, RZ, RZ, R38 ;  /* 0x000000ffff3c7224 */ /* 0x000fe200078e0026 */
[----:B0-----:R-:W-:Y:S01]  /*4e550*/  IADD3 R4, P6, R52, R13, RZ ;  /* 0x0000000d34047210 */ /* 0x001fe20007fde0ff */
[----:B------:R-:W-:-:S04]  /*4e560*/  IMAD.MOV.U32 R53, RZ, RZ, R45 ;  /* 0x000000ffff357224 */ /* 0x000fc800078e002d */
[C---:B------:R-:W-:Y:S01]  /*4e570*/  IMAD.X R5, R251.reuse, 0x1, R12, P6 ;  /* 0x00000001fb057824 */ /* 0x040fe200030e060c */
[C---:B------:R-:W-:Y:S01]  /*4e580*/  IADD3 R38, P6, R52.reuse, R11, RZ ;  /* 0x0000000b34267210 */ /* 0x040fe20007fde0ff */
[----:B------:R-:W-:Y:S02]  /*4e590*/  IMAD.MOV.U32 R45, RZ, RZ, R22 ;  /* 0x000000ffff2d7224 */ /* 0x000fe400078e0016 */
        /* <DEDUP_REMOVED lines=20> */
[----:B------:R-:W-:Y:S02]  /*4e6e0*/  IMAD.MOV.U32 R52, RZ, RZ, R53 ;  /* 0x000000ffff347224 */ /* 0x000fe400078e0035 */
[----:B------:R-:W-:Y:S02]  /*4e6f0*/  IMAD.MOV.U32 R53, RZ, RZ, R21 ;  /* 0x000000ffff357224 */ /* 0x000fe400078e0015 */
[----:B------:R-:W-:Y:S01]  /*4e700*/  IMAD.MOV.U32 R21, RZ, RZ, R42 ;  /* 0x000000ffff157224 */ /* 0x000fe200078e002a */
[----:B------:R-:W-:-:S05]  /*4e710*/  IADD3 R42, P6, R43, R10, RZ ;  /* 0x0000000a2b2a7210 */ /* 0x000fca0007fde0ff */
[----:B------:R-:W-:-:S05]  /*4e720*/  IMAD.X R43, R251, 0x1, R8, P6 ;  /* 0x00000001fb2b7824 */ /* 0x000fca00030e0608 */
[----:B------:R-:W-:Y:S01]  /*4e730*/  STL.64 [R1+0x2430], R42 ;  /* 0x0024302a01007387 */ /* 0x000fe20000100a00 */
        /* <DEDUP_REMOVED lines=28> */
[----:B---3--:R-:W-:Y:S01]  /*4e900*/  SHF.R.S32.HI R251, RZ, 0x1f, R47 ;  /* 0x0000001ffffb7819 */ /* 0x008fe2000001142f */
[----:B------:R-:W-:Y:S02]  /*4e910*/  IMAD.MOV.U32 R234, RZ, RZ, R26 ;  /* 0x000000ffffea7224 */ /* 0x000fe400078e001a */
[----:B------:R-:W-:Y:S01]  /*4e920*/  IMAD.MOV.U32 R26, RZ, RZ, R19 ;  /* 0x000000ffff1a7224 */ /* 0x000fe200078e0013 */
[----:B0-----:R-:W-:Y:S01]  /*4e930*/  IADD3 R4, P6, R47, R15, RZ ;  /* 0x0000000f2f047210 */ /* 0x001fe20007fde0ff */
[----:B------:R-:W-:-:S02]  /*4e940*/  IMAD.MOV.U32 R19, RZ, RZ, R16 ;  /* 0x000000ffff137224 */ /* 0x000fc400078e0010 */
[----:B------:R-:W-:Y:S02]  /*4e950*/  IMAD.MOV.U32 R16, RZ, RZ, R63 ;  /* 0x000000ffff107224 */ /* 0x000fe400078e003f */
[----:B------:R-:W-:Y:S02]  /*4e960*/  IMAD.X R5, R251, 0x1, R14, P6 ;  /* 0x00000001fb057824 */ /* 0x000fe400030e060e */
[----:B------:R-:W-:Y:S01]  /*4e970*/  IMAD.MOV.U32 R63, RZ, RZ, R56 ;  /* 0x000000ffff3f7224 */ /* 0x000fe200078e0038 */
[----:B------:R-:W-:Y:S01]  /*4e980*/  IADD3 R56, P6, R47, R13, RZ ;  /* 0x0000000d2f387210 */ /* 0x000fe20007fde0ff */
[----:B------:R-:W-:Y:S02]  /*4e990*/  IMAD.MOV.U32 R235, RZ, RZ, R25 ;  /* 0x000000ffffeb7224 */ /* 0x000fe400078e0019 */
[----:B------:R-:W-:Y:S01]  /*4e9a0*/  IMAD.MOV.U32 R25, RZ, RZ, R62 ;  /* 0x000000ffff197224 */ /* 0x000fe200078e003e */
[----:B------:R0:W-:Y:S01]  /*4e9b0*/  STL.64 [R1+0x1a40], R4 ;  /* 0x001a400401007387 */ /* 0x0001e20000100a00 */
[----:B------:R-:W-:-:S02]  /*4e9c0*/  IMAD.MOV.U32 R62, RZ, RZ, R57 ;  /* 0x000000ffff3e7224 */ /* 0x000fc400078e0039 */
[----:B------:R-:W-:Y:S01]  /*4e9d0*/  IMAD.X R57, R251, 0x1, R12, P6 ;  /* 0x00000001fb397824 */ /* 0x000fe200030e060c */
[----:B0-----:R-:W-:-:S04]  /*4e9e0*/  IADD3 R4, P6, R47, R11, RZ ;  /* 0x0000000b2f047210 */ /* 0x001fc80007fde0ff */
[----:B------:R-:W-:Y:S01]  /*4e9f0*/  STL.64 [R1+0x2438], R56 ;  /* 0x0024383801007387 */ /* 0x000fe20000100a00 */
[----:B------:R-:W-:-:S05]  /*4ea00*/  IMAD.X R5, R251, 0x1, R9, P6 ;  /* 0x00000001fb057824 */ /* 0x000fca00030e0609 */
[----:B------:R0:W-:Y:S02]  /*4ea10*/  STL.64 [R1+0x1a30], R4 ;  /* 0x001a300401007387 */ /* 0x0001e40000100a00 */
[----:B0-----:R-:W-:-:S05]  /*4ea20*/  IADD3 R4, P6, R47, R10, RZ ;  /* 0x0000000a2f047210 */ /* 0x001fca0007fde0ff */
[----:B------:R-:W-:-:S05]  /*4ea30*/  IMAD.X R5, R251, 0x1, R8, P6 ;  /* 0x00000001fb057824 */ /* 0x000fca00030e0608 */
[----:B------:R0:W-:Y:S04]  /*4ea40*/  STL.64 [R1+0x1a28], R4 ;  /* 0x001a280401007387 */ /* 0x0001e80000100a00 */
[----:B------:R-:W3:Y:S01]  /*4ea50*/  LDL.LU R48, [R1+0x1b4] ;  /* 0x0001b40001307983 */ /* 0x000ee20000300800 */
[----:B----4-:R-:W-:Y:S01]  /*4ea60*/  SHF.R.S32.HI R251, RZ, 0x1f, R54 ;  /* 0x0000001ffffb7819 */ /* 0x010fe20000011436 */
[----:B------:R-:W-:Y:S02]  /*4ea70*/  IMAD.MOV.U32 R46, RZ, RZ, R235 ;  /* 0x000000ffff2e7224 */ /* 0x000fe400078e00eb */
[----:B------:R-:W-:Y:S01]  /*4ea80*/  IMAD.MOV.U32 R235, RZ, RZ, R23 ;  /* 0x000000ffffeb7224 */ /* 0x000fe200078e0017 */
[----:B0-----:R-:W-:Y:S01]  /*4ea90*/  IADD3 R4, P6, R54, R15, RZ ;  /* 0x0000000f36047210 */ /* 0x001fe20007fde0ff */
[----:B------:R-:W-:-:S02]  /*4eaa0*/  IMAD.MOV.U32 R23, RZ, RZ, R60 ;  /* 0x000000ffff177224 */ /* 0x000fc400078e003c */
[----:B------:R-:W-:Y:S02]  /*4eab0*/  IMAD.MOV.U32 R47, RZ, RZ, R234 ;  /* 0x000000ffff2f7224 */ /* 0x000fe400078e00ea */
        /* <DEDUP_REMOVED lines=28> */
[----:B--2---:R-:W-:Y:S02]  /*4ec80*/  SHF.R.S32.HI R251, RZ, 0x1f, R49 ;  /* 0x0000001ffffb7819 */ /* 0x004fe40000011431 */
[----:B0-----:R-:W-:-:S05]  /*4ec90*/  IADD3 R4, P6, R49, R15, RZ ;  /* 0x0000000f31047210 */ /* 0x001fca0007fde0ff */
[----:B------:R-:W-:-:S05]  /*4eca0*/  IMAD.X R5, R251, 0x1, R14, P6 ;  /* 0x00000001fb057824 */ /* 0x000fca00030e060e */
[----:B------:R0:W-:Y:S04]  /*4ecb0*/  STL.64 [R1+0x19e0], R4 ;  /* 0x0019e00401007387 */ /* 0x0001e80000100a00 */
[----:B------:R-:W2:Y:S01]  /*4ecc0*/  LDL.LU R51, [R1+0x1bc] ;  /* 0x0001bc0001337983 */ /* 0x000ea20000300800 */
[----:B------:R-:W-:Y:S02]  /*4ecd0*/  IMAD.MOV.U32 R54, RZ, RZ, R46 ;  /* 0x000000ffff367224 */ /* 0x000fe400078e002e */
[----:B------:R-:W-:Y:S01]  /*4ece0*/  IMAD.MOV.U32 R46, RZ, RZ, R234 ;  /* 0x000000ffff2e7224 */ /* 0x000fe200078e00ea */
[----:B0-----:R-:W-:Y:S01]  /*4ecf0*/  IADD3 R4, P6, R49, R13, RZ ;  /* 0x0000000d31047210 */ /* 0x001fe20007fde0ff */
[----:B------:R-:W-:Y:S02]  /*4ed00*/  IMAD.MOV.U32 R55, RZ, RZ, R58 ;  /* 0x000000ffff377224 */ /* 0x000fe400078e003a */
[----:B------:R-:W-:-:S02]  /*4ed10*/  IMAD.MOV.U32 R234, RZ, RZ, R235 ;  /* 0x000000ffffea7224 */ /* 0x000fc400078e00eb */
[----:B------:R-:W-:Y:S01]  /*4ed20*/  IMAD.X R5, R251, 0x1, R12, P6 ;  /* 0x00000001fb057824 */ /* 0x000fe200030e060c */
[----:B------:R-:W-:Y:S01]  /*4ed30*/  IADD3 R58, P6, R49, R11, RZ ;  /* 0x0000000b313a7210 */ /* 0x000fe20007fde0ff */
[----:B------:R-:W-:Y:S02]  /*4ed40*/  IMAD.MOV.U32 R235, RZ, RZ, R52 ;  /* 0x000000ffffeb7224 */ /* 0x000fe400078e0034 */
[----:B------:R-:W-:Y:S02]  /*4ed50*/  IMAD.MOV.U32 R52, RZ, RZ, R53 ;  /* 0x000000ffff347224 */ /* 0x000fe400078e0035 */
[----:B------:R-:W-:Y:S01]  /*4ed60*/  IMAD.MOV.U32 R53, RZ, RZ, R44 ;  /* 0x000000ffff357224 */ /* 0x000fe200078e002c */
[----:B------:R0:W-:Y:S01]  /*4ed70*/  STL.64 [R1+0x19d8], R4 ;  /* 0x0019d80401007387 */ /* 0x0001e20000100a00 */
[----:B------:R-:W-:Y:S02]  /*4ed80*/  IMAD.MOV.U32 R44, RZ, RZ, R59 ;  /* 0x000000ffff2c7224 */ /* 0x000fe400078e003b */
[----:B------:R-:W-:Y:S01]  /*4ed90*/  IMAD.X R59, R251, 0x1, R9, P6 ;  /* 0x00000001fb3b7824 */ /* 0x000fe200030e0609 */
[----:B0-----:R-:W-:Y:S01]  /*4eda0*/  IADD3 R4, P6, R49, R10, RZ ;  /* 0x0000000a31047210 */ /* 0x001fe20007fde0ff */
[----:B------:R-:W-:-:S04]  /*4edb0*/  IMAD.MOV.U32 R49, RZ, RZ, R54 ;  /* 0x000000ffff317224 */ /* 0x000fc800078e0036 */
[----:B------:R-:W-:Y:S01]  /*4edc0*/  IMAD.X R5, R251, 0x1, R8, P6 ;  /* 0x00000001fb057824 */ /* 0x000fe200030e0608 */
[----:B------:R-:W-:Y:S01]  /*4edd0*/  STL.64 [R1+0x2408], R58 ;  /* 0x0024083a01007387 */ /* 0x000fe20000100a00 */
[----:B------:R-:W-:Y:S02]  /*4ede0*/  IMAD.MOV.U32 R54, RZ, RZ, R47 ;  /* 0x000000ffff367224 */ /* 0x000fe400078e002f */
[----:B------:R-:W-:Y:S01]  /*4edf0*/  IMAD.MOV.U32 R47, RZ, RZ, R27 ;  /* 0x000000ffff2f7224 */ /* 0x000fe200078e001b */
[----:B------:R0:W-:Y:S01]  /*4ee00*/  STL.64 [R1+0x19c8], R4 ;  /* 0x0019c80401007387 */ /* 0x0001e20000100a00 */
[----:B------:R-:W-:-:S03]  /*4ee10*/  IMAD.MOV.U32 R27, RZ, RZ, R65 ;  /* 0x000000ffff1b7224 */ /* 0x000fc600078e0041 */
        /* <DEDUP_REMOVED lines=14> */
[----:B------:R0:W-:Y:S02]  /*4ef00*/  STL.64 [R1+0x19a8], R4 ;  /* 0x0019a80401007387 */ /* 0x0001e40000100a00 */
[----:B0-----:R-:W-:-:S05]  /*4ef10*/  IADD3 R4, P6, R32, R15, RZ ;  /* 0x0000000f20047210 */ /* 0x001fca0007fde0ff */
[----:B------:R-:W-:-:S05]  /*4ef20*/  IMAD.X R5, R251, 0x1, R14, P6 ;  /* 0x00000001fb057824 */ /* 0x000fca00030e060e */
[----:B------:R0:W-:Y:S04]  /*4ef30*/  STL.64 [R1+0x19a0], R4 ;  /* 0x0019a00401007387 */ /* 0x0001e80000100a00 */
[----:B------:R-:W3:Y:S01]  /*4ef40*/  LDL.LU R50, [R1+0x1c4] ;  /* 0x0001c40001327983 */ /* 0x000ee20000300800 */
[----:B------:R-:W-:Y:S02]  /*4ef50*/  IMAD.MOV.U32 R48, RZ, RZ, R49 ;  /* 0x000000ffff307224 */ /* 0x000fe400078e0031 */
[----:B------:R-:W-:Y:S02]  /*4ef60*/  IMAD.MOV.U32 R49, RZ, RZ, R16 ;  /* 0x000000ffff317224 */ /* 0x000fe400078e0010 */
[----:B------:R-:W-:Y:S01]  /*4ef70*/  IMAD.MOV.U32 R16, RZ, RZ, R62 ;  /* 0x000000ffff107224 */ /* 0x000fe200078e003e */
[----:B------:R-:W-:Y:S01]  /*4ef80*/  IADD3 R62, P6, R32, R13, RZ ;  /* 0x0000000d203e7210 */ /* 0x000fe20007fde0ff */
[----:B------:R-:W-:-:S02]  /*4ef90*/  IMAD.MOV.U32 R33, RZ, RZ, R25 ;  /* 0x000000ffff217224 */ /* 0x000fc400078e0019 */
[----:B------:R-:W-:Y:S02]  /*4efa0*/  IMAD.MOV.U32 R25, RZ, RZ, R63 ;  /* 0x000000ffff197224 */ /* 0x000fe400078e003f */
[----:B------:R-:W-:Y:S01]  /*4efb0*/  IMAD.X R63, R251, 0x1, R12, P6 ;  /* 0x00000001fb3f7824 */ /* 0x000fe200030e060c */
[----:B------:R-:W-:-:S05]  /*4efc0*/  IADD3 R220, P6, R32, R11, RZ ;  /* 0x0000000b20dc7210 */ /* 0x000fca0007fde0ff */
[----:B------:R-:W-:Y:S01]  /*4efd0*/  IMAD.X R221, R251, 0x1, R9, P6 ;  /* 0x00000001fbdd7824 */ /* 0x000fe200030e0609 */
[----:B0-----:R-:W-:Y:S01]  /*4efe0*/  IADD3 R4, P6, R32, R10, RZ ;  /* 0x0000000a20047210 */ /* 0x001fe20007fde0ff */
[----:B------:R-:W-:Y:S01]  /*4eff0*/  STL.64 [R1+0x2410], R62 ;  /* 0x0024103e01007387 */ /* 0x000fe20000100a00 */
[----:B------:R-:W-:-:S03]  /*4f000*/  IMAD.MOV.U32 R32, RZ, RZ, R33 ;  /* 0x000000ffff207224 */ /* 0x000fc600078e0021 */
[----:B------:R-:W-:Y:S01]  /*4f010*/  IMAD.X R5, R251, 0x1, R8, P6 ;  /* 0x00000001fb057824 */ /* 0x000fe200030e0608 */
[----:B------:R-:W-:Y:S01]  /*4f020*/  STL.64 [R1+0x24a8], R220 ;  /* 0x0024a8dc01007387 */ /* 0x000fe20000100a00 */
[----:B------:R-:W-:Y:S02]  /*4f030*/  IMAD.MOV.U32 R33, RZ, RZ, R46 ;  /* 0x000000ffff217224 */ /* 0x000fe400078e002e */
[----:B------:R-:W-:Y:S01]  /*4f040*/  IMAD.MOV.U32 R46, RZ, RZ, R17 ;  /* 0x000000ffff2e7224 */ /* 0x000fe200078e0011 */
[----:B------:R0:W-:Y:S04]  /*4f050*/  STL.64 [R1+0x1988], R4 ;  /* 0x0019880401007387 */ /* 0x0001e80000100a00 */
        /* <DEDUP_REMOVED lines=26> */
[----:B------:R-:W-:Y:S02]  /*4f200*/  IMAD.MOV.U32 R51, RZ, RZ, R32 ;  /* 0x000000ffff337224 */ /* 0x000fe400078e0020 */
[----:B------:R-:W-:Y:S02]  /*4f210*/  IMAD.MOV.U32 R32, RZ, RZ, R33 ;  /* 0x000000ffff207224 */ /* 0x000fe400078e0021 */
[----:B------:R-:W-:Y:S02]  /*4f220*/  IMAD.MOV.U32 R33, RZ, RZ, R235 ;  /* 0x000000ffff217224 */ /* 0x000fe400078e00eb */
[----:B------:R-:W-:-:S02]  /*4f230*/  IMAD.MOV.U32 R235, RZ, RZ, R52 ;  /* 0x000000ffffeb7224 */ /* 0x000fc400078e0034 */
[----:B------:R-:W-:Y:S01]  /*4f240*/  IMAD.MOV.U32 R52, RZ, RZ, R64 ;  /* 0x000000ffff347224 */ /* 0x000fe200078e0040 */
[----:B------:R-:W-:-:S05]  /*4f250*/  IADD3 R64, P6, R65, R10, RZ ;  /* 0x0000000a41407210 */ /* 0x000fca0007fde0ff */
[----:B------:R-:W-:Y:S01]  /*4f260*/  IMAD.X R65, R251, 0x1, R8, P6 ;  /* 0x00000001fb417824 */ /* 0x000fe200030e0608 */
[----:B---3--:R-:W-:Y:S02]  /*4f270*/  SHF.R.S32.HI R251, RZ, 0x1f, R50 ;  /* 0x0000001ffffb7819 */ /* 0x008fe40000011432 */
[----:B0-----:R-:W-:-:S05]  /*4f280*/  IADD3 R4, P6, R50, R15, RZ ;  /* 0x0000000f32047210 */ /* 0x001fca0007fde0ff */
[----:B------:R-:W-:Y:S01]  /*4f290*/  IMAD.X R5, R251, 0x1, R14, P6 ;  /* 0x00000001fb057824 */ /* 0x000fe200030e060e */
[----:B------:R-:W-:Y:S04]  /*4f2a0*/  STL.64 [R1+0x24c0], R64 ;  /* 0x0024c04001007387 */ /* 0x000fe80000100a00 */
        /* <DEDUP_REMOVED lines=9> */
[----:B----4-:R-:W-:Y:S01]  /*4f340*/  SHF.R.S32.HI R251, RZ, 0x1f, R17 ;  /* 0x0000001ffffb7819 */ /* 0x010fe20000011411 */
[----:B------:R-:W-:-:S03]  /*4f350*/  IMAD.MOV.U32 R50, RZ, RZ, R54 ;  /* 0x000000ffff327224 */ /* 0x000fc600078e0036 */
[----:B------:R0:W-:Y:S01]  /*4f360*/  STL.64 [R1+0x1928], R4 ;  /* 0x0019280401007387 */ /* 0x0001e20000100a00 */
[----:B------:R-:W-:Y:S02]  /*4f370*/  IMAD.MOV.U32 R54, RZ, RZ, R53 ;  /* 0x000000ffff367224 */ /* 0x000fe400078e0035 */
[----:B------:R-:W-:Y:S02]  /*4f380*/  IMAD.MOV.U32 R53, RZ, RZ, R27 ;  /* 0x000000ffff357224 */ /* 0x000fe400078e001b */
[----:B------:R-:W-:Y:S02]  /*4f390*/  IMAD.MOV.U32 R27, RZ, RZ, R19 ;  /* 0x000000ffff1b7224 */ /* 0x000fe400078e0013 */
        /* <DEDUP_REMOVED lines=13> */
[----:B------:R-:W-:Y:S02]  /*4f470*/  IMAD.MOV.U32 R51, RZ, RZ, R49 ;  /* 0x000000ffff337224 */ /* 0x000fe400078e0031 */
[----:B------:R-:W-:Y:S01]  /*4f480*/  IMAD.MOV.U32 R49, RZ, RZ, R16 ;  /* 0x000000ffff317224 */ /* 0x000fe200078e0010 */
[----:B------:R-:W-:-:S05]  /*4f490*/  IADD3 R16, P6, R17, R10, RZ ;  /* 0x0000000a11107210 */ /* 0x000fca0007fde0ff */
[----:B------:R-:W-:Y:S01]  /*4f4a0*/  IMAD.X R17, R251, 0x1, R8, P6 ;  /* 0x00000001fb117824 */ /* 0x000fe200030e0608 */
        /* <DEDUP_REMOVED lines=29> */
[----:B------:R-:W-:Y:S01]  /*4f680*/  IMAD.MOV.U32 R33, RZ, RZ, R20 ;  /* 0x000000ffff217224 */ /* 0x000fe200078e0014 */
[----:B---3--:R-:W-:Y:S01]  /*4f690*/  SHF.R.S32.HI R251, RZ, 0x1f, R19 ;  /* 0x0000001ffffb7819 */ /* 0x008fe20000011413 */
[----:B------:R-:W-:Y:S01]  /*4f6a0*/  IMAD.MOV.U32 R20, RZ, RZ, R66 ;  /* 0x000000ffff147224 */ /* 0x000fe200078e0042 */
[----:B------:R-:W-:Y:S01]  /*4f6b0*/  IADD3 R66, P6, R19, R15, RZ ;  /* 0x0000000f13427210 */ /* 0x000fe20007fde0ff */
[----:B------:R-:W-:-:S02]  /*4f6c0*/  IMAD.MOV.U32 R34, RZ, RZ, R46 ;  /* 0x000000ffff227224 */ /* 0x000fc400078e002e */
[----:B------:R-:W-:Y:S02]  /*4f6d0*/  IMAD.MOV.U32 R46, RZ, RZ, R67 ;  /* 0x000000ffff2e7224 */ /* 0x000fe400078e0043 */
[----:B------:R-:W-:Y:S01]  /*4f6e0*/  IMAD.X R67, R251, 0x1, R14, P6 ;  /* 0x00000001fb437824 */ /* 0x000fe200030e060e */
        /* <DEDUP_REMOVED lines=17> */
[----:B------:R-:W-:Y:S02]  /*4f800*/  IMAD.MOV.U32 R237, RZ, RZ, R33 ;  /* 0x000000ffffed7224 */ /* 0x000fe400078e0021 */
[----:B------:R-:W-:Y:S02]  /*4f810*/  IMAD.MOV.U32 R33, RZ, RZ, R46 ;  /* 0x000000ffff217224 */ /* 0x000fe400078e002e */
[----:B------:R-:W-:Y:S02]  /*4f820*/  IMAD.MOV.U32 R46, RZ, RZ, R235 ;  /* 0x000000ffff2e7224 */ /* 0x000fe400078e00eb */
[----:B------:R-:W-:Y:S02]  /*4f830*/  IMAD.MOV.U32 R235, RZ, RZ, R232 ;  /* 0x000000ffffeb7224 */ /* 0x000fe400078e00e8 */
[----:B------:R-:W-:Y:S02]  /*4f840*/  IMAD.X R19, R251, 0x1, R8, P6 ;  /* 0x00000001fb137824 */ /* 0x000fe400030e0608 */
[----:B------:R-:W-:-:S02]  /*4f850*/  IMAD.MOV.U32 R238, RZ, RZ, R236 ;  /* 0x000000ffffee7224 */ /* 0x000fc400078e00ec */
[----:B------:R-:W-:Y:S01]  /*4f860*/  IMAD.MOV.U32 R236, RZ, RZ, R45 ;  /* 0x000000ffffec7224 */ /* 0x000fe200078e002d */
[----:B----4-:R-:W-:Y:S02]  /*4f870*/  SHF.R.S32.HI R251, RZ, 0x1f, R242 ;  /* 0x0000001ffffb7819 */ /* 0x010fe400000114f2 */
[----:B------:R-:W-:Y:S01]  /*4f880*/  IADD3 R232, P6, R242, R15, RZ ;  /* 0x0000000ff2e87210 */ /* 0x000fe20007fde0ff */
[----:B------:R-:W-:Y:S01]  /*4f890*/  IMAD.MOV.U32 R45, RZ, RZ, R233 ;  /* 0x000000ffff2d7224 */ /* 0x000fe200078e00e9 */
[----:B------:R0:W-:Y:S03]  /*4f8a0*/  STL.64 [R1+0x18b0], R4 ;  /* 0x0018b00401007387 */ /* 0x0001e60000100a00 */
[----:B------:R-:W-:Y:S02]  /*4f8b0*/  IMAD.X R233, R251, 0x1, R14, P6 ;  /* 0x00000001fbe97824 */ /* 0x000fe400030e060e */
[----:B------:R-:W-:-:S02]  /*4f8c0*/  IMAD.MOV.U32 R239, RZ, RZ, R34 ;  /* 0x000000ffffef7224 */ /* 0x000fc400078e0022 */
        /* <DEDUP_REMOVED lines=45> */
[----:B------:R-:W-:-:S04]  /*4fba0*/  IMAD.MOV.U32 R240, RZ, RZ, R25 ;  /* 0x000000fffff07224 */ /* 0x000fc800078e0019 */
[----:B------:R-:W-:Y:S01]  /*4fbb0*/  IMAD.X R25, R251, 0x1, R14, P6 ;  /* 0x00000001fb197824 */ /* 0x000fe200030e060e */
        /* <DEDUP_REMOVED lines=27> */
[----:B0-----:R-:W4:Y:S01]  /*4fd70*/  LDL.LU R4, [R1+0x1f8] ;  /* 0x0001f80001047983 */ /* 0x001f220000300800 */
        /* <DEDUP_REMOVED lines=39> */
[----:B------:R-:W-:Y:S02]  /*4fff0*/  IMAD.MOV.U32 R243, RZ, RZ, R238 ;  /* 0x000000fffff37224 */ /* 0x000fe400078e00ee */
[----:B------:R-:W-:-:S02]  /*50000*/  IMAD.MOV.U32 R238, RZ, RZ, R34 ;  /* 0x000000ffffee7224 */ /* 0x000fc400078e0022 */
[----:B------:R-:W-:Y:S01]  /*50010*/  IMAD.MOV.U32 R34, RZ, RZ, R51 ;  /* 0x000000ffff227224 */ /* 0x000fe200078e0033 */
[----:B------:R0:W-:Y:S01]  /*50020*/  STL.64 [R1+0x17c0], R28 ;  /* 0x0017c01c01007387 */ /* 0x0001e20000100a00 */
[----:B------:R-:W-:Y:S02]  /*50030*/  IMAD.MOV.U32 R51, RZ, RZ, R27 ;  /* 0x000000ffff337224 */ /* 0x000fe400078e001b */
[----:B------:R-:W-:Y:S01]  /*50040*/  IMAD.X R27, R251, 0x1, R12, P6 ;  /* 0x00000001fb1b7824 */ /* 0x000fe200030e060c */
        /* <DEDUP_REMOVED lines=8> */
[----:B------:R-:W-:-:S04]  /*500d0*/  IMAD.MOV.U32 R247, RZ, RZ, R244 ;  /* 0x000000fffff77224 */ /* 0x000fc800078e00f4 */
[----:B------:R-:W-:Y:S01]  /*500e0*/  IMAD.X R29, R251, 0x1, R8, P6 ;  /* 0x00000001fb1d7824 */ /* 0x000fe200030e0608 */
[----:B----4-:R-:W-:Y:S02]  /*500f0*/  SHF.R.S32.HI R251, RZ, 0x1f, R4 ;  /* 0x0000001ffffb7819 */ /* 0x010fe40000011404 */
[C---:B------:R-:W-:Y:S01]  /*50100*/  IADD3 R22, P6, R4.reuse, R15, RZ ;  /* 0x0000000f04167210 */ /* 0x040fe20007fde0ff */
[----:B------:R-:W-:Y:S01]  /*50110*/  IMAD.MOV.U32 R244, RZ, RZ, R49 ;  /* 0x000000fffff47224 */ /* 0x000fe200078e0031 */
[----:B------:R0:W-:Y:S01]  /*50120*/  STL.64 [R1+0x17a8], R28 ;  /* 0x0017a81c01007387 */ /* 0x0001e20000100a00 */
[----:B------:R-:W-:Y:S02]  /*50130*/  IMAD.MOV.U32 R49, RZ, RZ, R23 ;  /* 0x000000ffff317224 */ /* 0x000fe400078e0017 */
[----:B------:R-:W-:Y:S01]  /*50140*/  IMAD.X R23, R251, 0x1, R14, P6 ;  /* 0x00000001fb177824 */ /* 0x000fe200030e060e */
        /* <DEDUP_REMOVED lines=45> */
[----:B------:R-:W-:Y:S01]  /*50420*/  IMAD.X R29, R251, 0x1, R14, P6 ;  /* 0x00000001fb1d7824 */ /* 0x000fe200030e060e */
[----:B------:R-:W-:Y:S01]  /*50430*/  IADD3 R44, P6, R5, R13, RZ ;  /* 0x0000000d052c7210 */ /* 0x000fe20007fde0ff */
[----:B------:R-:W-:Y:S02]  /*50440*/  IMAD.MOV.U32 R248, RZ, RZ, R246 ;  /* 0x000000fffff87224 */ /* 0x000fe400078e00f6 */
[----:B------:R-:W-:Y:S02]  /*50450*/  IMAD.MOV.U32 R246, RZ, RZ, R245 ;  /* 0x000000fffff67224 */ /* 0x000fe400078e00f5 */
[----:B------:R-:W-:Y:S02]  /*50460*/  IMAD.MOV.U32 R245, RZ, RZ, R238 ;  /* 0x000000fffff57224 */ /* 0x000fe400078e00ee */
[----:B------:R-:W-:Y:S01]  /*50470*/  IMAD.MOV.U32 R238, RZ, RZ, R35 ;  /* 0x000000ffffee7224 */ /* 0x000fe200078e0023 */
[----:B------:R0:W-:Y:S01]  /*50480*/  STL.64 [R1+0x1740], R28 ;  /* 0x0017401c01007387 */ /* 0x0001e20000100a00 */
[----:B------:R-:W-:-:S02]  /*50490*/  IMAD.MOV.U32 R35, RZ, RZ, R45 ;  /* 0x000000ffff237224 */ /* 0x000fc400078e002d */
[----:B------:R-:W-:Y:S01]  /*504a0*/  IMAD.X R45, R251, 0x1, R12, P6 ;  /* 0x00000001fb2d7824 */ /* 0x000fe200030e060c */
[----:B0-----:R-:W-:-:S05]  /*504b0*/  IADD3 R28, P6, R5, R11, RZ ;  /* 0x0000000b051c7210 */ /* 0x001fca0007fde0ff */
[----:B------:R-:W-:Y:S01]  /*504c0*/  IMAD.X R29, R251, 0x1, R9, P6 ;  /* 0x00000001fb1d7824 */ /* 0x000fe200030e0609 */
[----:B------:R-:W-:-:S05]  /*504d0*/  IADD3 R4, P6, R5, R10, RZ ;  /* 0x0000000a05047210 */ /* 0x000fca0007fde0ff */
[----:B------:R-:W-:Y:S01]  /*504e0*/  IMAD.X R5, R251, 0x1, R8, P6 ;  /* 0x00000001fb057824 */ /* 0x000fe200030e0608 */
[----:B------:R-:W-:Y:S04]  /*504f0*/  STL.64 [R1+0x1730], R28 ;  /* 0x0017301c01007387 */ /* 0x000fe80000100a00 */
[----:B------:R0:W-:Y:S01]  /*50500*/  STL.64 [R1+0x1728], R4 ;  /* 0x0017280401007387 */ /* 0x0001e20000100a00 */
[----:B------:R-:W-:Y:S02]  /*50510*/  IMAD.MOV.U32 R69, RZ, RZ, R249 ;  /* 0x000000ffff457224 */ /* 0x000fe400078e00f9 */
[----:B------:R-:W-:Y:S01]  /*50520*/  IMAD.MOV.U32 R249, RZ, RZ, R245 ;  /* 0x000000fffff97224 */ /* 0x000fe200078e00f5 */
[----:B----4-:R-:W-:Y:S01]  /*50530*/  SHF.R.S32.HI R251, RZ, 0x1f, R70 ;  /* 0x0000001ffffb7819 */ /* 0x010fe20000011446 */
[----:B------:R-:W-:-:S02]  /*50540*/  IMAD.MOV.U32 R245, RZ, RZ, R35 ;  /* 0x000000fffff57224 */ /* 0x000fc400078e0023 */
[----:B0-----:R-:W-:Y:S02]  /*50550*/  IMAD.MOV.U32 R5, RZ, RZ, R239 ;  /* 0x000000ffff057224 */ /* 0x001fe400078e00ef */
[----:B------:R-:W-:Y:S01]  /*50560*/  IMAD.MOV.U32 R239, RZ, RZ, R52 ;  /* 0x000000ffffef7224 */ /* 0x000fe200078e0034 */
[C---:B------:R-:W-:Y:S01]  /*50570*/  IADD3 R52, P6, R70.reuse, R15, RZ ;  /* 0x0000000f46347210 */ /* 0x040fe20007fde0ff */
[----:B------:R-:W-:Y:S02]  /*50580*/  IMAD.MOV.U32 R4, RZ, RZ, R246 ;  /* 0x000000ffff047224 */ /* 0x000fe400078e00f6 */
[----:B------:R-:W-:Y:S02]  /*50590*/  IMAD.MOV.U32 R35, RZ, RZ, R53 ;  /* 0x000000ffff237224 */ /* 0x000fe400078e0035 */
[----:B------:R-:W-:Y:S02]  /*505a0*/  IMAD.MOV.U32 R246, RZ, RZ, R242 ;  /* 0x000000fffff67224 */ /* 0x000fe400078e00f2 */
[----:B------:R-:W-:Y:S01]  /*505b0*/  IMAD.X R53, R251, 0x1, R14, P6 ;  /* 0x00000001fb357824 */ /* 0x000fe200030e060e */
[----:B------:R-:W-:Y:S01]  /*505c0*/  IADD3 R28, P6, R70, R13, RZ ;  /* 0x0000000d461c7210 */ /* 0x000fe20007fde0ff */
[----:B------:R-:W-:-:S02]  /*505d0*/  IMAD.MOV.U32 R242, RZ, RZ, R47 ;  /* 0x000000fffff27224 */ /* 0x000fc400078e002f */
[----:B------:R-:W3:Y:S02]  /*505e0*/  LDL.LU R47, [R1+0x214] ;  /* 0x00021400012f7983 */ /* 0x000ee40000300800 */
        /* <DEDUP_REMOVED lines=42> */
[----:B------:R-:W-:Y:S02]  /*50890*/  IMAD.MOV.U32 R247, RZ, RZ, R241 ;  /* 0x000000fffff77224 */ /* 0x000fe400078e00f1 */
[----:B------:R-:W-:Y:S01]  /*508a0*/  IMAD.MOV.U32 R241, RZ, RZ, R33 ;  /* 0x000000fffff17224 */ /* 0x000fe200078e0021 */
[----:B0-----:R-:W-:Y:S01]  /*508b0*/  IADD3 R28, P6, R47, R13, RZ ;  /* 0x0000000d2f1c7210 */ /* 0x001fe20007fde0ff */
[----:B------:R-:W-:-:S04]  /*508c0*/  IMAD.MOV.U32 R33, RZ, RZ, R234 ;  /* 0x000000ffff217224 */ /* 0x000fc800078e00ea */
[----:B------:R-:W-:Y:S01]  /*508d0*/  IMAD.X R29, R251, 0x1, R12, P6 ;  /* 0x00000001fb1d7824 */ /* 0x000fe200030e060c */
[----:B------:R-:W-:Y:S01]  /*508e0*/  IADD3 R234, P6, R47, R11, RZ ;  /* 0x0000000b2fea7210 */ /* 0x000fe20007fde0ff */
[----:B------:R-:W-:-:S03]  /*508f0*/  IMAD.MOV.U32 R70, RZ, RZ, R69 ;  /* 0x000000ffff467224 */ /* 0x000fc600078e0045 */
[----:B------:R0:W-:Y:S01]  /*50900*/  STL.64 [R1+0x16b8], R28 ;  /* 0x0016b81c01007387 */ /* 0x0001e20000100a00 */
[----:B------:R-:W-:-:S03]  /*50910*/  IMAD.MOV.U32 R71, RZ, RZ, R4 ;  /* 0x000000ffff477224 */ /* 0x000fc600078e0004 */
[----:B------:R-:W3:Y:S01]  /*50920*/  LDL.LU R77, [R1+0x224] ;  /* 0x00022400014d7983 */ /* 0x000ee20000300800 */
[----:B------:R-:W-:Y:S02]  /*50930*/  IMAD.MOV.U32 R69, RZ, RZ, R240 ;  /* 0x000000ffff457224 */ /* 0x000fe400078e00f0 */
[----:B------:R-:W-:Y:S02]  /*50940*/  IMAD.MOV.U32 R4, RZ, RZ, R235 ;  /* 0x000000ffff047224 */ /* 0x000fe400078e00eb */
[----:B------:R-:W-:Y:S02]  /*50950*/  IMAD.MOV.U32 R240, RZ, RZ, R46 ;  /* 0x000000fffff07224 */ /* 0x000fe400078e002e */
[----:B------:R-:W-:Y:S01]  /*50960*/  IMAD.X R235, R251, 0x1, R9, P6 ;  /* 0x00000001fbeb7824 */ /* 0x000fe200030e0609 */
[----:B------:R-:W-:Y:S01]  /*50970*/  IADD3 R46, P6, R47, R10, RZ ;  /* 0x0000000a2f2e7210 */ /* 0x000fe20007fde0ff */
[----:B------:R-:W-:-:S04]  /*50980*/  IMAD.MOV.U32 R73, RZ, RZ, R71 ;  /* 0x000000ffff497224 */ /* 0x000fc800078e0047 */
[----:B------:R-:W-:Y:S01]  /*50990*/  IMAD.X R47, R251, 0x1, R8, P6 ;  /* 0x00000001fb2f7824 */ /* 0x000fe200030e0608 */
[----:B----4-:R-:W-:Y:S02]  /*509a0*/  SHF.R.S32.HI R251, RZ, 0x1f, R74 ;  /* 0x0000001ffffb7819 */ /* 0x010fe4000001144a */
[C---:B0-----:R-:W-:Y:S01]  /*509b0*/  IADD3 R28, P6, R74.reuse, R15, RZ ;  /* 0x0000000f4a1c7210 */ /* 0x041fe20007fde0ff */
[----:B------:R-:W-:Y:S02]  /*509c0*/  IMAD.MOV.U32 R71, RZ, RZ, R69 ;  /* 0x000000ffff477224 */ /* 0x000fe400078e0045 */
[----:B------:R-:W-:Y:S02]  /*509d0*/  IMAD.MOV.U32 R69, RZ, RZ, R5 ;  /* 0x000000ffff457224 */ /* 0x000fe400078e0005 */
[----:B------:R-:W-:Y:S02]  /*509e0*/  IMAD.X R29, R251, 0x1, R14, P6 ;  /* 0x00000001fb1d7824 */ /* 0x000fe400030e060e */
[----:B------:R-:W-:Y:S01]  /*509f0*/  IMAD.MOV.U32 R5, RZ, RZ, R54 ;  /* 0x000000ffff057224 */ /* 0x000fe200078e0036 */
[----:B------:R-:W-:Y:S01]  /*50a00*/  IADD3 R54, P6, R74, R13, RZ ;  /* 0x0000000d4a367210 */ /* 0x000fe20007fde0ff */
[----:B------:R-:W-:-:S02]  /*50a10*/  IMAD.MOV.U32 R72, RZ, RZ, R70 ;  /* 0x000000ffff487224 */ /* 0x000fc400078e0046 */
[----:B------:R-:W-:Y:S02]  /*50a20*/  IMAD.MOV.U32 R70, RZ, RZ, R68 ;  /* 0x000000ffff467224 */ /* 0x000fe400078e0044 */
[----:B------:R-:W-:Y:S02]  /*50a30*/  IMAD.MOV.U32 R68, RZ, RZ, R4 ;  /* 0x000000ffff447224 */ /* 0x000fe400078e0004 */
[----:B------:R-:W-:Y:S01]  /*50a40*/  IMAD.MOV.U32 R4, RZ, RZ, R238 ;  /* 0x000000ffff047224 */ /* 0x000fe200078e00ee */
[----:B------:R0:W-:Y:S01]  /*50a50*/  STL.64 [R1+0x16a0], R28 ;  /* 0x0016a01c01007387 */ /* 0x0001e20000100a00 */
[----:B------:R-:W-:Y:S02]  /*50a60*/  IMAD.MOV.U32 R238, RZ, RZ, R55 ;  /* 0x000000ffffee7224 */ /* 0x000fe400078e0037 */
        /* <DEDUP_REMOVED lines=110> */
[----:B------:R-:W-:Y:S01]  /*51150*/  IMAD.MOV.U32 R77, RZ, RZ, R245 ;  /* 0x000000ffff4d7224 */ /* 0x000fe200078e00f5 */
[----:B---3--:R-:W-:Y:S01]  /*51160*/  SHF.R.S32.HI R251, RZ, 0x1f, R83 ;  /* 0x0000001ffffb7819 */ /* 0x008fe20000011453 */
[----:B------:R-:W-:-:S02]  /*51170*/  IMAD.MOV.U32 R74, RZ, RZ, R75 ;  /* 0x000000ffff4a7224 */ /* 0x000fc400078e004b */
[----:B------:R-:W-:Y:S01]  /*51180*/  IMAD.MOV.U32 R245, RZ, RZ, R50 ;  /* 0x000000fffff57224 */ /* 0x000fe200078e0032 */
[----:B------:R-:W-:Y:S01]  /*51190*/  IADD3 R50, P6, R83, R15, RZ ;  /* 0x0000000f53327210 */ /* 0x000fe20007fde0ff */
[----:B------:R-:W-:Y:S02]  /*511a0*/  IMAD.MOV.U32 R75, RZ, RZ, R72 ;  /* 0x000000ffff4b7224 */ /* 0x000fe400078e0048 */
[----:B------:R-:W-:Y:S02]  /*511b0*/  IMAD.MOV.U32 R72, RZ, RZ, R4 ;  /* 0x000000ffff487224 */ /* 0x000fe400078e0004 */
[----:B------:R-:W-:Y:S02]  /*511c0*/  IMAD.MOV.U32 R4, RZ, RZ, R242 ;  /* 0x000000ffff047224 */ /* 0x000fe400078e00f2 */
[----:B------:R-:W-:Y:S02]  /*511d0*/  IMAD.MOV.U32 R242, RZ, RZ, R239 ;  /* 0x000000fffff27224 */ /* 0x000fe400078e00ef */
[----:B------:R-:W-:-:S02]  /*511e0*/  IMAD.MOV.U32 R239, RZ, RZ, R51 ;  /* 0x000000ffffef7224 */ /* 0x000fc400078e0033 */
[----:B------:R-:W-:Y:S01]  /*511f0*/  IMAD.X R51, R251, 0x1, R14, P6 ;  /* 0x00000001fb337824 */ /* 0x000fe200030e060e */
[----:B0-----:R-:W-:Y:S01]  /*51200*/  IADD3 R28, P6, R83, R13, RZ ;  /* 0x0000000d531c7210 */ /* 0x001fe20007fde0ff */
[----:B------:R-:W-:Y:S02]  /*51210*/  IMAD.MOV.U32 R80, RZ, RZ, R78 ;  /* 0x000000ffff507224 */ /* 0x000fe400078e004e */
        /* <DEDUP_REMOVED lines=13> */
[----:B------:R-:W-:Y:S01]  /*512f0*/  IMAD.X R29, R251, 0x1, R8, P6 ;  /* 0x00000001fb1d7824 */ /* 0x000fe200030e0608 */
[----:B----4-:R-:W-:-:S04]  /*51300*/  SHF.R.S32.HI R251, RZ, 0x1f, R84 ;  /* 0x0000001ffffb7819 */ /* 0x010fc80000011454 */
        /* <DEDUP_REMOVED lines=9> */
[----:B------:R-:W3:Y:S04]  /*513a0*/  LDL.LU R73, [R1+0x248] ;  /* 0x0002480001497983 */ /* 0x000ee80000300800 */
        /* <DEDUP_REMOVED lines=94> */
[----:B------:R-:W-:Y:S01]  /*51990*/  SHF.R.S32.HI R251, RZ, 0x1f, R89 ;  /* 0x0000001ffffb7819 */ /* 0x000fe20000011459 */
[----:B------:R-:W-:Y:S01]  /*519a0*/  IMAD.MOV.U32 R243, RZ, RZ, R236 ;  /* 0x000000fffff37224 */ /* 0x000fe200078e00ec */
[----:B------:R-:W-:Y:S01]  /*519b0*/  IADD3 R236, P6, R89, R15, RZ ;  /* 0x0000000f59ec7210 */ /* 0x000fe20007fde0ff */
[----:B------:R-:W-:-:S02]  /*519c0*/  IMAD.MOV.U32 R86, RZ, RZ, R83 ;  /* 0x000000ffff567224 */ /* 0x000fc400078e0053 */
[----:B------:R-:W-:Y:S02]  /*519d0*/  IMAD.MOV.U32 R83, RZ, RZ, R77 ;  /* 0x000000ffff537224 */ /* 0x000fe400078e004d */
[----:B------:R-:W-:Y:S02]  /*519e0*/  IMAD.MOV.U32 R77, RZ, RZ, R237 ;  /* 0x000000ffff4d7224 */ /* 0x000fe400078e00ed */
[----:B------:R-:W-:Y:S01]  /*519f0*/  IMAD.X R237, R251, 0x1, R14, P6 ;  /* 0x00000001fbed7824 */ /* 0x000fe200030e060e */
        /* <DEDUP_REMOVED lines=19> */
[----:B------:R-:W-:Y:S02]  /*51b30*/  IMAD.MOV.U32 R87, RZ, RZ, R71 ;  /* 0x000000ffff577224 */ /* 0x000fe400078e0047 */
[----:B------:R-:W-:Y:S01]  /*51b40*/  IMAD.X R71, R251, 0x1, R12, P6 ;  /* 0x00000001fb477824 */ /* 0x000fe200030e060c */
        /* <DEDUP_REMOVED lines=10> */
[----:B------:R-:W-:Y:S01]  /*51bf0*/  IMAD.MOV.U32 R87, RZ, RZ, R75 ;  /* 0x000000ffff577224 */ /* 0x000fe200078e004b */
[----:B----4-:R-:W-:Y:S02]  /*51c00*/  SHF.R.S32.HI R251, RZ, 0x1f, R94 ;  /* 0x0000001ffffb7819 */ /* 0x010fe4000001145e */
[----:B------:R-:W-:-:S05]  /*51c10*/  IADD3 R74, P6, R94, R15, RZ ;  /* 0x0000000f5e4a7210 */ /* 0x000fca0007fde0ff */
        /* <DEDUP_REMOVED lines=48> */
[----:B------:R-:W-:Y:S01]  /*51f20*/  IMAD.MOV.U32 R92, RZ, RZ, R77 ;  /* 0x000000ffff5c7224 */ /* 0x000fe200078e004d */
[----:B------:R0:W-:Y:S03]  /*51f30*/  STL.64 [R1+0x1430], R28 ;  /* 0x0014301c01007387 */ /* 0x0001e60000100a00 */
[----:B------:R-:W-:Y:S01]  /*51f40*/  IMAD.X R77, R251, 0x1, R12, P6 ;  /* 0x00000001fb4d7824 */ /* 0x000fe200030e060c */
[----:B0-----:R-:W-:-:S05]  /*51f50*/  IADD3 R28, P6, R95, R11, RZ ;  /* 0x0000000b5f1c7210 */ /* 0x001fca0007fde0ff */
[----:B------:R-:W-:-:S05]  /*51f60*/  IMAD.X R29, R251, 0x1, R9, P6 ;  /* 0x00000001fb1d7824 */ /* 0x000fca00030e0609 */
[----:B------:R0:W-:Y:S02]  /*51f70*/  STL.64 [R1+0x1420], R28 ;  /* 0x0014201c01007387 */ /* 0x0001e40000100a00 */
[----:B0-----:R-:W-:-:S05]  /*51f80*/  IADD3 R28, P6, R95, R10, RZ ;  /* 0x0000000a5f1c7210 */ /* 0x001fca0007fde0ff */
[----:B------:R-:W-:-:S05]  /*51f90*/  IMAD.X R29, R251, 0x1, R8, P6 ;  /* 0x00000001fb1d7824 */ /* 0x000fca00030e0608 */
[----:B------:R0:W-:Y:S01]  /*51fa0*/  STL.64 [R1+0x1418], R28 ;  /* 0x0014181c01007387 */ /* 0x0001e20000100a00 */
[----:B------:R-:W-:-:S03]  /*51fb0*/  IMAD.MOV.U32 R94, RZ, RZ, R92 ;  /* 0x000000ffff5e7224 */ /* 0x000fc600078e005c */
[----:B------:R-:W3:Y:S01]  /*51fc0*/  LDL.LU R99, [R1+0x278] ;  /* 0x0002780001637983 */ /* 0x000ee20000300800 */
[----:B------:R-:W-:Y:S01]  /*51fd0*/  IMAD.MOV.U32 R92, RZ, RZ, R80 ;  /* 0x000000ffff5c7224 */ /* 0x000fe200078e0050 */
[----:B----4-:R-:W-:Y:S02]  /*51fe0*/  SHF.R.S32.HI R251, RZ, 0x1f, R98 ;  /* 0x0000001ffffb7819 */ /* 0x010fe40000011462 */
[C---:B------:R-:W-:Y:S01]  /*51ff0*/  IADD3 R80, P6, R98.reuse, R15, RZ ;  /* 0x0000000f62507210 */ /* 0x040fe20007fde0ff */
        /* <DEDUP_REMOVED lines=59> */
[----:B0-----:R-:W-:-:S05]  /*523b0*/  IADD3 R28, P6, R99, R10, RZ ;  /* 0x0000000a631c7210 */ /* 0x001fca0007fde0ff */
[----:B------:R-:W-:-:S05]  /*523c0*/  IMAD.X R29, R251, 0x1, R8, P6 ;  /* 0x00000001fb1d7824 */ /* 0x000fca00030e0608 */
[----:B------:R0:W-:Y:S04]  /*523d0*/  STL.64 [R1+0x1388], R28 ;  /* 0x0013881c01007387 */ /* 0x0001e80000100a00 */
[----:B------:R-:W3:Y:S01]  /*523e0*/  LDL.LU R102, [R1+0x288] ;  /* 0x0002880001667983 */ /* 0x000ee20000300800 */
[----:B----4-:R-:W-:Y:S01]  /*523f0*/  SHF.R.S32.HI R251, RZ, 0x1f, R100 ;  /* 0x0000001ffffb7819 */ /* 0x010fe20000011464 */
[----:B------:R-:W-:Y:S01]  /*52400*/  IMAD.MOV.U32 R99, RZ, RZ, R96 ;  /* 0x000000ffff637224 */ /* 0x000fe200078e0060 */
[----:B0-----:R-:W-:Y:S01]  /*52410*/  IADD3 R28, P6, R100, R15, RZ ;  /* 0x0000000f641c7210 */ /* 0x001fe20007fde0ff */
[----:B------:R-:W-:-:S04]  /*52420*/  IMAD.MOV.U32 R96, RZ, RZ, R82 ;  /* 0x000000ffff607224 */ /* 0x000fc800078e0052 */
[----:B------:R-:W-:Y:S01]  /*52430*/  IMAD.X R29, R251, 0x1, R14, P6 ;  /* 0x00000001fb1d7824 */ /* 0x000fe200030e060e */
[----:B------:R-:W-:Y:S01]  /*52440*/  IADD3 R82, P6, R100, R13, RZ ;  /* 0x0000000d64527210 */ /* 0x000fe20007fde0ff */
[----:B------:R-:W-:-:S03]  /*52450*/  IMAD.MOV.U32 R98, RZ, RZ, R83 ;  /* 0x000000ffff627224 */ /* 0x000fc600078e0053 */
        /* <DEDUP_REMOVED lines=41> */
[----:B0-----:R-:W-:Y:S01]  /*526f0*/  IADD3 R28, P6, R103, R10, RZ ;  /* 0x0000000a671c7210 */ /* 0x001fe20007fde0ff */
[----:B------:R-:W-:-:S02]  /*52700*/  IMAD.MOV.U32 R103, RZ, RZ, R100 ;  /* 0x000000ffff677224 */ /* 0x000fc400078e0064 */
[----:B------:R-:W-:Y:S02]  /*52710*/  IMAD.MOV.U32 R100, RZ, RZ, R101 ;  /* 0x000000ffff647224 */ /* 0x000fe400078e0065 */
[----:B------:R-:W-:Y:S02]  /*52720*/  IMAD.MOV.U32 R101, RZ, RZ, R98 ;  /* 0x000000ffff657224 */ /* 0x000fe400078e0062 */
[----:B------:R-:W-:Y:S02]  /*52730*/  IMAD.X R29, R251, 0x1, R8, P6 ;  /* 0x00000001fb1d7824 */ /* 0x000fe400030e0608 */
[----:B------:R-:W-:Y:S02]  /*52740*/  IMAD.MOV.U32 R98, RZ, RZ, R99 ;  /* 0x000000ffff627224 */ /* 0x000fe400078e0063 */
[----:B------:R-:W-:Y:S02]  /*52750*/  IMAD.MOV.U32 R99, RZ, RZ, R97 ;  /* 0x000000ffff637224 */ /* 0x000fe400078e0061 */
[----:B------:R-:W-:-:S02]  /*52760*/  IMAD.MOV.U32 R97, RZ, RZ, R94 ;  /* 0x000000ffff617224 */ /* 0x000fc400078e005e */
[----:B------:R-:W-:Y:S01]  /*52770*/  IMAD.MOV.U32 R94, RZ, RZ, R95 ;  /* 0x000000ffff5e7224 */ /* 0x000fe200078e005f */
[----:B------:R0:W-:Y:S01]  /*52780*/  STL.64 [R1+0x1320], R28 ;  /* 0x0013201c01007387 */ /* 0x0001e20000100a00 */
[----:B------:R-:W-:Y:S02]  /*52790*/  IMAD.MOV.U32 R95, RZ, RZ, R92 ;  /* 0x000000ffff5f7224 */ /* 0x000fe400078e005c */
[----:B------:R-:W-:Y:S02]  /*527a0*/  IMAD.MOV.U32 R92, RZ, RZ, R87 ;  /* 0x000000ffff5c7224 */ /* 0x000fe400078e0057 */
        /* <DEDUP_REMOVED lines=11> */
[----:B0-----:R-:W-:Y:S01]  /*52860*/  IADD3 R28, P6, R102, R10, RZ ;  /* 0x0000000a661c7210 */ /* 0x001fe20007fde0ff */
[----:B------:R-:W-:Y:S02]  /*52870*/  IMAD.MOV.U32 R102, RZ, RZ, R100 ;  /* 0x000000ffff667224 */ /* 0x000fe400078e0064 */
[----:B------:R-:W-:Y:S02]  /*52880*/  IMAD.MOV.U32 R100, RZ, RZ, R101 ;  /* 0x000000ffff647224 */ /* 0x000fe400078e0065 */
[----:B------:R-:W-:Y:S02]  /*52890*/  IMAD.MOV.U32 R101, RZ, RZ, R98 ;  /* 0x000000ffff657224 */ /* 0x000fe400078e0062 */
[----:B------:R-:W-:Y:S02]  /*528a0*/  IMAD.MOV.U32 R98, RZ, RZ, R99 ;  /* 0x000000ffff627224 */ /* 0x000fe400078e0063 */
[----:B------:R-:W-:-:S02]  /*528b0*/  IMAD.X R29, R251, 0x1, R8, P6 ;  /* 0x00000001fb1d7824 */ /* 0x000fc400030e0608 */
[----:B------:R-:W-:Y:S02]  /*528c0*/  IMAD.MOV.U32 R99, RZ, RZ, R97 ;  /* 0x000000ffff637224 */ /* 0x000fe400078e0061 */
[----:B------:R-:W-:Y:S02]  /*528d0*/  IMAD.MOV.U32 R97, RZ, RZ, R94 ;  /* 0x000000ffff617224 */ /* 0x000fe400078e005e */
[----:B------:R-:W-:Y:S02]  /*528e0*/  IMAD.MOV.U32 R94, RZ, RZ, R95 ;  /* 0x000000ffff5e7224 */ /* 0x000fe400078e005f */
[----:B------:R-:W-:Y:S01]  /*528f0*/  IMAD.MOV.U32 R95, RZ, RZ, R92 ;  /* 0x000000ffff5f7224 */ /* 0x000fe200078e005c */
[----:B------:R0:W-:Y:S01]  /*52900*/  STL.64 [R1+0x1300], R28 ;  /* 0x0013001c01007387 */ /* 0x0001e20000100a00 */
[----:B------:R-:W-:Y:S01]  /*52910*/  IMAD.MOV.U32 R92, RZ, RZ, R93 ;  /* 0x000000ffff5c7224 */ /* 0x000fe200078e005d */
[----:B----4-:R-:W-:Y:S01]  /*52920*/  SHF.R.S32.HI R251, RZ, 0x1f, R107 ;  /* 0x0000001ffffb7819 */ /* 0x010fe2000001146b */
[----:B------:R-:W-:-:S02]  /*52930*/  IMAD.MOV.U32 R93, RZ, RZ, R91 ;  /* 0x000000ffff5d7224 */ /* 0x000fc400078e005b */
[----:B------:R-:W3:Y:S01]  /*52940*/  LDL.LU R91, [R1+0x298] ;  /* 0x00029800015b7983 */ /* 0x000ee20000300800 */
        /* <DEDUP_REMOVED lines=17> */
[----:B0-----:R-:W-:Y:S01]  /*52a60*/  IADD3 R28, P6, R107, R10, RZ ;  /* 0x0000000a6b1c7210 */ /* 0x001fe20007fde0ff */
[----:B------:R-:W-:Y:S02]  /*52a70*/  IMAD.MOV.U32 R107, RZ, RZ, R104 ;  /* 0x000000ffff6b7224 */ /* 0x000fe400078e0068 */
[----:B------:R-:W-:Y:S02]  /*52a80*/  IMAD.MOV.U32 R104, RZ, RZ, R100 ;  /* 0x000000ffff687224 */ /* 0x000fe400078e0064 */
[----:B------:R-:W-:Y:S02]  /*52a90*/  IMAD.X R29, R251, 0x1, R8, P6 ;  /* 0x00000001fb1d7824 */ /* 0x000fe400030e0608 */
[----:B------:R-:W-:Y:S02]  /*52aa0*/  IMAD.MOV.U32 R100, RZ, RZ, R99 ;  /* 0x000000ffff647224 */ /* 0x000fe400078e0063 */
[----:B------:R-:W-:-:S02]  /*52ab0*/  IMAD.MOV.U32 R99, RZ, RZ, R94 ;  /* 0x000000ffff637224 */ /* 0x000fc400078e005e */
[----:B------:R-:W-:Y:S02]  /*52ac0*/  IMAD.MOV.U32 R94, RZ, RZ, R93 ;  /* 0x000000ffff5e7224 */ /* 0x000fe400078e005d */
[----:B------:R-:W-:Y:S01]  /*52ad0*/  IMAD.MOV.U32 R93, RZ, RZ, R248 ;  /* 0x000000ffff5d7224 */ /* 0x000fe200078e00f8 */
[----:B------:R0:W-:Y:S01]  /*52ae0*/  STL.64 [R1+0x12e0], R28 ;  /* 0x0012e01c01007387 */ /* 0x0001e20000100a00 */
[----:B------:R-:W-:Y:S02]  /*52af0*/  IMAD.MOV.U32 R248, RZ, RZ, R244 ;  /* 0x000000fffff87224 */ /* 0x000fe400078e00f4 */
[----:B------:R-:W-:Y:S02]  /*52b00*/  IMAD.MOV.U32 R244, RZ, RZ, R239 ;  /* 0x000000fffff47224 */ /* 0x000fe400078e00ef */
        /* <DEDUP_REMOVED lines=28> */
[----:B------:R-:W-:-:S05]  /*52cd0*/  IADD3 R86, P6, R87, R10, RZ ;  /* 0x0000000a57567210 */ /* 0x000fca0007fde0ff */
[----:B------:R-:W-:Y:S01]  /*52ce0*/  IMAD.X R87, R251, 0x1, R8, P6 ;  /* 0x00000001fb577824 */ /* 0x000fe200030e0608 */
[----:B---3--:R-:W-:Y:S02]  /*52cf0*/  SHF.R.S32.HI R251, RZ, 0x1f, R91 ;  /* 0x0000001ffffb7819 */ /* 0x008fe4000001145b */
        /* <DEDUP_REMOVED lines=19> */
[----:B------:R-:W-:Y:S02]  /*52e30*/  IMAD.X R91, R251, 0x1, R8, P6 ;  /* 0x00000001fb5b7824 */ /* 0x000fe400030e0608 */
[----:B------:R-:W-:Y:S02]  /*52e40*/  IMAD.MOV.U32 R104, RZ, RZ, R105 ;  /* 0x000000ffff687224 */ /* 0x000fe400078e0069 */
[----:B------:R-:W-:-:S02]  /*52e50*/  IMAD.MOV.U32 R105, RZ, RZ, R101 ;  /* 0x000000ffff697224 */ /* 0x000fc400078e0065 */
[----:B------:R-:W-:Y:S02]  /*52e60*/  IMAD.MOV.U32 R101, RZ, RZ, R97 ;  /* 0x000000ffff657224 */ /* 0x000fe400078e0061 */
        /* <DEDUP_REMOVED lines=15> */
[----:B------:R-:W-:-:S02]  /*52f60*/  IMAD.MOV.U32 R104, RZ, RZ, R105 ;  /* 0x000000ffff687224 */ /* 0x000fc400078e0069 */
        /* <DEDUP_REMOVED lines=42> */
[----:B------:R-:W-:Y:S02]  /*53210*/  IMAD.MOV.U32 R107, RZ, RZ, R105 ;  /* 0x000000ffff6b7224 */ /* 0x000fe400078e0069 */
[----:B------:R-:W-:Y:S02]  /*53220*/  IMAD.MOV.U32 R105, RZ, RZ, R94 ;  /* 0x000000ffff697224 */ /* 0x000fe400078e005e */
[----:B------:R-:W-:Y:S02]  /*53230*/  IMAD.MOV.U32 R94, RZ, RZ, R93 ;  /* 0x000000ffff5e7224 */ /* 0x000fe400078e005d */
[----:B------:R-:W-:Y:S01]  /*53240*/  IMAD.X R93, R251, 0x1, R14, P6 ;  /* 0x00000001fb5d7824 */ /* 0x000fe200030e060e */
[----:B0-----:R-:W-:-:S05]  /*53250*/  IADD3 R28, P6, R97, R13, RZ ;  /* 0x0000000d611c7210 */ /* 0x001fca0007fde0ff */
[----:B------:R-:W-:-:S05]  /*53260*/  IMAD.X R29, R251, 0x1, R12, P6 ;  /* 0x00000001fb1d7824 */ /* 0x000fca00030e060c */
[----:B------:R0:W-:Y:S01]  /*53270*/  STL.64 [R1+0x1200], R28 ;  /* 0x0012001c01007387 */ /* 0x0001e20000100a00 */
[----:B------:R-:W-:Y:S01]  /*53280*/  IMAD.MOV.U32 R112, RZ, RZ, R96 ;  /* 0x000000ffff707224 */ /* 0x000fe200078e0060 */
[----:B0-----:R-:W-:-:S05]  /*53290*/  IADD3 R28, P6, R97, R11, RZ ;  /* 0x0000000b611c7210 */ /* 0x001fca0007fde0ff */
[----:B------:R-:W-:Y:S01]  /*532a0*/  IMAD.X R29, R251, 0x1, R9, P6 ;  /* 0x00000001fb1d7824 */ /* 0x000fe200030e0609 */
[----:B------:R-:W-:-:S04]  /*532b0*/  IADD3 R96, P6, R97, R10, RZ ;  /* 0x0000000a61607210 */ /* 0x000fc80007fde0ff */
[----:B------:R0:W-:Y:S01]  /*532c0*/  STL.64 [R1+0x11f8], R28 ;  /* 0x0011f81c01007387 */ /* 0x0001e20000100a00 */
[----:B------:R-:W-:Y:S01]  /*532d0*/  IMAD.X R97, R251, 0x1, R8, P6 ;  /* 0x00000001fb617824 */ /* 0x000fe200030e0608 */
[----:B----4-:R-:W-:Y:S02]  /*532e0*/  SHF.R.S32.HI R251, RZ, 0x1f, R116 ;  /* 0x0000001ffffb7819 */ /* 0x010fe40000011474 */
        /* <DEDUP_REMOVED lines=58> */
[----:B------:R-:W-:-:S05]  /*53690*/  IMAD.X R29, R251, 0x1, R9, P6 ;  /* 0x00000001fb1d7824 */ /* 0x000fca00030e0609 */
        /* <DEDUP_REMOVED lines=8> */
[----:B----4-:R-:W-:Y:S01]  /*53720*/  SHF.R.S32.HI R251, RZ, 0x1f, R120 ;  /* 0x0000001ffffb7819 */ /* 0x010fe20000011478 */
        /* <DEDUP_REMOVED lines=119> */
[----:B------:R-:W-:Y:S01]  /*53ea0*/  IMAD.X R241, R251, 0x1, R14, P6 ;  /* 0x00000001fbf17824 */ /* 0x000fe200030e060e */
[----:B------:R-:W-:Y:S01]  /*53eb0*/  IADD3 R102, P6, R127, R13, RZ ;  /* 0x0000000d7f667210 */ /* 0x000fe20007fde0ff */
[----:B------:R-:W-:Y:S02]  /*53ec0*/  IMAD.MOV.U32 R123, RZ, RZ, R114 ;  /* 0x000000ffff7b7224 */ /* 0x000fe400078e0072 */
        /* <DEDUP_REMOVED lines=15> */
[C---:B------:R-:W-:Y:S02]  /*53fc0*/  IMAD.X R29, R251.reuse, 0x1, R14, P6 ;  /* 0x00000001fb1d7824 */ /* 0x040fe400030e060e */
[----:B------:R-:W-:Y:S01]  /*53fd0*/  IMAD.MOV.U32 R116, RZ, RZ, R106 ;  /* 0x000000ffff747224 */ /* 0x000fe200078e006a */
[C---:B------:R-:W-:Y:S01]  /*53fe0*/  IADD3 R106, P6, R128.reuse, R13, RZ ;  /* 0x0000000d806a7210 */ /* 0x040fe20007fde0ff */
        /* <DEDUP_REMOVED lines=12> */
[----:B------:R-:W-:Y:S01]  /*540b0*/  IMAD.MOV.U32 R126, RZ, RZ, R108 ;  /* 0x000000ffff7e7224 */ /* 0x000fe200078e006c */
        /* <DEDUP_REMOVED lines=27> */
[----:B0-----:R-:W-:Y:S01]  /*54270*/  IADD3 R28, P6, R131, R10, RZ ;  /* 0x0000000a831c7210 */ /* 0x001fe20007fde0ff */
[----:B------:R-:W-:-:S04]  /*54280*/  IMAD.MOV.U32 R131, RZ, RZ, R128 ;  /* 0x000000ffff837224 */ /* 0x000fc800078e0080 */
[----:B------:R-:W-:Y:S02]  /*54290*/  IMAD.X R29, R251, 0x1, R8, P6 ;  /* 0x00000001fb1d7824 */ /* 0x000fe400030e0608 */
        /* <DEDUP_REMOVED lines=33> */
[----:B0-----:R-:W-:Y:S01]  /*544b0*/  IADD3 R28, P6, R132, R10, RZ ;  /* 0x0000000a841c7210 */ /* 0x001fe20007fde0ff */
[----:B------:R-:W-:-:S04]  /*544c0*/  IMAD.MOV.U32 R132, RZ, RZ, R133 ;  /* 0x000000ffff847224 */ /* 0x000fc800078e0085 */
[----:B------:R-:W-:Y:S02]  /*544d0*/  IMAD.X R29, R251, 0x1, R8, P6 ;  /* 0x00000001fb1d7824 */ /* 0x000fe400030e0608 */
        /* <DEDUP_REMOVED lines=84> */
[----:B------:R-:W2:Y:S01]  /*54a20*/  LDL.LU R145, [R1+0x310] ;  /* 0x0003100001917983 */ /* 0x000ea20000300800 */
        /* <DEDUP_REMOVED lines=22> */
[----:B------:R-:W-:Y:S02]  /*54b90*/  IMAD.MOV.U32 R138, RZ, RZ, R136 ;  /* 0x000000ffff8a7224 */ /* 0x000fe400078e0088 */
[----:B------:R-:W-:Y:S02]  /*54ba0*/  IMAD.MOV.U32 R136, RZ, RZ, R134 ;  /* 0x000000ffff887224 */ /* 0x000fe400078e0086 */
[----:B------:R-:W-:Y:S02]  /*54bb0*/  IMAD.MOV.U32 R134, RZ, RZ, R133 ;  /* 0x000000ffff867224 */ /* 0x000fe400078e0085 */
[----:B------:R-:W-:-:S02]  /*54bc0*/  IMAD.X R29, R251, 0x1, R12, P6 ;  /* 0x00000001fb1d7824 */ /* 0x000fc400030e060c */
[----:B------:R-:W-:Y:S01]  /*54bd0*/  IMAD.MOV.U32 R133, RZ, RZ, R120 ;  /* 0x000000ffff857224 */ /* 0x000fe200078e0078 */
[----:B------:R-:W-:Y:S01]  /*54be0*/  IADD3 R120, P6, R141, R11, RZ ;  /* 0x0000000b8d787210 */ /* 0x000fe20007fde0ff */
[----:B------:R-:W-:Y:S02]  /*54bf0*/  IMAD.MOV.U32 R139, RZ, RZ, R137 ;  /* 0x000000ffff8b7224 */ /* 0x000fe400078e0089 */
[----:B------:R-:W-:Y:S02]  /*54c00*/  IMAD.MOV.U32 R137, RZ, RZ, R132 ;  /* 0x000000ffff897224 */ /* 0x000fe400078e0084 */
        /* <DEDUP_REMOVED lines=12> */
[----:B----4-:R-:W-:Y:S02]  /*54cd0*/  SHF.R.S32.HI R251, RZ, 0x1f, R140 ;  /* 0x0000001ffffb7819 */ /* 0x010fe4000001148c */
[----:B0-----:R-:W-:Y:S01]  /*54ce0*/  IADD3 R28, P6, R140, R15, RZ ;  /* 0x0000000f8c1c7210 */ /* 0x001fe20007fde0ff */
[----:B------:R-:W-:-:S04]  /*54cf0*/  IMAD.MOV.U32 R133, RZ, RZ, R130 ;  /* 0x000000ffff857224 */ /* 0x000fc800078e0082 */
[----:B------:R-:W-:Y:S02]  /*54d00*/  IMAD.X R29, R251, 0x1, R14, P6 ;  /* 0x00000001fb1d7824 */ /* 0x000fe400030e060e */
        /* <DEDUP_REMOVED lines=25> */
[----:B--2---:R-:W-:Y:S02]  /*54ea0*/  SHF.R.S32.HI R251, RZ, 0x1f, R145 ;  /* 0x0000001ffffb7819 */ /* 0x004fe40000011491 */
[----:B0-----:R-:W-:-:S05]  /*54eb0*/  IADD3 R28, P6, R145, R15, RZ ;  /* 0x0000000f911c7210 */ /* 0x001fca0007fde0ff */
[----:B------:R-:W-:-:S05]  /*54ec0*/  IMAD.X R29, R251, 0x1, R14, P6 ;  /* 0x00000001fb1d7824 */ /* 0x000fca00030e060e */
[----:B------:R0:W-:Y:S02]  /*54ed0*/  STL.64 [R1+0xe90], R28 ;  /* 0x000e901c01007387 */ /* 0x0001e40000100a00 */
[----:B0-----:R-:W-:-:S05]  /*54ee0*/  IADD3 R28, P6, R145, R13, RZ ;  /* 0x0000000d911c7210 */ /* 0x001fca0007fde0ff */
[----:B------:R-:W-:Y:S01]  /*54ef0*/  IMAD.X R29, R251, 0x1, R12, P6 ;  /* 0x00000001fb1d7824 */ /* 0x000fe200030e060c */
[----:B------:R-:W-:-:S04]  /*54f00*/  IADD3 R242, P6, R145, R11, RZ ;  /* 0x0000000b91f27210 */ /* 0x000fc80007fde0ff */
[----:B------:R0:W-:Y:S01]  /*54f10*/  STL.64 [R1+0xe88], R28 ;  /* 0x000e881c01007387 */ /* 0x0001e20000100a00 */
[----:B------:R-:W-:Y:S01]  /*54f20*/  IMAD.X R243, R251, 0x1, R9, P6 ;  /* 0x00000001fbf37824 */ /* 0x000fe200030e0609 */
        /* <DEDUP_REMOVED lines=18> */
[----:B------:R-:W-:Y:S01]  /*55050*/  IMAD.MOV.U32 R145, RZ, RZ, R118 ;  /* 0x000000ffff917224 */ /* 0x000fe200078e0076 */
[----:B---3--:R-:W-:Y:S02]  /*55060*/  SHF.R.S32.HI R251, RZ, 0x1f, R123 ;  /* 0x0000001ffffb7819 */ /* 0x008fe4000001147b */
        /* <DEDUP_REMOVED lines=68> */
[----:B------:R-:W-:Y:S02]  /*554b0*/  IMAD.MOV.U32 R146, RZ, RZ, R142 ;  /* 0x000000ffff927224 */ /* 0x000fe400078e008e */
[----:B------:R-:W-:Y:S01]  /*554c0*/  IMAD.MOV.U32 R131, RZ, RZ, R124 ;  /* 0x000000ffff837224 */ /* 0x000fe200078e007c */
[----:B------:R-:W-:Y:S01]  /*554d0*/  IADD3 R124, P6, R149, R13, RZ ;  /* 0x0000000d957c7210 */ /* 0x000fe20007fde0ff */
[----:B------:R-:W-:Y:S02]  /*554e0*/  IMAD.MOV.U32 R142, RZ, RZ, R140 ;  /* 0x000000ffff8e7224 */ /* 0x000fe400078e008c */
[----:B------:R-:W-:-:S02]  /*554f0*/  IMAD.MOV.U32 R140, RZ, RZ, R136 ;  /* 0x000000ffff8c7224 */ /* 0x000fc400078e0088 */
        /* <DEDUP_REMOVED lines=13> */
[----:B------:R0:W-:Y:S01]  /*555d0*/  STL.64 [R1+0xdb8], R28 ;  /* 0x000db81c01007387 */ /* 0x0001e20000100a00 */
[----:B------:R-:W-:Y:S02]  /*555e0*/  IMAD.MOV.U32 R143, RZ, RZ, R140 ;  /* 0x000000ffff8f7224 */ /* 0x000fe400078e008c */
[----:B------:R-:W-:Y:S01]  /*555f0*/  IMAD.MOV.U32 R140, RZ, RZ, R141 ;  /* 0x000000ffff8c7224 */ /* 0x000fe200078e008d */
[----:B------:R-:W3:Y:S01]  /*55600*/  LDL.LU R153, [R1+0x338] ;  /* 0x0003380001997983 */ /* 0x000ee20000300800 */
[----:B------:R-:W-:Y:S01]  /*55610*/  IMAD.MOV.U32 R141, RZ, RZ, R134 ;  /* 0x000000ffff8d7224 */ /* 0x000fe200078e0086 */
[----:B----4-:R-:W-:Y:S01]  /*55620*/  SHF.R.S32.HI R251, RZ, 0x1f, R152 ;  /* 0x0000001ffffb7819 */ /* 0x010fe20000011498 */
[----:B------:R-:W-:Y:S01]  /*55630*/  IMAD.MOV.U32 R134, RZ, RZ, R128 ;  /* 0x000000ffff867224 */ /* 0x000fe200078e0080 */
[----:B------:R-:W-:Y:S01]  /*55640*/  IADD3 R128, P6, R152, R15, RZ ;  /* 0x0000000f98807210 */ /* 0x000fe20007fde0ff */
[----:B------:R-:W-:-:S04]  /*55650*/  IMAD.MOV.U32 R148, RZ, RZ, R129 ;  /* 0x000000ffff947224 */ /* 0x000fc800078e0081 */
        /* <DEDUP_REMOVED lines=63> */
[----:B------:R-:W-:Y:S02]  /*55a50*/  IMAD.MOV.U32 R151, RZ, RZ, R148 ;  /* 0x000000ffff977224 */ /* 0x000fe400078e0094 */
[----:B------:R-:W-:Y:S02]  /*55a60*/  IMAD.X R29, R251, 0x1, R8, P6 ;  /* 0x00000001fb1d7824 */ /* 0x000fe400030e0608 */
[----:B------:R-:W-:-:S02]  /*55a70*/  IMAD.MOV.U32 R148, RZ, RZ, R149 ;  /* 0x000000ffff947224 */ /* 0x000fc400078e0095 */
[----:B------:R-:W-:Y:S02]  /*55a80*/  IMAD.MOV.U32 R149, RZ, RZ, R146 ;  /* 0x000000ffff957224 */ /* 0x000fe400078e0092 */
[----:B------:R-:W-:Y:S02]  /*55a90*/  IMAD.MOV.U32 R146, RZ, RZ, R147 ;  /* 0x000000ffff927224 */ /* 0x000fe400078e0093 */
[----:B------:R-:W-:Y:S01]  /*55aa0*/  IMAD.MOV.U32 R147, RZ, RZ, R144 ;  /* 0x000000ffff937224 */ /* 0x000fe200078e0090 */
[----:B------:R0:W-:Y:S01]  /*55ab0*/  STL.64 [R1+0xd38], R28 ;  /* 0x000d381c01007387 */ /* 0x0001e20000100a00 */
[----:B------:R-:W-:Y:S02]  /*55ac0*/  IMAD.MOV.U32 R144, RZ, RZ, R145 ;  /* 0x000000ffff907224 */ /* 0x000fe400078e0091 */
[----:B------:R-:W-:Y:S02]  /*55ad0*/  IMAD.MOV.U32 R145, RZ, RZ, R133 ;  /* 0x000000ffff917224 */ /* 0x000fe400078e0085 */
[----:B------:R-:W3:Y:S01]  /*55ae0*/  LDL.LU R133, [R1+0x348] ;  /* 0x0003480001857983 */ /* 0x000ee20000300800 */
[----:B----4-:R-:W-:Y:S01]  /*55af0*/  SHF.R.S32.HI R251, RZ, 0x1f, R156 ;  /* 0x0000001ffffb7819 */ /* 0x010fe2000001149c */
[----:B------:R-:W-:-:S02]  /*55b00*/  IMAD.MOV.U32 R152, RZ, RZ, R150 ;  /* 0x000000ffff987224 */ /* 0x000fc400078e0096 */
[----:B------:R-:W-:Y:S01]  /*55b10*/  IMAD.MOV.U32 R150, RZ, RZ, R146 ;  /* 0x000000ffff967224 */ /* 0x000fe200078e0092 */
[C---:B0-----:R-:W-:Y:S01]  /*55b20*/  IADD3 R28, P6, R156.reuse, R15, RZ ;  /* 0x0000000f9c1c7210 */ /* 0x041fe20007fde0ff */
[----:B------:R-:W-:Y:S02]  /*55b30*/  IMAD.MOV.U32 R146, RZ, RZ, R144 ;  /* 0x000000ffff927224 */ /* 0x000fe400078e0090 */
[----:B------:R-:W-:Y:S02]  /*55b40*/  IMAD.MOV.U32 R144, RZ, RZ, R130 ;  /* 0x000000ffff907224 */ /* 0x000fe400078e0082 */
[----:B------:R-:W-:Y:S01]  /*55b50*/  IMAD.X R29, R251, 0x1, R14, P6 ;  /* 0x00000001fb1d7824 */ /* 0x000fe200030e060e */
        /* <DEDUP_REMOVED lines=42> */
[----:B---3--:R-:W-:-:S03]  /*55e00*/  SHF.R.S32.HI R251, RZ, 0x1f, R133 ;  /* 0x0000001ffffb7819 */ /* 0x008fc60000011485 */
[----:B------:R-:W3:Y:S01]  /*55e10*/  LDL.LU R160, [R1+0x354] ;  /* 0x0003540001a07983 */ /* 0x000ee20000300800 */
        /* <DEDUP_REMOVED lines=9> */
[----:B------:R-:W-:Y:S02]  /*55eb0*/  IMAD.MOV.U32 R155, RZ, RZ, R152 ;  /* 0x000000ffff9b7224 */ /* 0x000fe400078e0098 */
[----:B------:R-:W-:Y:S01]  /*55ec0*/  IMAD.MOV.U32 R152, RZ, RZ, R153 ;  /* 0x000000ffff987224 */ /* 0x000fe200078e0099 */
[----:B------:R0:W-:Y:S01]  /*55ed0*/  STL.64 [R1+0xcc0], R28 ;  /* 0x000cc01c01007387 */ /* 0x0001e20000100a00 */
[----:B------:R-:W-:-:S03]  /*55ee0*/  IMAD.MOV.U32 R153, RZ, RZ, R151 ;  /* 0x000000ffff997224 */ /* 0x000fc600078e0097 */
[----:B------:R-:W3:Y:S01]  /*55ef0*/  LDL.LU R161, [R1+0x358] ;  /* 0x0003580001a17983 */ /* 0x000ee20000300800 */
[----:B------:R-:W-:Y:S02]  /*55f00*/  IMAD.MOV.U32 R151, RZ, RZ, R146 ;  /* 0x000000ffff977224 */ /* 0x000fe400078e0092 */
[----:B------:R-:W-:Y:S01]  /*55f10*/  IMAD.MOV.U32 R146, RZ, RZ, R132 ;  /* 0x000000ffff927224 */ /* 0x000fe200078e0084 */
[----:B------:R-:W-:-:S05]  /*55f20*/  IADD3 R132, P6, R133, R10, RZ ;  /* 0x0000000a85847210 */ /* 0x000fca0007fde0ff */
[----:B------:R-:W-:Y:S01]  /*55f30*/  IMAD.X R133, R251, 0x1, R8, P6 ;  /* 0x00000001fb857824 */ /* 0x000fe200030e0608 */
[----:B----4-:R-:W-:Y:S02]  /*55f40*/  SHF.R.S32.HI R251, RZ, 0x1f, R158 ;  /* 0x0000001ffffb7819 */ /* 0x010fe4000001149e */
[C---:B0-----:R-:W-:Y:S01]  /*55f50*/  IADD3 R28, P6, R158.reuse, R15, RZ ;  /* 0x0000000f9e1c7210 */ /* 0x041fe20007fde0ff */
[----:B------:R-:W-:Y:S02]  /*55f60*/  IMAD.MOV.U32 R156, RZ, RZ, R136 ;  /* 0x000000ffff9c7224 */ /* 0x000fe400078e0088 */
[----:B------:R-:W-:Y:S02]  /*55f70*/  IMAD.MOV.U32 R157, RZ, RZ, R154 ;  /* 0x000000ffff9d7224 */ /* 0x000fe400078e009a */
[----:B------:R-:W-:Y:S01]  /*55f80*/  IMAD.X R29, R251, 0x1, R14, P6 ;  /* 0x00000001fb1d7824 */ /* 0x000fe200030e060e */
[----:B------:R-:W-:Y:S01]  /*55f90*/  IADD3 R136, P6, R158, R13, RZ ;  /* 0x0000000d9e887210 */ /* 0x000fe20007fde0ff */
        /* <DEDUP_REMOVED lines=31> */
[----:B---3--:R-:W-:-:S02]  /*56190*/  SHF.R.S32.HI R251, RZ, 0x1f, R160 ;  /* 0x0000001ffffb7819 */ /* 0x008fc400000114a0 */
        /* <DEDUP_REMOVED lines=11> */
[----:B------:R-:W3:Y:S01]  /*56250*/  LDL.LU R163, [R1+0x364] ;  /* 0x0003640001a37983 */ /* 0x000ee20000300800 */
        /* <DEDUP_REMOVED lines=14> */
[----:B------:R-:W4:Y:S01]  /*56340*/  LDL.LU R167, [R1+0x368] ;  /* 0x0003680001a77983 */ /* 0x000f220000300800 */
        /* <DEDUP_REMOVED lines=48> */
[----:B----4-:R-:W-:Y:S02]  /*56650*/  SHF.R.S32.HI R251, RZ, 0x1f, R167 ;  /* 0x0000001ffffb7819 */ /* 0x010fe400000114a7 */
[----:B------:R-:W-:Y:S01]  /*56660*/  IADD3 R140, P6, R167, R15, RZ ;  /* 0x0000000fa78c7210 */ /* 0x000fe20007fde0ff */
[----:B------:R-:W-:-:S04]  /*56670*/  IMAD.MOV.U32 R160, RZ, RZ, R141 ;  /* 0x000000ffffa07224 */ /* 0x000fc800078e008d */
        /* <DEDUP_REMOVED lines=8> */
[----:B------:R-:W-:Y:S01]  /*56700*/  IMAD.MOV.U32 R164, RZ, RZ, R151 ;  /* 0x000000ffffa47224 */ /* 0x000fe200078e0097 */
[----:B------:R0:W-:Y:S01]  /*56710*/  STL.64 [R1+0xbc8], R28 ;  /* 0x000bc81c01007387 */ /* 0x0001e20000100a00 */
[----:B------:R-:W-:-:S02]  /*56720*/  IMAD.MOV.U32 R151, RZ, RZ, R145 ;  /* 0x000000ffff977224 */ /* 0x000fc400078e0091 */
[----:B------:R-:W-:Y:S01]  /*56730*/  IMAD.X R145, R251, 0x1, R9, P6 ;  /* 0x00000001fb917824 */ /* 0x000fe200030e0609 */
[----:B0-----:R-:W-:-:S05]  /*56740*/  IADD3 R28, P6, R167, R10, RZ ;  /* 0x0000000aa71c7210 */ /* 0x001fca0007fde0ff */
[----:B------:R-:W-:-:S05]  /*56750*/  IMAD.X R29, R251, 0x1, R8, P6 ;  /* 0x00000001fb1d7824 */ /* 0x000fca00030e0608 */
[----:B------:R0:W-:Y:S01]  /*56760*/  STL.64 [R1+0xbb8], R28 ;  /* 0x000bb81c01007387 */ /* 0x0001e20000100a00 */
[----:B------:R-:W-:Y:S02]  /*56770*/  IMAD.MOV.U32 R167, RZ, RZ, R164 ;  /* 0x000000ffffa77224 */ /* 0x000fe400078e00a4 */
[----:B------:R-:W-:Y:S02]  /*56780*/  IMAD.MOV.U32 R164, RZ, RZ, R147 ;  /* 0x000000ffffa47224 */ /* 0x000fe400078e0093 */
        /* <DEDUP_REMOVED lines=40> */
[----:B------:R-:W-:Y:S02]  /*56a10*/  IMAD.X R29, R251, 0x1, R8, P6 ;  /* 0x00000001fb1d7824 */ /* 0x000fe400030e0608 */
[----:B------:R-:W-:-:S03]  /*56a20*/  IMAD.MOV.U32 R166, RZ, RZ, R164 ;  /* 0x000000ffffa67224 */ /* 0x000fc600078e00a4 */
[----:B------:R0:W-:Y:S01]  /*56a30*/  STL.64 [R1+0xb58], R28 ;  /* 0x000b581c01007387 */ /* 0x0001e20000100a00 */
[----:B------:R-:W-:-:S03]  /*56a40*/  IMAD.MOV.U32 R164, RZ, RZ, R165 ;  /* 0x000000ffffa47224 */ /* 0x000fc600078e00a5 */
[----:B------:R-:W3:Y:S01]  /*56a50*/  LDL.LU R171, [R1+0x384] ;  /* 0x0003840001ab7983 */ /* 0x000ee20000300800 */
[----:B------:R-:W-:Y:S02]  /*56a60*/  IMAD.MOV.U32 R165, RZ, RZ, R158 ;  /* 0x000000ffffa57224 */ /* 0x000fe400078e009e */
        /* <DEDUP_REMOVED lines=8> */
[----:B------:R0:W-:Y:S01]  /*56af0*/  STL.64 [R1+0xb48], R28 ;  /* 0x000b481c01007387 */ /* 0x0001e20000100a00 */
        /* <DEDUP_REMOVED lines=66> */
[----:B0-----:R-:W-:Y:S01]  /*56f20*/  IADD3 R28, P6, R173, R10, RZ ;  /* 0x0000000aad1c7210 */ /* 0x001fe20007fde0ff */
[----:B------:R-:W-:Y:S02]  /*56f30*/  IMAD.MOV.U32 R173, RZ, RZ, R170 ;  /* 0x000000ffffad7224 */ /* 0x000fe400078e00aa */
[----:B------:R-:W-:Y:S02]  /*56f40*/  IMAD.MOV.U32 R170, RZ, RZ, R171 ;  /* 0x000000ffffaa7224 */ /* 0x000fe400078e00ab */
[----:B------:R-:W-:Y:S02]  /*56f50*/  IMAD.MOV.U32 R171, RZ, RZ, R168 ;  /* 0x000000ffffab7224 */ /* 0x000fe400078e00a8 */
[----:B------:R-:W-:Y:S02]  /*56f60*/  IMAD.MOV.U32 R168, RZ, RZ, R158 ;  /* 0x000000ffffa87224 */ /* 0x000fe400078e009e */
[----:B------:R-:W-:-:S02]  /*56f70*/  IMAD.X R29, R251, 0x1, R8, P6 ;  /* 0x00000001fb1d7824 */ /* 0x000fc400030e0608 */
[----:B------:R-:W-:-:S03]  /*56f80*/  IMAD.MOV.U32 R158, RZ, RZ, R152 ;  /* 0x000000ffff9e7224 */ /* 0x000fc600078e0098 */
[----:B------:R0:W-:Y:S04]  /*56f90*/  STL.64 [R1+0xab8], R28 ;  /* 0x000ab81c01007387 */ /* 0x0001e80000100a00 */
[----:B------:R-:W4:Y:S01]  /*56fa0*/  LDL.LU R177, [R1+0x398] ;  /* 0x0003980001b17983 */ /* 0x000f220000300800 */
[----:B------:R-:W-:Y:S02]  /*56fb0*/  SHF.R.S32.HI R251, RZ, 0x1f, R176 ;  /* 0x0000001ffffb7819 */ /* 0x000fe400000114b0 */
        /* <DEDUP_REMOVED lines=39> */
[----:B------:R0:W-:Y:S01]  /*57230*/  STL.64 [R1+0xa58], R28 ;  /* 0x000a581c01007387 */ /* 0x0001e20000100a00 */
[----:B------:R-:W-:Y:S02]  /*57240*/  IMAD.MOV.U32 R175, RZ, RZ, R173 ;  /* 0x000000ffffaf7224 */ /* 0x000fe400078e00ad */
[----:B------:R-:W-:Y:S01]  /*57250*/  IMAD.MOV.U32 R173, RZ, RZ, R161 ;  /* 0x000000ffffad7224 */ /* 0x000fe200078e00a1 */
[----:B------:R-:W3:Y:S01]  /*57260*/  LDL.LU R179, [R1+0x3a4] ;  /* 0x0003a40001b37983 */ /* 0x000ee20000300800 */
        /* <DEDUP_REMOVED lines=11> */
[----:B------:R0:W-:Y:S01]  /*57320*/  STL.64 [R1+0xa40], R28 ;  /* 0x000a401c01007387 */ /* 0x0001e20000100a00 */
[----:B------:R-:W-:Y:S02]  /*57330*/  IMAD.MOV.U32 R176, RZ, RZ, R174 ;  /* 0x000000ffffb07224 */ /* 0x000fe400078e00ae */
[----:B------:R-:W-:Y:S01]  /*57340*/  IMAD.MOV.U32 R174, RZ, RZ, R172 ;  /* 0x000000ffffae7224 */ /* 0x000fe200078e00ac */
[----:B0-----:R-:W-:Y:S01]  /*57350*/  IADD3 R28, P6, R177, R10, RZ ;  /* 0x0000000ab11c7210 */ /* 0x001fe20007fde0ff */
[----:B------:R-:W-:Y:S02]  /*57360*/  IMAD.MOV.U32 R177, RZ, RZ, R175 ;  /* 0x000000ffffb17224 */ /* 0x000fe400078e00af */
[----:B------:R-:W-:Y:S02]  /*57370*/  IMAD.MOV.U32 R175, RZ, RZ, R173 ;  /* 0x000000ffffaf7224 */ /* 0x000fe400078e00ad */
[----:B------:R-:W-:Y:S01]  /*57380*/  IMAD.X R29, R251, 0x1, R8, P6 ;  /* 0x00000001fb1d7824 */ /* 0x000fe200030e0608 */
[----:B------:R-:W-:Y:S01]  /*57390*/  SHF.R.S32.HI R251, RZ, 0x1f, R181 ;  /* 0x0000001ffffb7819 */ /* 0x000fe200000114b5 */
[----:B------:R-:W-:Y:S01]  /*573a0*/  IMAD.MOV.U32 R173, RZ, RZ, R154 ;  /* 0x000000ffffad7224 */ /* 0x000fe200078e009a */
[----:B------:R-:W-:Y:S01]  /*573b0*/  IADD3 R154, P6, R181, R15, RZ ;  /* 0x0000000fb59a7210 */ /* 0x000fe20007fde0ff */
[----:B------:R-:W-:-:S02]  /*573c0*/  IMAD.MOV.U32 R172, RZ, RZ, R170 ;  /* 0x000000ffffac7224 */ /* 0x000fc400078e00aa */
[----:B------:R-:W-:Y:S01]  /*573d0*/  IMAD.MOV.U32 R170, RZ, RZ, R171 ;  /* 0x000000ffffaa7224 */ /* 0x000fe200078e00ab */
[----:B------:R0:W-:Y:S01]  /*573e0*/  STL.64 [R1+0xa38], R28 ;  /* 0x000a381c01007387 */ /* 0x0001e20000100a00 */
[----:B------:R-:W-:Y:S02]  /*573f0*/  IMAD.MOV.U32 R171, RZ, RZ, R155 ;  /* 0x000000ffffab7224 */ /* 0x000fe400078e009b */
[----:B------:R-:W-:Y:S01]  /*57400*/  IMAD.X R155, R251, 0x1, R14, P6 ;  /* 0x00000001fb9b7824 */ /* 0x000fe200030e060e */
[----:B------:R-:W4:Y:S01]  /*57410*/  LDL.LU R183, [R1+0x3a8] ;  /* 0x0003a80001b77983 */ /* 0x000f220000300800 */
[----:B0-----:R-:W-:-:S05]  /*57420*/  IADD3 R28, P6, R181, R13, RZ ;  /* 0x0000000db51c7210 */ /* 0x001fca0007fde0ff */
[----:B------:R-:W-:-:S05]  /*57430*/  IMAD.X R29, R251, 0x1, R12, P6 ;  /* 0x00000001fb1d7824 */ /* 0x000fca00030e060c */
[----:B------:R0:W-:Y:S02]  /*57440*/  STL.64 [R1+0xa28], R28 ;  /* 0x000a281c01007387 */ /* 0x0001e40000100a00 */
        /* <DEDUP_REMOVED lines=9> */
[----:B------:R-:W-:Y:S02]  /*574e0*/  IMAD.MOV.U32 R172, RZ, RZ, R173 ;  /* 0x000000ffffac7224 */ /* 0x000fe400078e00ad */
[----:B------:R-:W-:-:S02]  /*574f0*/  IMAD.MOV.U32 R173, RZ, RZ, R171 ;  /* 0x000000ffffad7224 */ /* 0x000fc400078e00ab */
[----:B------:R-:W-:Y:S02]  /*57500*/  IMAD.X R29, R251, 0x1, R8, P6 ;  /* 0x00000001fb1d7824 */ /* 0x000fe400030e0608 */
[----:B------:R-:W-:Y:S02]  /*57510*/  IMAD.MOV.U32 R171, RZ, RZ, R168 ;  /* 0x000000ffffab7224 */ /* 0x000fe400078e00a8 */
[----:B------:R-:W-:Y:S01]  /*57520*/  IMAD.MOV.U32 R168, RZ, RZ, R169 ;  /* 0x000000ffffa87224 */ /* 0x000fe200078e00a9 */
[----:B------:R0:W-:Y:S01]  /*57530*/  STL.64 [R1+0xa18], R28 ;  /* 0x000a181c01007387 */ /* 0x0001e20000100a00 */
[----:B------:R-:W-:-:S03]  /*57540*/  IMAD.MOV.U32 R169, RZ, RZ, R165 ;  /* 0x000000ffffa97224 */ /* 0x000fc600078e00a5 */
[----:B------:R-:W3:Y:S01]  /*57550*/  LDL.LU R165, [R1+0x3ec] ;  /* 0x0003ec0001a57983 */ /* 0x000ee20000300800 */
        /* <DEDUP_REMOVED lines=21> */
[----:B---3--:R-:W-:Y:S02]  /*576b0*/  IMAD.MOV.U32 R169, RZ, RZ, R165 ;  /* 0x000000ffffa97224 */ /* 0x008fe400078e00a5 */
[----:B------:R-:W-:Y:S02]  /*576c0*/  IMAD.MOV.U32 R165, RZ, RZ, R162 ;  /* 0x000000ffffa57224 */ /* 0x000fe400078e00a2 */
[----:B------:R-:W-:Y:S02]  /*576d0*/  IMAD.MOV.U32 R162, RZ, RZ, R163 ;  /* 0x000000ffffa27224 */ /* 0x000fe400078e00a3 */
[----:B------:R-:W2:Y:S01]  /*576e0*/  LDL.LU R163, [R1+0x41c] ;  /* 0x00041c0001a37983 */ /* 0x000ea20000300800 */
[----:B------:R-:W-:Y:S02]  /*576f0*/  SHF.R.S32.HI R251, RZ, 0x1f, R179 ;  /* 0x0000001ffffb7819 */ /* 0x000fe400000114b3 */
        /* <DEDUP_REMOVED lines=18> */
[----:B------:R-:W-:-:S05]  /*57820*/  IMAD.X R29, R251, 0x1, R8, P6 ;  /* 0x00000001fb1d7824 */ /* 0x000fca00030e0608 */
[----:B------:R0:W-:Y:S01]  /*57830*/  STL.64 [R1+0x9d8], R28 ;  /* 0x0009d81c01007387 */ /* 0x0001e20000100a00 */
[----:B--2---:R-:W-:Y:S02]  /*57840*/  IMAD.MOV.U32 R162, RZ, RZ, R163 ;  /* 0x000000ffffa27224 */ /* 0x004fe400078e00a3 */
[----:B------:R-:W-:Y:S02]  /*57850*/  IMAD.MOV.U32 R163, RZ, RZ, R156 ;  /* 0x000000ffffa37224 */ /* 0x000fe400078e009c */
[----:B------:R-:W-:Y:S02]  /*57860*/  IMAD.MOV.U32 R156, RZ, RZ, R157 ;  /* 0x000000ffff9c7224 */ /* 0x000fe400078e009d */
[----:B------:R-:W-:Y:S02]  /*57870*/  IMAD.MOV.U32 R157, RZ, RZ, R248 ;  /* 0x000000ffff9d7224 */ /* 0x000fe400078e00f8 */
[----:B------:R-:W2:Y:S01]  /*57880*/  LDL.LU R248, [R1+0x450] ;  /* 0x0004500001f87983 */ /* 0x000ea20000300800 */
[----:B----4-:R-:W-:-:S02]  /*57890*/  SHF.R.S32.HI R251, RZ, 0x1f, R183 ;  /* 0x0000001ffffb7819 */ /* 0x010fc400000114b7 */
        /* <DEDUP_REMOVED lines=10> */
[----:B------:R-:W-:Y:S02]  /*57940*/  IMAD.MOV.U32 R178, RZ, RZ, R173 ;  /* 0x000000ffffb27224 */ /* 0x000fe400078e00ad */
[----:B------:R-:W-:Y:S01]  /*57950*/  IMAD.MOV.U32 R173, RZ, RZ, R156 ;  /* 0x000000ffffad7224 */ /* 0x000fe200078e009c */
[----:B------:R0:W-:Y:S01]  /*57960*/  STL.64 [R1+0x9d0], R28 ;  /* 0x0009d01c01007387 */ /* 0x0001e20000100a00 */
[----:B------:R-:W-:Y:S02]  /*57970*/  IMAD.MOV.U32 R179, RZ, RZ, R157 ;  /* 0x000000ffffb37224 */ /* 0x000fe400078e009d */
[----:B------:R-:W-:-:S02]  /*57980*/  IMAD.MOV.U32 R186, RZ, RZ, R180 ;  /* 0x000000ffffba7224 */ /* 0x000fc400078e00b4 */
[----:B------:R-:W-:Y:S02]  /*57990*/  IMAD.MOV.U32 R180, RZ, RZ, R181 ;  /* 0x000000ffffb47224 */ /* 0x000fe400078e00b5 */
[----:B------:R-:W-:Y:S02]  /*579a0*/  IMAD.MOV.U32 R181, RZ, RZ, R178 ;  /* 0x000000ffffb57224 */ /* 0x000fe400078e00b2 */
[----:B------:R-:W-:Y:S02]  /*579b0*/  IMAD.MOV.U32 R178, RZ, RZ, R179 ;  /* 0x000000ffffb27224 */ /* 0x000fe400078e00b3 */
[----:B------:R-:W-:Y:S02]  /*579c0*/  IMAD.MOV.U32 R179, RZ, RZ, R167 ;  /* 0x000000ffffb37224 */ /* 0x000fe400078e00a7 */
[----:B------:R-:W-:Y:S02]  /*579d0*/  IMAD.MOV.U32 R167, RZ, RZ, R160 ;  /* 0x000000ffffa77224 */ /* 0x000fe400078e00a0 */
[----:B--2---:R-:W-:-:S02]  /*579e0*/  IMAD.MOV.U32 R163, RZ, RZ, R248 ;  /* 0x000000ffffa37224 */ /* 0x004fc400078e00f8 */
[----:B------:R-:W-:Y:S02]  /*579f0*/  IMAD.MOV.U32 R248, RZ, RZ, R245 ;  /* 0x000000fffff87224 */ /* 0x000fe400078e00f5 */
[----:B------:R-:W-:Y:S01]  /*57a00*/  IMAD.X R245, R251, 0x1, R12, P6 ;  /* 0x00000001fbf57824 */ /* 0x000fe200030e060c */
[----:B------:R-:W-:-:S05]  /*57a10*/  IADD3 R156, P6, R183, R11, RZ ;  /* 0x0000000bb79c7210 */ /* 0x000fca0007fde0ff */
[----:B------:R-:W-:Y:S01]  /*57a20*/  IMAD.X R157, R251, 0x1, R9, P6 ;  /* 0x00000001fb9d7824 */ /* 0x000fe200030e0609 */
[----:B0-----:R-:W-:-:S05]  /*57a30*/  IADD3 R28, P6, R183, R10, RZ ;  /* 0x0000000ab71c7210 */ /* 0x001fca0007fde0ff */
[----:B------:R-:W-:-:S05]  /*57a40*/  IMAD.X R29, R251, 0x1, R8, P6 ;  /* 0x00000001fb1d7824 */ /* 0x000fca00030e0608 */
[----:B------:R0:W-:Y:S04]  /*57a50*/  STL.64 [R1+0x9b8], R28 ;  /* 0x0009b81c01007387 */ /* 0x0001e80000100a00 */
[----:B------:R-:W2:Y:S01]  /*57a60*/  LDL.LU R160, [R1+0x3f8] ;  /* 0x0003f80001a07983 */ /* 0x000ea20000300800 */
[----:B------:R-:W-:Y:S01]  /*57a70*/  SHF.R.S32.HI R251, RZ, 0x1f, R184 ;  /* 0x0000001ffffb7819 */ /* 0x000fe200000114b8 */
        /* <DEDUP_REMOVED lines=17> */
[----:B--2---:R-:W-:Y:S01]  /*57b90*/  IMAD.MOV.U32 R167, RZ, RZ, R160 ;  /* 0x000000ffffa77224 */ /* 0x004fe200078e00a0 */
[----:B------:R-:W-:-:S05]  /*57ba0*/  IADD3 R160, P6, R184, R13, RZ ;  /* 0x0000000db8a07210 */ /* 0x000fca0007fde0ff */
[----:B------:R-:W-:Y:S01]  /*57bb0*/  IMAD.X R161, R251, 0x1, R12, P6 ;  /* 0x00000001fba17824 */ /* 0x000fe200030e060c */
        /* <DEDUP_REMOVED lines=25> */
[----:B------:R-:W-:-:S03]  /*57d50*/  IMAD.MOV.U32 R179, RZ, RZ, R176 ;  /* 0x000000ffffb37224 */ /* 0x000fc600078e00b0 */
[----:B------:R0:W-:Y:S01]  /*57d60*/  STL.64 [R1+0x978], R28 ;  /* 0x0009781c01007387 */ /* 0x0001e20000100a00 */
[----:B--2---:R-:W-:Y:S02]  /*57d70*/  IMAD.MOV.U32 R176, RZ, RZ, R174 ;  /* 0x000000ffffb07224 */ /* 0x004fe400078e00ae */
[----:B------:R-:W-:Y:S02]  /*57d80*/  IMAD.MOV.U32 R174, RZ, RZ, R175 ;  /* 0x000000ffffae7224 */ /* 0x000fe400078e00af */
        /* <DEDUP_REMOVED lines=14> */
[----:B------:R-:W-:Y:S01]  /*57e70*/  IMAD.MOV.U32 R179, RZ, RZ, R174 ;  /* 0x000000ffffb37224 */ /* 0x000fe200078e00ae */
[----:B------:R0:W-:Y:S01]  /*57e80*/  STL.64 [R1+0x968], R28 ;  /* 0x0009681c01007387 */ /* 0x0001e20000100a00 */
[----:B------:R-:W-:Y:S02]  /*57e90*/  IMAD.MOV.U32 R174, RZ, RZ, R159 ;  /* 0x000000ffffae7224 */ /* 0x000fe400078e009f */
[----:B--2---:R-:W-:Y:S02]  /*57ea0*/  IMAD.MOV.U32 R176, RZ, RZ, R175 ;  /* 0x000000ffffb07224 */ /* 0x004fe400078e00af */
[----:B------:R-:W-:Y:S01]  /*57eb0*/  IMAD.MOV.U32 R175, RZ, RZ, R158 ;  /* 0x000000ffffaf7224 */ /* 0x000fe200078e009e */
[----:B------:R-:W-:-:S05]  /*57ec0*/  IADD3 R158, P6, R187, R11, RZ ;  /* 0x0000000bbb9e7210 */ /* 0x000fca0007fde0ff */
[----:B------:R-:W-:Y:S01]  /*57ed0*/  IMAD.X R159, R251, 0x1, R9, P6 ;  /* 0x00000001fb9f7824 */ /* 0x000fe200030e0609 */
[----:B0-----:R-:W-:-:S05]  /*57ee0*/  IADD3 R28, P6, R187, R10, RZ ;  /* 0x0000000abb1c7210 */ /* 0x001fca0007fde0ff */
[----:B------:R-:W-:Y:S01]  /*57ef0*/  IMAD.X R29, R251, 0x1, R8, P6 ;  /* 0x00000001fb1d7824 */ /* 0x000fe200030e0608 */
[----:B------:R-:W-:Y:S01]  /*57f00*/  SHF.R.S32.HI R251, RZ, 0x1f, R186 ;  /* 0x0000001ffffb7819 */ /* 0x000fe200000114ba */
        /* <DEDUP_REMOVED lines=10> */
[----:B------:R-:W-:Y:S02]  /*57fb0*/  IMAD.X R29, R251, 0x1, R14, P6 ;  /* 0x00000001fb1d7824 */ /* 0x000fe400030e060e */
[----:B------:R-:W-:Y:S02]  /*57fc0*/  IMAD.MOV.U32 R179, RZ, RZ, R176 ;  /* 0x000000ffffb37224 */ /* 0x000fe400078e00b0 */
[----:B------:R-:W-:-:S02]  /*57fd0*/  IMAD.MOV.U32 R176, RZ, RZ, R246 ;  /* 0x000000ffffb07224 */ /* 0x000fc400078e00f6 */
[----:B------:R-:W2:Y:S04]  /*57fe0*/  LDL.LU R246, [R1+0x1124] ;  /* 0x0011240001f67983 */ /* 0x000ea80000300800 */
        /* <DEDUP_REMOVED lines=22> */
[----:B------:R-:W-:Y:S01]  /*58150*/  SHF.R.S32.HI R251, RZ, 0x1f, R193 ;  /* 0x0000001ffffb7819 */ /* 0x000fe200000114c1 */
        /* <DEDUP_REMOVED lines=8> */
[----:B------:R-:W-:Y:S01]  /*581e0*/  IADD3 R162, P6, R193, R13, RZ ;  /* 0x0000000dc1a27210 */ /* 0x000fe20007fde0ff */
[----:B------:R-:W-:Y:S02]  /*581f0*/  IMAD.MOV.U32 R187, RZ, RZ, R183 ;  /* 0x000000ffffbb7224 */ /* 0x000fe400078e00b7 */
[----:B------:R-:W-:Y:S02]  /*58200*/  IMAD.MOV.U32 R183, RZ, RZ, R179 ;  /* 0x000000ffffb77224 */ /* 0x000fe400078e00b3 */
[----:B------:R-:W-:Y:S01]  /*58210*/  IMAD.MOV.U32 R179, RZ, RZ, R177 ;  /* 0x000000ffffb37224 */ /* 0x000fe200078e00b1 */
[----:B------:R0:W-:Y:S01]  /*58220*/  STL.64 [R1+0x930], R28 ;  /* 0x0009301c01007387 */ /* 0x0001e20000100a00 */
        /* <DEDUP_REMOVED lines=9> */
[----:B---3--:R-:W-:Y:S02]  /*582c0*/  IMAD.MOV.U32 R177, RZ, RZ, R173 ;  /* 0x000000ffffb17224 */ /* 0x008fe400078e00ad */
[----:B------:R-:W-:Y:S02]  /*582d0*/  IMAD.MOV.U32 R173, RZ, RZ, R163 ;  /* 0x000000ffffad7224 */ /* 0x000fe400078e00a3 */
[----:B------:R-:W-:Y:S01]  /*582e0*/  IMAD.X R163, R251, 0x1, R12, P6 ;  /* 0x00000001fba37824 */ /* 0x000fe200030e060c */
[----:B0-----:R-:W-:-:S05]  /*582f0*/  IADD3 R28, P6, R193, R11, RZ ;  /* 0x0000000bc11c7210 */ /* 0x001fca0007fde0ff */
[----:B------:R-:W-:-:S05]  /*58300*/  IMAD.X R29, R251, 0x1, R9, P6 ;  /* 0x00000001fb1d7824 */ /* 0x000fca00030e0609 */
[----:B------:R0:W-:Y:S02]  /*58310*/  STL.64 [R1+0x920], R28 ;  /* 0x0009201c01007387 */ /* 0x0001e40000100a00 */
[----:B0-----:R-:W-:-:S05]  /*58320*/  IADD3 R28, P6, R193, R10, RZ ;  /* 0x0000000ac11c7210 */ /* 0x001fca0007fde0ff */
[----:B------:R-:W-:Y:S01]  /*58330*/  IMAD.X R29, R251, 0x1, R8, P6 ;  /* 0x00000001fb1d7824 */ /* 0x000fe200030e0608 */
[----:B------:R-:W-:-:S04]  /*58340*/  SHF.R.S32.HI R251, RZ, 0x1f, R188 ;  /* 0x0000001ffffb7819 */ /* 0x000fc800000114bc */
[----:B------:R0:W-:Y:S01]  /*58350*/  STL.64 [R1+0x918], R28 ;  /* 0x0009181c01007387 */ /* 0x0001e20000100a00 */
        /* <DEDUP_REMOVED lines=26> */
[----:B------:R-:W-:Y:S01]  /*58500*/  IMAD.MOV.U32 R187, RZ, RZ, R184 ;  /* 0x000000ffffbb7224 */ /* 0x000fe200078e00b8 */
[----:B0-----:R-:W-:-:S05]  /*58510*/  IADD3 R28, P6, R165, R11, RZ ;  /* 0x0000000ba51c7210 */ /* 0x001fca0007fde0ff */
[----:B------:R-:W-:Y:S02]  /*58520*/  IMAD.X R29, R251, 0x1, R9, P6 ;  /* 0x00000001fb1d7824 */ /* 0x000fe400030e0609 */
[----:B------:R-:W-:-:S03]  /*58530*/  IMAD.MOV.U32 R199, RZ, RZ, R188 ;  /* 0x000000ffffc77224 */ /* 0x000fc600078e00bc */
[----:B------:R0:W-:Y:S01]  /*58540*/  STL.64 [R1+0x8e0], R28 ;  /* 0x0008e01c01007387 */ /* 0x0001e20000100a00 */
[----:B------:R-:W-:Y:S02]  /*58550*/  IMAD.MOV.U32 R188, RZ, RZ, R189 ;  /* 0x000000ffffbc7224 */ /* 0x000fe400078e00bd */
[----:B------:R-:W-:-:S04]  /*58560*/  IMAD.MOV.U32 R189, RZ, RZ, R186 ;  /* 0x000000ffffbd7224 */ /* 0x000fc800078e00ba */
[----:B------:R-:W-:Y:S02]  /*58570*/  IMAD.MOV.U32 R193, RZ, RZ, R189 ;  /* 0x000000ffffc17224 */ /* 0x000fe400078e00bd */
[----:B------:R-:W-:Y:S02]  /*58580*/  IMAD.MOV.U32 R192, RZ, RZ, R188 ;  /* 0x000000ffffc07224 */ /* 0x000fe400078e00bc */
[----:B----4-:R-:W-:Y:S02]  /*58590*/  IMAD.MOV.U32 R184, RZ, RZ, R185 ;  /* 0x000000ffffb87224 */ /* 0x010fe400078e00b9 */
[----:B------:R-:W-:Y:S02]  /*585a0*/  IMAD.MOV.U32 R185, RZ, RZ, R180 ;  /* 0x000000ffffb97224 */ /* 0x000fe400078e00b4 */
[----:B------:R-:W-:Y:S02]  /*585b0*/  IMAD.MOV.U32 R180, RZ, RZ, R181 ;  /* 0x000000ffffb47224 */ /* 0x000fe400078e00b5 */
[----:B------:R-:W-:Y:S01]  /*585c0*/  IMAD.MOV.U32 R181, RZ, RZ, R164 ;  /* 0x000000ffffb57224 */ /* 0x000fe200078e00a4 */
[----:B------:R-:W-:-:S05]  /*585d0*/  IADD3 R164, P6, R165, R10, RZ ;  /* 0x0000000aa5a47210 */ /* 0x000fca0007fde0ff */
[----:B------:R-:W-:Y:S01]  /*585e0*/  IMAD.X R165, R251, 0x1, R8, P6 ;  /* 0x00000001fba57824 */ /* 0x000fe200030e0608 */
[----:B------:R-:W-:Y:S02]  /*585f0*/  SHF.R.S32.HI R251, RZ, 0x1f, R195 ;  /* 0x0000001ffffb7819 */ /* 0x000fe400000114c3 */
[----:B0-----:R-:W-:Y:S01]  /*58600*/  IADD3 R28, P6, R195, R15, RZ ;  /* 0x0000000fc31c7210 */ /* 0x001fe20007fde0ff */
[----:B------:R-:W-:Y:S02]  /*58610*/  IMAD.MOV.U32 R186, RZ, RZ, R184 ;  /* 0x000000ffffba7224 */ /* 0x000fe400078e00b8 */
[----:B------:R-:W-:Y:S02]  /*58620*/  IMAD.MOV.U32 R184, RZ, RZ, R185 ;  /* 0x000000ffffb87224 */ /* 0x000fe400078e00b9 */
[----:B------:R-:W-:Y:S02]  /*58630*/  IMAD.X R29, R251, 0x1, R14, P6 ;  /* 0x00000001fb1d7824 */ /* 0x000fe400030e060e */
[----:B------:R-:W-:-:S02]  /*58640*/  IMAD.MOV.U32 R185, RZ, RZ, R180 ;  /* 0x000000ffffb97224 */ /* 0x000fc400078e00b4 */
[----:B------:R-:W-:Y:S02]  /*58650*/  IMAD.MOV.U32 R180, RZ, RZ, R181 ;  /* 0x000000ffffb47224 */ /* 0x000fe400078e00b5 */
[----:B------:R-:W4:Y:S04]  /*58660*/  LDL.LU R181, [R1+0xf80] ;  /* 0x000f800001b57983 */ /* 0x000f280000300800 */
        /* <DEDUP_REMOVED lines=25> */
[----:B------:R-:W2:Y:S04]  /*58800*/  LDL.LU R175, [R1+0x404] ;  /* 0x0004040001af7983 */ /* 0x000ea80000300800 */
        /* <DEDUP_REMOVED lines=54> */
[----:B------:R0:W-:Y:S04]  /*58b70*/  STL.64 [R1+0x858], R28 ;  /* 0x0008581c01007387 */ /* 0x0001e80000100a00 */
[----:B------:R-:W2:Y:S01]  /*58b80*/  LDL.LU R193, [R1+0x428] ;  /* 0x0004280001c17983 */ /* 0x000ea20000300800 */
[----:B------:R-:W-:Y:S02]  /*58b90*/  IMAD.MOV.U32 R198, RZ, RZ, R195 ;  /* 0x000000ffffc67224 */ /* 0x000fe400078e00c3 */
[----:B------:R-:W-:Y:S01]  /*58ba0*/  IMAD.MOV.U32 R195, RZ, RZ, R176 ;  /* 0x000000ffffc37224 */ /* 0x000fe200078e00b0 */
[----:B------:R-:W-:Y:S01]  /*58bb0*/  SHF.R.S32.HI R251, RZ, 0x1f, R171 ;  /* 0x0000001ffffb7819 */ /* 0x000fe200000114ab */
        /* <DEDUP_REMOVED lines=19> */
[----:B------:R-:W-:-:S03]  /*58cf0*/  IMAD.MOV.U32 R194, RZ, RZ, R195 ;  /* 0x000000ffffc27224 */ /* 0x000fc600078e00c3 */
[----:B------:R0:W-:Y:S01]  /*58d00*/  STL.64 [R1+0x840], R28 ;  /* 0x0008401c01007387 */ /* 0x0001e20000100a00 */
[----:B--2---:R-:W-:Y:S02]  /*58d10*/  IMAD.MOV.U32 R192, RZ, RZ, R193 ;  /* 0x000000ffffc07224 */ /* 0x004fe400078e00c1 */
[----:B------:R-:W-:Y:S02]  /*58d20*/  IMAD.MOV.U32 R193, RZ, RZ, R188 ;  /* 0x000000ffffc17224 */ /* 0x000fe400078e00bc */
[----:B------:R-:W-:Y:S02]  /*58d30*/  IMAD.MOV.U32 R188, RZ, RZ, R189 ;  /* 0x000000ffffbc7224 */ /* 0x000fe400078e00bd */
[----:B------:R-:W-:Y:S02]  /*58d40*/  IMAD.MOV.U32 R189, RZ, RZ, R170 ;  /* 0x000000ffffbd7224 */ /* 0x000fe400078e00aa */
[----:B------:R-:W-:Y:S02]  /*58d50*/  IMAD.MOV.U32 R195, RZ, RZ, R192 ;  /* 0x000000ffffc37224 */ /* 0x000fe400078e00c0 */
[----:B------:R-:W-:-:S02]  /*58d60*/  IMAD.MOV.U32 R192, RZ, RZ, R193 ;  /* 0x000000ffffc07224 */ /* 0x000fc400078e00c1 */
[----:B------:R-:W-:Y:S02]  /*58d70*/  IMAD.MOV.U32 R193, RZ, RZ, R188 ;  /* 0x000000ffffc17224 */ /* 0x000fe400078e00bc */
[----:B------:R-:W-:Y:S02]  /*58d80*/  IMAD.MOV.U32 R188, RZ, RZ, R189 ;  /* 0x000000ffffbc7224 */ /* 0x000fe400078e00bd */
[----:B------:R-:W2:Y:S01]  /*58d90*/  LDL.LU R189, [R1+0x414] ;  /* 0x0004140001bd7983 */ /* 0x000ea20000300800 */
[----:B------:R-:W-:-:S05]  /*58da0*/  IADD3 R170, P6, R171, R10, RZ ;  /* 0x0000000aabaa7210 */ /* 0x000fca0007fde0ff */
[----:B------:R-:W-:Y:S01]  /*58db0*/  IMAD.X R171, R251, 0x1, R8, P6 ;  /* 0x00000001fbab7824 */ /* 0x000fe200030e0608 */
        /* <DEDUP_REMOVED lines=19> */
[----:B------:R-:W-:-:S03]  /*58ef0*/  IMAD.MOV.U32 R193, RZ, RZ, R188 ;  /* 0x000000ffffc17224 */ /* 0x000fc600078e00bc */
[----:B------:R0:W-:Y:S01]  /*58f00*/  STL.64 [R1+0x818], R28 ;  /* 0x0008181c01007387 */ /* 0x0001e20000100a00 */
[----:B--2---:R-:W-:Y:S02]  /*58f10*/  IMAD.MOV.U32 R188, RZ, RZ, R189 ;  /* 0x000000ffffbc7224 */ /* 0x004fe400078e00bd */
[----:B------:R-:W-:Y:S02]  /*58f20*/  IMAD.MOV.U32 R189, RZ, RZ, R184 ;  /* 0x000000ffffbd7224 */ /* 0x000fe400078e00b8 */
[----:B------:R-:W2:Y:S01]  /*58f30*/  LDL.LU R184, [R1+0xf84] ;  /* 0x000f840001b87983 */ /* 0x000ea20000300800 */
[----:B------:R-:W-:Y:S02]  /*58f40*/  SHF.R.S32.HI R251, RZ, 0x1f, R247 ;  /* 0x0000001ffffb7819 */ /* 0x000fe400000114f7 */
        /* <DEDUP_REMOVED lines=20> */
[----:B------:R-:W-:Y:S02]  /*59090*/  IMAD.X R29, R251, 0x1, R9, P6 ;  /* 0x00000001fb1d7824 */ /* 0x000fe400030e0609 */
[----:B------:R-:W-:-:S02]  /*590a0*/  IMAD.MOV.U32 R195, RZ, RZ, R192 ;  /* 0x000000ffffc37224 */ /* 0x000fc400078e00c0 */
[----:B------:R-:W-:Y:S02]  /*590b0*/  IMAD.MOV.U32 R192, RZ, RZ, R193 ;  /* 0x000000ffffc07224 */ /* 0x000fe400078e00c1 */
[----:B------:R-:W-:Y:S01]  /*590c0*/  IMAD.MOV.U32 R193, RZ, RZ, R188 ;  /* 0x000000ffffc17224 */ /* 0x000fe200078e00bc */
[----:B------:R0:W-:Y:S01]  /*590d0*/  STL.64 [R1+0x800], R28 ;  /* 0x0008001c01007387 */ /* 0x0001e20000100a00 */
        /* <DEDUP_REMOVED lines=11> */
[----:B------:R-:W-:Y:S02]  /*59190*/  IMAD.MOV.U32 R185, RZ, RZ, R174 ;  /* 0x000000ffffb97224 */ /* 0x000fe400078e00ae */
[----:B------:R-:W-:Y:S02]  /*591a0*/  IMAD.MOV.U32 R174, RZ, RZ, R175 ;  /* 0x000000ffffae7224 */ /* 0x000fe400078e00af */
[----:B------:R-:W-:Y:S02]  /*591b0*/  IMAD.MOV.U32 R188, RZ, RZ, R189 ;  /* 0x000000ffffbc7224 */ /* 0x000fe400078e00bd */
[----:B------:R-:W-:Y:S02]  /*591c0*/  IMAD.MOV.U32 R189, RZ, RZ, R174 ;  /* 0x000000ffffbd7224 */ /* 0x000fe400078e00ae */
[----:B------:R-:W2:Y:S01]  /*591d0*/  LDL.LU R174, [R1+0x1390] ;  /* 0x0013900001ae7983 */ /* 0x000ea20000300800 */
[----:B------:R-:W-:Y:S01]  /*591e0*/  IMAD.MOV.U32 R175, RZ, RZ, R246 ;  /* 0x000000ffffaf7224 */ /* 0x000fe200078e00f6 */
        /* <DEDUP_REMOVED lines=13> */
[----:B------:R-:W-:Y:S01]  /*592c0*/  IMAD.MOV.U32 R189, RZ, RZ, R182 ;  /* 0x000000ffffbd7224 */ /* 0x000fe200078e00b6 */
[----:B0-----:R-:W-:-:S05]  /*592d0*/  IADD3 R28, P6, R203, R10, RZ ;  /* 0x0000000acb1c7210 */ /* 0x001fca0007fde0ff */
[----:B------:R-:W-:Y:S02]  /*592e0*/  IMAD.X R29, R251, 0x1, R8, P6 ;  /* 0x00000001fb1d7824 */ /* 0x000fe400030e0608 */
[----:B------:R-:W-:-:S03]  /*592f0*/  IMAD.MOV.U32 R182, RZ, RZ, R183 ;  /* 0x000000ffffb67224 */ /* 0x000fc600078e00b7 */
[----:B------:R0:W-:Y:S04]  /*59300*/  STL.64 [R1+0x7d8], R28 ;  /* 0x0007d81c01007387 */ /* 0x0001e80000100a00 */
[----:B------:R-:W3:Y:S01]  /*59310*/  LDL.LU R183, [R1+0x420] ;  /* 0x0004200001b77983 */ /* 0x000ee20000300800 */
[----:B------:R-:W-:Y:S01]  /*59320*/  SHF.R.S32.HI R251, RZ, 0x1f, R205 ;  /* 0x0000001ffffb7819 */ /* 0x000fe200000114cd */
[----:B------:R-:W-:Y:S02]  /*59330*/  IMAD.MOV.U32 R203, RZ, RZ, R199 ;  /* 0x000000ffffcb7224 */ /* 0x000fe400078e00c7 */
[----:B------:R-:W-:Y:S01]  /*59340*/  IMAD.MOV.U32 R199, RZ, RZ, R193 ;  /* 0x000000ffffc77224 */ /* 0x000fe200078e00c1 */
[----:B0-----:R-:W-:Y:S01]  /*59350*/  IADD3 R28, P6, R205, R15, RZ ;  /* 0x0000000fcd1c7210 */ /* 0x001fe20007fde0ff */
[----:B------:R-:W-:-:S02]  /*59360*/  IMAD.MOV.U32 R193, RZ, RZ, R182 ;  /* 0x000000ffffc17224 */ /* 0x000fc400078e00b6 */
[----:B----4-:R-:W-:Y:S02]  /*59370*/  IMAD.MOV.U32 R182, RZ, RZ, R172 ;  /* 0x000000ffffb67224 */ /* 0x010fe400078e00ac */
        /* <DEDUP_REMOVED lines=15> */
[----:B------:R-:W-:-:S02]  /*59470*/  SHF.R.S32.HI R251, RZ, 0x1f, R208 ;  /* 0x0000001ffffb7819 */ /* 0x000fc400000114d0 */
[C---:B------:R-:W-:Y:S01]  /*59480*/  IADD3 R176, P6, R208.reuse, R15, RZ ;  /* 0x0000000fd0b07210 */ /* 0x040fe20007fde0ff */
[----:B------:R-:W-:Y:S01]  /*59490*/  IMAD.MOV.U32 R192, RZ, RZ, R189 ;  /* 0x000000ffffc07224 */ /* 0x000fe200078e00bd */
[----:B------:R0:W-:Y:S01]  /*594a0*/  STL.64 [R1+0x7b8], R28 ;  /* 0x0007b81c01007387 */ /* 0x0001e20000100a00 */
[----:B------:R-:W-:Y:S02]  /*594b0*/  IMAD.MOV.U32 R189, RZ, RZ, R177 ;  /* 0x000000ffffbd7224 */ /* 0x000fe400078e00b1 */
[C---:B------:R-:W-:Y:S02]  /*594c0*/  IMAD.X R177, R251.reuse, 0x1, R14, P6 ;  /* 0x00000001fbb17824 */ /* 0x040fe400030e060e */
[----:B------:R-:W-:Y:S01]  /*594d0*/  IMAD.MOV.U32 R204, RZ, RZ, R203 ;  /* 0x000000ffffcc7224 */ /* 0x000fe200078e00cb */
[----:B0-----:R-:W-:Y:S01]  /*594e0*/  IADD3 R28, P6, R208, R13, RZ ;  /* 0x0000000dd01c7210 */ /* 0x001fe20007fde0ff */
[----:B------:R-:W-:Y:S02]  /*594f0*/  IMAD.MOV.U32 R203, RZ, RZ, R193 ;  /* 0x000000ffffcb7224 */ /* 0x000fe400078e00c1 */
[----:B------:R-:W4:Y:S02]  /*59500*/  LDL.LU R193, [R1+0x11e8] ;  /* 0x0011e80001c17983 */ /* 0x000f240000300800 */
[----:B------:R-:W-:-:S05]  /*59510*/  IMAD.X R29, R251, 0x1, R12, P6 ;  /* 0x00000001fb1d7824 */ /* 0x000fca00030e060c */
[----:B------:R0:W-:Y:S02]  /*59520*/  STL.64 [R1+0x7a8], R28 ;  /* 0x0007a81c01007387 */ /* 0x0001e40000100a00 */
[----:B0-----:R-:W-:-:S05]  /*59530*/  IADD3 R28, P6, R208, R11, RZ ;  /* 0x0000000bd01c7210 */ /* 0x001fca0007fde0ff */
[----:B------:R-:W-:-:S05]  /*59540*/  IMAD.X R29, R251, 0x1, R9, P6 ;  /* 0x00000001fb1d7824 */ /* 0x000fca00030e0609 */
[----:B------:R0:W-:Y:S01]  /*59550*/  STL.64 [R1+0x7a0], R28 ;  /* 0x0007a01c01007387 */ /* 0x0001e20000100a00 */
[----:B------:R-:W-:Y:S01]  /*59560*/  IMAD.MOV.U32 R225, RZ, RZ, R204 ;  /* 0x000000ffffe17224 */ /* 0x000fe200078e00cc */
        /* <DEDUP_REMOVED lines=54> */
[----:B------:R-:W-:Y:S01]  /*598d0*/  IMAD.MOV.U32 R194, RZ, RZ, R188 ;  /* 0x000000ffffc27224 */ /* 0x000fe200078e00bc */
[----:B------:R-:W-:Y:S01]  /*598e0*/  SHF.R.S32.HI R251, RZ, 0x1f, R209 ;  /* 0x0000001ffffb7819 */ /* 0x000fe200000114d1 */
[----:B------:R-:W-:Y:S02]  /*598f0*/  IMAD.MOV.U32 R188, RZ, RZ, R184 ;  /* 0x000000ffffbc7224 */ /* 0x000fe400078e00b8 */
[----:B------:R-:W-:Y:S01]  /*59900*/  IMAD.MOV.U32 R206, RZ, RZ, R204 ;  /* 0x000000ffffce7224 */ /* 0x000fe200078e00cc */
[----:B------:R-:W4:Y:S01]  /*59910*/  LDL.LU R184, [R1+0x1120] ;  /* 0x0011200001b87983 */ /* 0x000f220000300800 */
[----:B------:R-:W-:Y:S01]  /*59920*/  IMAD.MOV.U32 R204, RZ, RZ, R203 ;  /* 0x000000ffffcc7224 */ /* 0x000fe200078e00cb */
[----:B0-----:R-:W-:Y:S01]  /*59930*/  IADD3 R28, P6, R209, R15, RZ ;  /* 0x0000000fd11c7210 */ /* 0x001fe20007fde0ff */
[----:B------:R-:W-:-:S02]  /*59940*/  IMAD.MOV.U32 R203, RZ, RZ, R188 ;  /* 0x000000ffffcb7224 */ /* 0x000fc400078e00bc */
[----:B--2---:R-:W-:Y:S02]  /*59950*/  IMAD.MOV.U32 R188, RZ, RZ, R174 ;  /* 0x000000ffffbc7224 */ /* 0x004fe400078e00ae */
[----:B------:R-:W-:Y:S01]  /*59960*/  IMAD.X R29, R251, 0x1, R14, P6 ;  /* 0x00000001fb1d7824 */ /* 0x000fe200030e060e */
[----:B------:R-:W-:Y:S01]  /*59970*/  IADD3 R174, P6, R209, R13, RZ ;  /* 0x0000000dd1ae7210 */ /* 0x000fe20007fde0ff */
        /* <DEDUP_REMOVED lines=16> */
[----:B------:R-:W-:Y:S01]  /*59a80*/  IADD3 R178, P6, R225, R15, RZ ;  /* 0x0000000fe1b27210 */ /* 0x000fe20007fde0ff */
[----:B------:R-:W-:Y:S02]  /*59a90*/  IMAD.MOV.U32 R202, RZ, RZ, R201 ;  /* 0x000000ffffca7224 */ /* 0x000fe400078e00c9 */
[----:B------:R-:W-:Y:S01]  /*59aa0*/  IMAD.MOV.U32 R201, RZ, RZ, R199 ;  /* 0x000000ffffc97224 */ /* 0x000fe200078e00c7 */
[----:B------:R0:W-:Y:S01]  /*59ab0*/  STL.64 [R1+0x738], R28 ;  /* 0x0007381c01007387 */ /* 0x0001e20000100a00 */
[----:B---3--:R-:W-:Y:S02]  /*59ac0*/  IMAD.MOV.U32 R199, RZ, RZ, R179 ;  /* 0x000000ffffc77224 */ /* 0x008fe400078e00b3 */
[----:B------:R-:W-:Y:S02]  /*59ad0*/  IMAD.X R179, R251, 0x1, R14, P6 ;  /* 0x00000001fbb37824 */ /* 0x000fe400030e060e */
[----:B------:R-:W-:Y:S01]  /*59ae0*/  IMAD.MOV.U32 R208, RZ, RZ, R207 ;  /* 0x000000ffffd07224 */ /* 0x000fe200078e00cf */
[----:B0-----:R-:W-:Y:S01]  /*59af0*/  IADD3 R28, P6, R225, R13, RZ ;  /* 0x0000000de11c7210 */ /* 0x001fe20007fde0ff */
[----:B------:R-:W-:-:S02]  /*59b00*/  IMAD.MOV.U32 R207, RZ, RZ, R203 ;  /* 0x000000ffffcf7224 */ /* 0x000fc400078e00cb */
[----:B------:R-:W2:Y:S02]  /*59b10*/  LDL.LU R203, [R1+0x434] ;  /* 0x0004340001cb7983 */ /* 0x000ea40000300800 */
        /* <DEDUP_REMOVED lines=34> */
[----:B------:R0:W-:Y:S04]  /*59d40*/  STL.64 [R1+0x6f8], R28 ;  /* 0x0006f81c01007387 */ /* 0x0001e80000100a00 */
[----:B------:R-:W4:Y:S01]  /*59d50*/  LDL.LU R205, [R1+0x43c] ;  /* 0x00043c0001cd7983 */ /* 0x000f220000300800 */
[----:B------:R-:W-:-:S02]  /*59d60*/  SHF.R.S32.HI R251, RZ, 0x1f, R210 ;  /* 0x0000001ffffb7819 */ /* 0x000fc400000114d2 */
        /* <DEDUP_REMOVED lines=15> */
[----:B------:R-:W-:-:S03]  /*59e60*/  IMAD.MOV.U32 R207, RZ, RZ, R204 ;  /* 0x000000ffffcf7224 */ /* 0x000fc600078e00cc */
[----:B------:R0:W-:Y:S01]  /*59e70*/  STL.64 [R1+0x6d8], R28 ;  /* 0x0006d81c01007387 */ /* 0x0001e20000100a00 */
[----:B----4-:R-:W-:Y:S02]  /*59e80*/  IMAD.MOV.U32 R204, RZ, RZ, R205 ;  /* 0x000000ffffcc7224 */ /* 0x010fe400078e00cd */
[----:B------:R-:W-:Y:S02]  /*59e90*/  IMAD.MOV.U32 R205, RZ, RZ, R198 ;  /* 0x000000ffffcd7224 */ /* 0x000fe400078e00c6 */
[----:B------:R-:W4:Y:S01]  /*59ea0*/  LDL.LU R198, [R1+0x14c4] ;  /* 0x0014c40001c67983 */ /* 0x000f220000300800 */
[----:B------:R-:W-:Y:S02]  /*59eb0*/  SHF.R.S32.HI R251, RZ, 0x1f, R212 ;  /* 0x0000001ffffb7819 */ /* 0x000fe400000114d4 */
[----:B0-----:R-:W-:Y:S01]  /*59ec0*/  IADD3 R28, P6, R212, R15, RZ ;  /* 0x0000000fd41c7210 */ /* 0x001fe20007fde0ff */
[----:B------:R-:W-:Y:S02]  /*59ed0*/  IMAD.MOV.U32 R210, RZ, RZ, R209 ;  /* 0x000000ffffd27224 */ /* 0x000fe400078e00d1 */
[----:B------:R-:W-:-:S02]  /*59ee0*/  IMAD.MOV.U32 R209, RZ, RZ, R207 ;  /* 0x000000ffffd17224 */ /* 0x000fc400078e00cf */
[----:B------:R-:W-:Y:S02]  /*59ef0*/  IMAD.X R29, R251, 0x1, R14, P6 ;  /* 0x00000001fb1d7824 */ /* 0x000fe400030e060e */
        /* <DEDUP_REMOVED lines=12> */
[----:B----4-:R-:W-:-:S02]  /*59fc0*/  IMAD.MOV.U32 R205, RZ, RZ, R198 ;  /* 0x000000ffffcd7224 */ /* 0x010fc400078e00c6 */
[----:B------:R-:W-:Y:S02]  /*59fd0*/  IMAD.MOV.U32 R198, RZ, RZ, R181 ;  /* 0x000000ffffc67224 */ /* 0x000fe400078e00b5 */
[----:B------:R-:W-:Y:S01]  /*59fe0*/  IMAD.X R181, R251, 0x1, R12, P6 ;  /* 0x00000001fbb57824 */ /* 0x000fe200030e060c */
[----:B0-----:R-:W-:-:S05]  /*59ff0*/  IADD3 R28, P6, R212, R11, RZ ;  /* 0x0000000bd41c7210 */ /* 0x001fca0007fde0ff */
[----:B------:R-:W-:-:S05]  /*5a000*/  IMAD.X R29, R251, 0x1, R9, P6 ;  /* 0x00000001fb1d7824 */ /* 0x000fca00030e0609 */
[----:B------:R0:W-:Y:S01]  /*5a010*/  STL.64 [R1+0x6c0], R28 ;  /* 0x0006c01c01007387 */ /* 0x0001e20000100a00 */
[----:B------:R-:W-:Y:S01]  /*5a020*/  IMAD.MOV.U32 R207, RZ, RZ, R198 ;  /* 0x000000ffffcf7224 */ /* 0x000fe200078e00c6 */
[----:B0-----:R-:W-:-:S05]  /*5a030*/  IADD3 R28, P6, R212, R10, RZ ;  /* 0x0000000ad41c7210 */ /* 0x001fca0007fde0ff */
[----:B------:R-:W-:-:S05]  /*5a040*/  IMAD.X R29, R251, 0x1, R8, P6 ;  /* 0x00000001fb1d7824 */ /* 0x000fca00030e0608 */
[----:B------:R0:W-:Y:S04]  /*5a050*/  STL.64 [R1+0x6b8], R28 ;  /* 0x0006b81c01007387 */ /* 0x0001e80000100a00 */
[----:B------:R-:W4:Y:S01]  /*5a060*/  LDL.LU R198, [R1+0x58] ;  /* 0x0000580001c67983 */ /* 0x000f220000300800 */
        /* <DEDUP_REMOVED lines=10> */
[----:B----4-:R-:W-:Y:S02]  /*5a110*/  IMAD.MOV.U32 R207, RZ, RZ, R198 ;  /* 0x000000ffffcf7224 */ /* 0x010fe400078e00c6 */
[----:B------:R-:W-:Y:S01]  /*5a120*/  IMAD.MOV.U32 R198, RZ, RZ, R184 ;  /* 0x000000ffffc67224 */ /* 0x000fe200078e00b8 */
[----:B------:R-:W-:-:S05]  /*5a130*/  IADD3 R184, P6, R228, R13, RZ ;  /* 0x0000000de4b87210 */ /* 0x000fca0007fde0ff */
[----:B------:R-:W-:Y:S01]  /*5a140*/  IMAD.X R185, R251, 0x1, R12, P6 ;  /* 0x00000001fbb97824 */ /* 0x000fe200030e060c */
[----:B0-----:R-:W-:-:S05]  /*5a150*/  IADD3 R28, P6, R228, R11, RZ ;  /* 0x0000000be41c7210 */ /* 0x001fca0007fde0ff */
[----:B------:R-:W-:-:S05]  /*5a160*/  IMAD.X R29, R251, 0x1, R9, P6 ;  /* 0x00000001fb1d7824 */ /* 0x000fca00030e0609 */
[----:B------:R0:W-:Y:S02]  /*5a170*/  STL.64 [R1+0x6a0], R28 ;  /* 0x0006a01c01007387 */ /* 0x0001e40000100a00 */
[----:B0-----:R-:W-:-:S05]  /*5a180*/  IADD3 R28, P6, R228, R10, RZ ;  /* 0x0000000ae41c7210 */ /* 0x001fca0007fde0ff */
[----:B------:R-:W-:Y:S01]  /*5a190*/  IMAD.X R29, R251, 0x1, R8, P6 ;  /* 0x00000001fb1d7824 */ /* 0x000fe200030e0608 */
[----:B------:R-:W-:Y:S02]  /*5a1a0*/  SHF.R.S32.HI R251, RZ, 0x1f, R229 ;  /* 0x0000001ffffb7819 */ /* 0x000fe400000114e5 */
[----:B------:R-:W-:Y:S02]  /*5a1b0*/  IADD3 R30, P6, R229, R15, RZ ;  /* 0x0000000fe51e7210 */ /* 0x000fe40007fde0ff */
[----:B------:R0:W-:Y:S03]  /*5a1c0*/  STL.64 [R1+0x698], R28 ;  /* 0x0006981c01007387 */ /* 0x0001e60000100a00 */
[----:B------:R-:W-:Y:S02]  /*5a1d0*/  IMAD.X R31, R251, 0x1, R14, P6 ;  /* 0x00000001fb1f7824 */ /* 0x000fe400030e060e */
[----:B0-----:R-:W-:-:S02]  /*5a1e0*/  IMAD.MOV.U32 R29, RZ, RZ, R252 ;  /* 0x000000ffff1d7224 */ /* 0x001fc400078e00fc */
[----:B------:R-:W-:Y:S02]  /*5a1f0*/  IMAD.MOV.U32 R252, RZ, RZ, R212 ;  /* 0x000000fffffc7224 */ /* 0x000fe400078e00d4 */
[----:B------:R-:W-:Y:S02]  /*5a200*/  IMAD.MOV.U32 R212, RZ, RZ, R213 ;  /* 0x000000ffffd47224 */ /* 0x000fe400078e00d5 */
[----:B------:R-:W-:Y:S02]  /*5a210*/  IMAD.MOV.U32 R213, RZ, RZ, R210 ;  /* 0x000000ffffd57224 */ /* 0x000fe400078e00d2 */
[----:B------:R-:W-:Y:S02]  /*5a220*/  IMAD.MOV.U32 R210, RZ, RZ, R206 ;  /* 0x000000ffffd27224 */ /* 0x000fe400078e00ce */
[----:B------:R-:W-:Y:S02]  /*5a230*/  IMAD.MOV.U32 R206, RZ, RZ, R202 ;  /* 0x000000ffffce7224 */ /* 0x000fe400078e00ca */
[----:B------:R-:W-:-:S02]  /*5a240*/  IMAD.MOV.U32 R202, RZ, RZ, R188 ;  /* 0x000000ffffca7224 */ /* 0x000fc400078e00bc */
        /* <DEDUP_REMOVED lines=11> */
[----:B------:R0:W-:Y:S02]  /*5a300*/  STL.64 [R1+0x678], R30 ;  /* 0x0006781e01007387 */ /* 0x0001e40000100a00 */
[----:B0-----:R-:W-:-:S05]  /*5a310*/  IADD3 R30, P6, R225, R15, RZ ;  /* 0x0000000fe11e7210 */ /* 0x001fca0007fde0ff */
[----:B------:R-:W-:Y:S02]  /*5a320*/  IMAD.X R31, R251, 0x1, R14, P6 ;  /* 0x00000001fb1f7824 */ /* 0x000fe400030e060e */
[----:B------:R-:W-:-:S03]  /*5a330*/  IMAD.MOV.U32 R228, RZ, RZ, R214 ;  /* 0x000000ffffe47224 */ /* 0x000fc600078e00d6 */
[----:B------:R0:W-:Y:S01]  /*5a340*/  STL.64 [R1+0x670], R30 ;  /* 0x0006701e01007387 */ /* 0x0001e20000100a00 */
[----:B------:R-:W-:Y:S02]  /*5a350*/  IMAD.MOV.U32 R214, RZ, RZ, R212 ;  /* 0x000000ffffd67224 */ /* 0x000fe400078e00d4 */
[----:B--2---:R-:W-:Y:S02]  /*5a360*/  IMAD.MOV.U32 R212, RZ, RZ, R203 ;  /* 0x000000ffffd47224 */ /* 0x004fe400078e00cb */
        /* <DEDUP_REMOVED lines=13> */
[----:B------:R-:W-:Y:S01]  /*5a440*/  IMAD.X R31, R251, 0x1, R8, P6 ;  /* 0x00000001fb1f7824 */ /* 0x000fe200030e0608 */
[----:B------:R-:W-:-:S04]  /*5a450*/  SHF.R.S32.HI R251, RZ, 0x1f, R224 ;  /* 0x0000001ffffb7819 */ /* 0x000fc800000114e0 */
[----:B------:R0:W-:Y:S01]  /*5a460*/  STL.64 [R1+0x658], R30 ;  /* 0x0006581e01007387 */ /* 0x0001e20000100a00 */
[----:B------:R-:W-:Y:S02]  /*5a470*/  IMAD.MOV.U32 R225, RZ, RZ, R214 ;  /* 0x000000ffffe17224 */ /* 0x000fe400078e00d6 */
[----:B------:R-:W-:Y:S02]  /*5a480*/  IMAD.MOV.U32 R214, RZ, RZ, R215 ;  /* 0x000000ffffd67224 */ /* 0x000fe400078e00d7 */
[----:B------:R-:W-:Y:S01]  /*5a490*/  IMAD.MOV.U32 R215, RZ, RZ, R212 ;  /* 0x000000ffffd77224 */ /* 0x000fe200078e00d4 */
[----:B0-----:R-:W-:Y:S01]  /*5a4a0*/  IADD3 R30, P6, R224, R15, RZ ;  /* 0x0000000fe01e7210 */ /* 0x001fe20007fde0ff */
[----:B------:R-:W-:-:S04]  /*5a4b0*/  IMAD.MOV.U32 R212, RZ, RZ, R192 ;  /* 0x000000ffffd47224 */ /* 0x000fc800078e00c0 */
[----:B------:R-:W-:Y:S02]  /*5a4c0*/  IMAD.X R31, R251, 0x1, R14, P6 ;  /* 0x00000001fb1f7824 */ /* 0x000fe400030e060e */
[----:B---3--:R-:W-:Y:S02]  /*5a4d0*/  IMAD.MOV.U32 R192, RZ, RZ, R248 ;  /* 0x000000ffffc07224 */ /* 0x008fe400078e00f8 */
        /* <DEDUP_REMOVED lines=11> */
[----:B------:R-:W-:Y:S01]  /*5a590*/  SHF.R.S32.HI R251, RZ, 0x1f, R29 ;  /* 0x0000001ffffb7819 */ /* 0x000fe2000001141d */
[----:B------:R-:W-:Y:S01]  /*5a5a0*/  IMAD.MOV.U32 R28, RZ, RZ, R252 ;  /* 0x000000ffff1c7224 */ /* 0x000fe200078e00fc */
[----:B------:R-:W-:Y:S01]  /*5a5b0*/  IADD3 R36, P6, R29, R15, RZ ;  /* 0x0000000f1d247210 */ /* 0x000fe20007fde0ff */
[----:B0-----:R-:W-:Y:S02]  /*5a5c0*/  IMAD.MOV.U32 R31, RZ, RZ, R225 ;  /* 0x000000ffff1f7224 */ /* 0x001fe400078e00e1 */
        /* <DEDUP_REMOVED lines=14> */
[----:B------:R-:W3:Y:S01]  /*5a6b0*/  LDL.LU R200, [R1+0x145c] ;  /* 0x00145c0001c87983 */ /* 0x000ee20000300800 */
[----:B------:R-:W-:Y:S02]  /*5a6c0*/  IMAD.MOV.U32 R208, RZ, RZ, R187 ;  /* 0x000000ffffd07224 */ /* 0x000fe400078e00bb */
[----:B------:R-:W-:Y:S01]  /*5a6d0*/  IMAD.X R187, R251, 0x1, R12, P6 ;  /* 0x00000001fbbb7824 */ /* 0x000fe200030e060c */
[----:B------:R0:W-:Y:S02]  /*5a6e0*/  STL.64 [R1+0x630], R36 ;  /* 0x0006302401007387 */ /* 0x0001e40000100a00 */
        /* <DEDUP_REMOVED lines=9> */
[----:B------:R-:W-:Y:S01]  /*5a780*/  IMAD.MOV.U32 R214, RZ, RZ, R212 ;  /* 0x000000ffffd67224 */ /* 0x000fe200078e00d4 */
        /* <DEDUP_REMOVED lines=39> */
[----:B----4-:R-:W-:Y:S02]  /*5aa00*/  IMAD.MOV.U32 R213, RZ, RZ, R209 ;  /* 0x000000ffffd57224 */ /* 0x010fe400078e00d1 */
[----:B------:R-:W-:Y:S02]  /*5aa10*/  IMAD.MOV.U32 R209, RZ, RZ, R207 ;  /* 0x000000ffffd17224 */ /* 0x000fe400078e00cf */
[----:B------:R-:W-:Y:S02]  /*5aa20*/  IMAD.MOV.U32 R207, RZ, RZ, R198 ;  /* 0x000000ffffcf7224 */ /* 0x000fe400078e00c6 */
[----:B------:R-:W4:Y:S04]  /*5aa30*/  LDL.LU R198, [R1+0x1188] ;  /* 0x0011880001c67983 */ /* 0x000f280000300800 */
        /* <DEDUP_REMOVED lines=12> */
[----:B------:R-:W-:Y:S01]  /*5ab00*/  IMAD.X R189, R251, 0x1, R8, P6 ;  /* 0x00000001fbbd7824 */ /* 0x000fe200030e0608 */
[----:B------:R-:W-:Y:S01]  /*5ab10*/  SHF.R.S32.HI R251, RZ, 0x1f, R31 ;  /* 0x0000001ffffb7819 */ /* 0x000fe2000001141f */
[----:B------:R-:W-:Y:S02]  /*5ab20*/  IMAD.MOV.U32 R224, RZ, RZ, R212 ;  /* 0x000000ffffe07224 */ /* 0x000fe400078e00d4 */
[----:B------:R-:W-:Y:S01]  /*5ab30*/  IMAD.MOV.U32 R212, RZ, RZ, R213 ;  /* 0x000000ffffd47224 */ /* 0x000fe200078e00d5 */
[----:B0-----:R-:W-:Y:S01]  /*5ab40*/  IADD3 R38, P6, R31, R15, RZ ;  /* 0x0000000f1f267210 */ /* 0x001fe20007fde0ff */
[----:B------:R-:W-:Y:S02]  /*5ab50*/  IMAD.MOV.U32 R213, RZ, RZ, R206 ;  /* 0x000000ffffd57224 */ /* 0x000fe400078e00ce */
[----:B------:R-:W3:Y:S02]  /*5ab60*/  LDL.LU R206, [R1+0x13f0] ;  /* 0x0013f00001ce7983 */ /* 0x000ee40000300800 */
[----:B------:R-:W-:-:S05]  /*5ab70*/  IMAD.X R39, R251, 0x1, R14, P6 ;  /* 0x00000001fb277824 */ /* 0x000fca00030e060e */
[----:B------:R0:W-:Y:S02]  /*5ab80*/  STL.64 [R1+0x5d0], R38 ;  /* 0x0005d02601007387 */ /* 0x0001e40000100a00 */
[----:B0-----:R-:W-:-:S05]  /*5ab90*/  IADD3 R38, P6, R31, R13, RZ ;  /* 0x0000000d1f267210 */ /* 0x001fca0007fde0ff */
[----:B------:R-:W-:-:S05]  /*5aba0*/  IMAD.X R39, R251, 0x1, R12, P6 ;  /* 0x00000001fb277824 */ /* 0x000fca00030e060c */
[----:B------:R0:W-:Y:S02]  /*5abb0*/  STL.64 [R1+0x5c8], R38 ;  /* 0x0005c82601007387 */ /* 0x0001e40000100a00 */
[----:B0-----:R-:W-:-:S05]  /*5abc0*/  IADD3 R38, P6, R31, R11, RZ ;  /* 0x0000000b1f267210 */ /* 0x001fca0007fde0ff */
[----:B------:R-:W-:Y:S01]  /*5abd0*/  IMAD.X R39, R251, 0x1, R9, P6 ;  /* 0x00000001fb277824 */ /* 0x000fe200030e0609 */
[----:B------:R-:W-:-:S05]  /*5abe0*/  IADD3 R30, P6, R31, R10, RZ ;  /* 0x0000000a1f1e7210 */ /* 0x000fca0007fde0ff */
[----:B------:R-:W-:Y:S01]  /*5abf0*/  IMAD.X R31, R251, 0x1, R8, P6 ;  /* 0x00000001fb1f7824 */ /* 0x000fe200030e0608 */
[----:B------:R-:W-:Y:S01]  /*5ac00*/  STL.64 [R1+0x5c0], R38 ;  /* 0x0005c02601007387 */ /* 0x000fe20000100a00 */
[----:B------:R-:W-:-:S03]  /*5ac10*/  SHF.R.S32.HI R251, RZ, 0x1f, R249 ;  /* 0x0000001ffffb7819 */ /* 0x000fc600000114f9 */
[----:B------:R0:W-:Y:S01]  /*5ac20*/  STL.64 [R1+0x5b8], R30 ;  /* 0x0005b81e01007387 */ /* 0x0001e20000100a00 */
[----:B------:R-:W-:Y:S02]  /*5ac30*/  IMAD.MOV.U32 R252, RZ, RZ, R224 ;  /* 0x000000fffffc7224 */ /* 0x000fe400078e00e0 */
        /* <DEDUP_REMOVED lines=8> */
[----:B------:R-:W-:Y:S02]  /*5acc0*/  IMAD.X R31, R251, 0x1, R12, P6 ;  /* 0x00000001fb1f7824 */ /* 0x000fe400030e060c */
[----:B------:R-:W-:-:S03]  /*5acd0*/  IMAD.MOV.U32 R228, RZ, RZ, R224 ;  /* 0x000000ffffe47224 */ /* 0x000fc600078e00e0 */
[----:B------:R0:W-:Y:S01]  /*5ace0*/  STL.64 [R1+0x5a8], R30 ;  /* 0x0005a81e01007387 */ /* 0x0001e20000100a00 */
[----:B--2---:R-:W-:Y:S02]  /*5acf0*/  IMAD.MOV.U32 R224, RZ, RZ, R248 ;  /* 0x000000ffffe07224 */ /* 0x004fe400078e00f8 */
[----:B------:R-:W-:Y:S02]  /*5ad00*/  IMAD.MOV.U32 R38, RZ, RZ, R230 ;  /* 0x000000ffff267224 */ /* 0x000fe400078e00e6 */
        /* <DEDUP_REMOVED lines=9> */
[----:B------:R-:W2:Y:S01]  /*5ada0*/  LDL.LU R224, [R1+0x458] ;  /* 0x0004580001e07983 */ /* 0x000ea20000300800 */
[----:B------:R-:W-:Y:S01]  /*5adb0*/  IADD3 R192, P6, R249, R11, RZ ;  /* 0x0000000bf9c07210 */ /* 0x000fe20007fde0ff */
[----:B------:R-:W-:-:S04]  /*5adc0*/  IMAD.MOV.U32 R252, RZ, RZ, R193 ;  /* 0x000000fffffc7224 */ /* 0x000fc800078e00c1 */
[----:B------:R-:W-:Y:S01]  /*5add0*/  IMAD.X R193, R251, 0x1, R9, P6 ;  /* 0x00000001fbc17824 */ /* 0x000fe200030e0609 */
[----:B------:R-:W-:-:S05]  /*5ade0*/  IADD3 R248, P6, R249, R10, RZ ;  /* 0x0000000af9f87210 */ /* 0x000fca0007fde0ff */
[----:B------:R-:W-:Y:S01]  /*5adf0*/  IMAD.X R249, R251, 0x1, R8, P6 ;  /* 0x00000001fbf97824 */ /* 0x000fe200030e0608 */
[----:B------:R-:W-:Y:S02]  /*5ae00*/  SHF.R.S32.HI R251, RZ, 0x1f, R37 ;  /* 0x0000001ffffb7819 */ /* 0x000fe40000011425 */
[----:B------:R-:W-:-:S05]  /*5ae10*/  IADD3 R42, P6, R37, R15, RZ ;  /* 0x0000000f252a7210 */ /* 0x000fca0007fde0ff */
        /* <DEDUP_REMOVED lines=22> */
[----:B------:R-:W-:-:S04]  /*5af80*/  IMAD.MOV.U32 R231, RZ, RZ, R228 ;  /* 0x000000ffffe77224 */ /* 0x000fc800078e00e4 */
[----:B------:R-:W-:Y:S02]  /*5af90*/  IMAD.X R37, R251, 0x1, R8, P6 ;  /* 0x00000001fb257824 */ /* 0x000fe400030e0608 */
[----:B------:R-:W-:-:S03]  /*5afa0*/  IMAD.MOV.U32 R228, RZ, RZ, R229 ;  /* 0x000000ffffe47224 */ /* 0x000fc600078e00e5 */
[----:B------:R0:W-:Y:S01]  /*5afb0*/  STL.64 [R1+0x558], R36 ;  /* 0x0005582401007387 */ /* 0x0001e20000100a00 */
[----:B--2---:R-:W-:Y:S02]  /*5afc0*/  IMAD.MOV.U32 R229, RZ, RZ, R224 ;  /* 0x000000ffffe57224 */ /* 0x004fe400078e00e0 */
[----:B------:R-:W-:Y:S02]  /*5afd0*/  IMAD.MOV.U32 R224, RZ, RZ, R225 ;  /* 0x000000ffffe07224 */ /* 0x000fe400078e00e1 */
[----:B------:R-:W2:Y:S01]  /*5afe0*/  LDL.LU R225, [R1+0x10d0] ;  /* 0x0010d00001e17983 */ /* 0x000ea20000300800 */
        /* <DEDUP_REMOVED lines=11> */
[----:B0-----:R-:W-:Y:S02]  /*5b0a0*/  IMAD.MOV.U32 R36, RZ, RZ, R230 ;  /* 0x000000ffff247224 */ /* 0x001fe400078e00e6 */
[----:B------:R-:W-:Y:S02]  /*5b0b0*/  IMAD.MOV.U32 R230, RZ, RZ, R229 ;  /* 0x000000ffffe67224 */ /* 0x000fe400078e00e5 */
[----:B------:R-:W-:Y:S01]  /*5b0c0*/  IMAD.MOV.U32 R229, RZ, RZ, R194 ;  /* 0x000000ffffe57224 */ /* 0x000fe200078e00c2 */
[----:B------:R-:W-:Y:S01]  /*5b0d0*/  IADD3 R194, P6, R41, R11, RZ ;  /* 0x0000000b29c27210 */ /* 0x000fe20007fde0ff */
[----:B------:R-:W-:Y:S02]  /*5b0e0*/  IMAD.MOV.U32 R37, RZ, RZ, R231 ;  /* 0x000000ffff257224 */ /* 0x000fe400078e00e7 */
[----:B------:R-:W-:-:S02]  /*5b0f0*/  IMAD.MOV.U32 R231, RZ, RZ, R224 ;  /* 0x000000ffffe77224 */ /* 0x000fc400078e00e0 */
[----:B--2---:R-:W-:Y:S02]  /*5b100*/  IMAD.MOV.U32 R224, RZ, RZ, R225 ;  /* 0x000000ffffe07224 */ /* 0x004fe400078e00e1 */
[----:B------:R-:W-:Y:S02]  /*5b110*/  IMAD.MOV.U32 R225, RZ, RZ, R195 ;  /* 0x000000ffffe17224 */ /* 0x000fe400078e00c3 */
[----:B------:R-:W-:Y:S01]  /*5b120*/  IMAD.X R195, R251, 0x1, R9, P6 ;  /* 0x00000001fbc37824 */ /* 0x000fe200030e0609 */
[----:B------:R-:W-:-:S05]  /*5b130*/  IADD3 R42, P6, R41, R10, RZ ;  /* 0x0000000a292a7210 */ /* 0x000fca0007fde0ff */
        /* <DEDUP_REMOVED lines=11> */
[----:B----4-:R-:W-:Y:S02]  /*5b1f0*/  IMAD.MOV.U32 R212, RZ, RZ, R198 ;  /* 0x000000ffffd47224 */ /* 0x010fe400078e00c6 */
        /* <DEDUP_REMOVED lines=67> */
[----:B0-----:R-:W-:Y:S02]  /*5b630*/  IMAD.MOV.U32 R39, RZ, RZ, R40 ;  /* 0x000000ffff277224 */ /* 0x001fe400078e0028 */
[----:B------:R-:W-:Y:S02]  /*5b640*/  IMAD.MOV.U32 R40, RZ, RZ, R41 ;  /* 0x000000ffff287224 */ /* 0x000fe400078e0029 */
[----:B------:R-:W-:Y:S02]  /*5b650*/  IMAD.MOV.U32 R41, RZ, RZ, R36 ;  /* 0x000000ffff297224 */ /* 0x000fe400078e0024 */
[----:B------:R-:W-:Y:S02]  /*5b660*/  IMAD.MOV.U32 R36, RZ, RZ, R37 ;  /* 0x000000ffff247224 */ /* 0x000fe400078e0025 */
[----:B------:R-:W-:-:S02]  /*5b670*/  IMAD.MOV.U32 R37, RZ, RZ, R228 ;  /* 0x000000ffff257224 */ /* 0x000fc400078e00e4 */
[----:B------:R-:W-:Y:S02]  /*5b680*/  IMAD.MOV.U32 R228, RZ, RZ, R208 ;  /* 0x000000ffffe47224 */ /* 0x000fe400078e00d0 */
[----:B---3--:R-:W-:Y:S01]  /*5b690*/  IMAD.MOV.U32 R208, RZ, RZ, R200 ;  /* 0x000000ffffd07224 */ /* 0x008fe200078e00c8 */
[----:B------:R-:W-:-:S05]  /*5b6a0*/  IADD3 R200, P6, R201, R10, RZ ;  /* 0x0000000ac9c87210 */ /* 0x000fca0007fde0ff */
[----:B------:R-:W-:Y:S01]  /*5b6b0*/  IMAD.X R201, R251, 0x1, R8, P6 ;  /* 0x00000001fbc97824 */ /* 0x000fe200030e0608 */
[----:B------:R-:W-:Y:S02]  /*5b6c0*/  SHF.R.S32.HI R251, RZ, 0x1f, R56 ;  /* 0x0000001ffffb7819 */ /* 0x000fe40000011438 */
[----:B------:R-:W-:Y:S01]  /*5b6d0*/  IADD3 R58, P6, R56, R15, RZ ;  /* 0x0000000f383a7210 */ /* 0x000fe20007fde0ff */
[----:B------:R-:W-:Y:S02]  /*5b6e0*/  IMAD.MOV.U32 R42, RZ, RZ, R39 ;  /* 0x000000ffff2a7224 */ /* 0x000fe400078e0027 */
[----:B------:R-:W-:Y:S02]  /*5b6f0*/  IMAD.MOV.U32 R38, RZ, RZ, R40 ;  /* 0x000000ffff267224 */ /* 0x000fe400078e0028 */
[----:B------:R-:W-:Y:S02]  /*5b700*/  IMAD.X R59, R251, 0x1, R14, P6 ;  /* 0x00000001fb3b7824 */ /* 0x000fe400030e060e */
[----:B------:R-:W-:-:S02]  /*5b710*/  IMAD.MOV.U32 R39, RZ, RZ, R41 ;  /* 0x000000ffff277224 */ /* 0x000fc400078e0029 */
[----:B------:R-:W-:Y:S02]  /*5b720*/  IMAD.MOV.U32 R40, RZ, RZ, R36 ;  /* 0x000000ffff287224 */ /* 0x000fe400078e0024 */
[----:B------:R-:W-:Y:S02]  /*5b730*/  IMAD.MOV.U32 R41, RZ, RZ, R37 ;  /* 0x000000ffff297224 */ /* 0x000fe400078e0025 */
[----:B------:R-:W-:Y:S02]  /*5b740*/  IMAD.MOV.U32 R36, RZ, RZ, R230 ;  /* 0x000000ffff247224 */ /* 0x000fe400078e00e6 */
[----:B------:R-:W-:Y:S02]  /*5b750*/  IMAD.MOV.U32 R37, RZ, RZ, R231 ;  /* 0x000000ffff257224 */ /* 0x000fe400078e00e7 */
[----:B------:R-:W3:Y:S04]  /*5b760*/  LDL.LU.64 R230, [R1+0x20a8] ;  /* 0x0020a80001e67983 */ /* 0x000ee80000300a00 */
        /* <DEDUP_REMOVED lines=19> */
[----:B------:R-:W3:Y:S04]  /*5b8a0*/  LDL.LU R224, [R1+0x1394] ;  /* 0x0013940001e07983 */ /* 0x000ee80000300800 */
[----:B------:R0:W-:Y:S02]  /*5b8b0*/  STL.64 [R1+0x490], R60 ;  /* 0x0004903c01007387 */ /* 0x0001e40000100a00 */
[----:B0-----:R-:W-:-:S05]  /*5b8c0*/  IADD3 R60, P6, R57, R13, RZ ;  /* 0x0000000d393c7210 */ /* 0x001fca0007fde0ff */
[----:B------:R-:W-:-:S05]  /*5b8d0*/  IMAD.X R61, R251, 0x1, R12, P6 ;  /* 0x00000001fb3d7824 */ /* 0x000fca00030e060c */
[----:B------:R0:W-:Y:S02]  /*5b8e0*/  STL.64 [R1+0x488], R60 ;  /* 0x0004883c01007387 */ /* 0x0001e40000100a00 */
[----:B0-----:R-:W-:-:S05]  /*5b8f0*/  IADD3 R60, P6, R57, R11, RZ ;  /* 0x0000000b393c7210 */ /* 0x001fca0007fde0ff */
[----:B------:R-:W-:Y:S01]  /*5b900*/  IMAD.X R61, R251, 0x1, R9, P6 ;  /* 0x00000001fb3d7824 */ /* 0x000fe200030e0609 */
[----:B------:R-:W-:-:S04]  /*5b910*/  IADD3 R56, P6, R57, R10, RZ ;  /* 0x0000000a39387210 */ /* 0x000fc80007fde0ff */
[----:B------:R0:W-:Y:S01]  /*5b920*/  STL.64 [R1+0x480], R60 ;  /* 0x0004803c01007387 */ /* 0x0001e20000100a00 */
[----:B------:R-:W-:-:S05]  /*5b930*/  IMAD.X R57, R251, 0x1, R8, P6 ;  /* 0x00000001fb397824 */ /* 0x000fca00030e0608 */
[----:B------:R1:W-:Y:S01]  /*5b940*/  STL.64 [R1+0x478], R56 ;  /* 0x0004783801007387 */ /* 0x0003e20000100a00 */
[----:B0-----:R-:W-:Y:S02]  /*5b950*/  IMAD.MOV.U32 R61, RZ, RZ, R38 ;  /* 0x000000ffff3d7224 */ /* 0x001fe400078e0026 */
[----:B------:R-:W-:Y:S02]  /*5b960*/  IMAD.MOV.U32 R38, RZ, RZ, R39 ;  /* 0x000000ffff267224 */ /* 0x000fe400078e0027 */
[----:B------:R-:W-:Y:S02]  /*5b970*/  IMAD.MOV.U32 R39, RZ, RZ, R40 ;  /* 0x000000ffff277224 */ /* 0x000fe400078e0028 */
[----:B------:R-:W-:Y:S02]  /*5b980*/  IMAD.MOV.U32 R40, RZ, RZ, R41 ;  /* 0x000000ffff287224 */ /* 0x000fe400078e0029 */
[----:B------:R-:W-:Y:S02]  /*5b990*/  IMAD.MOV.U32 R41, RZ, RZ, R228 ;  /* 0x000000ffff297224 */ /* 0x000fe400078e00e4 */
[----:B------:R-:W-:-:S02]  /*5b9a0*/  IMAD.MOV.U32 R228, RZ, RZ, R229 ;  /* 0x000000ffffe47224 */ /* 0x000fc400078e00e5 */
[----:B------:R-:W-:Y:S02]  /*5b9b0*/  IMAD.MOV.U32 R229, RZ, RZ, R212 ;  /* 0x000000ffffe57224 */ /* 0x000fe400078e00d4 */
[----:B------:R-:W2:Y:S01]  /*5b9c0*/  LDL.LU R212, [R1+0x10d4] ;  /* 0x0010d40001d47983 */ /* 0x000ea20000300800 */
[----:B------:R-:W-:Y:S02]  /*5b9d0*/  SHF.R.S32.HI R251, RZ, 0x1f, R43 ;  /* 0x0000001ffffb7819 */ /* 0x000fe4000001142b */
[----:B-1----:R-:W-:-:S05]  /*5b9e0*/  IADD3 R56, P6, R43, R15, RZ ;  /* 0x0000000f2b387210 */ /* 0x002fca0007fde0ff */
        /* <DEDUP_REMOVED lines=12> */
[----:B------:R0:W-:Y:S01]  /*5bab0*/  STL.64 [R1+0x458], R56 ;  /* 0x0004583801007387 */ /* 0x0001e20000100a00 */
[----:B------:R-:W-:Y:S02]  /*5bac0*/  IMAD.MOV.U32 R43, RZ, RZ, R39 ;  /* 0x000000ffff2b7224 */ /* 0x000fe400078e0027 */
[----:B------:R-:W-:Y:S02]  /*5bad0*/  IMAD.X R63, R251, 0x1, R14, P6 ;  /* 0x00000001fb3f7824 */ /* 0x000fe400030e060e */
[----:B------:R-:W-:-:S02]  /*5bae0*/  IMAD.MOV.U32 R39, RZ, RZ, R41 ;  /* 0x000000ffff277224 */ /* 0x000fc400078e0029 */
[----:B0-----:R-:W-:Y:S02]  /*5baf0*/  IMAD.MOV.U32 R57, RZ, RZ, R38 ;  /* 0x000000ffff397224 */ /* 0x001fe400078e0026 */
[----:B------:R-:W-:Y:S02]  /*5bb00*/  IMAD.MOV.U32 R38, RZ, RZ, R40 ;  /* 0x000000ffff267224 */ /* 0x000fe400078e0028 */
[----:B------:R-:W-:Y:S02]  /*5bb10*/  IMAD.MOV.U32 R40, RZ, RZ, R228 ;  /* 0x000000ffff287224 */ /* 0x000fe400078e00e4 */
[----:B------:R-:W-:Y:S02]  /*5bb20*/  IMAD.MOV.U32 R228, RZ, RZ, R218 ;  /* 0x000000ffffe47224 */ /* 0x000fe400078e00da */
[----:B------:R-:W-:Y:S02]  /*5bb30*/  IMAD.MOV.U32 R41, RZ, RZ, R229 ;  /* 0x000000ffff297224 */ /* 0x000fe400078e00e5 */
[----:B------:R-:W-:-:S02]  /*5bb40*/  IMAD.MOV.U32 R229, RZ, RZ, R219 ;  /* 0x000000ffffe57224 */ /* 0x000fc400078e00db */
[----:B----4-:R-:W-:Y:S01]  /*5bb50*/  IMAD.MOV.U32 R219, RZ, RZ, R213 ;  /* 0x000000ffffdb7224 */ /* 0x010fe200078e00d5 */
[----:B------:R0:W-:Y:S01]  /*5bb60*/  STL.64 [R1+0x450], R62 ;  /* 0x0004503e01007387 */ /* 0x0001e20000100a00 */
[----:B------:R-:W-:Y:S02]  /*5bb70*/  IMAD.MOV.U32 R213, RZ, RZ, R199 ;  /* 0x000000ffffd57224 */ /* 0x000fe400078e00c7 */
[----:B------:R-:W-:Y:S02]  /*5bb80*/  IMAD.MOV.U32 R60, RZ, RZ, R43 ;  /* 0x000000ffff3c7224 */ /* 0x000fe400078e002b */
[----:B------:R-:W-:Y:S02]  /*5bb90*/  IMAD.MOV.U32 R43, RZ, RZ, R38 ;  /* 0x000000ffff2b7224 */ /* 0x000fe400078e0026 */
[----:B------:R-:W-:Y:S02]  /*5bba0*/  IMAD.MOV.U32 R38, RZ, RZ, R39 ;  /* 0x000000ffff267224 */ /* 0x000fe400078e0027 */
[----:B------:R-:W-:-:S02]  /*5bbb0*/  IMAD.MOV.U32 R39, RZ, RZ, R40 ;  /* 0x000000ffff277224 */ /* 0x000fc400078e0028 */
[----:B------:R-:W-:Y:S02]  /*5bbc0*/  IMAD.MOV.U32 R40, RZ, RZ, R41 ;  /* 0x000000ffff287224 */ /* 0x000fe400078e0029 */
[----:B--2---:R-:W-:Y:S02]  /*5bbd0*/  IMAD.MOV.U32 R218, RZ, RZ, R212 ;  /* 0x000000ffffda7224 */ /* 0x004fe400078e00d4 */
[----:B------:R-:W-:Y:S01]  /*5bbe0*/  IMAD.MOV.U32 R212, RZ, RZ, R198 ;  /* 0x000000ffffd47224 */ /* 0x000fe200078e00c6 */
[----:B------:R-:W-:-:S05]  /*5bbf0*/  IADD3 R198, P6, R42, R13, RZ ;  /* 0x0000000d2ac67210 */ /* 0x000fca0007fde0ff */
[C---:B------:R-:W-:Y:S01]  /*5bc00*/  IMAD.X R199, R251.reuse, 0x1, R12, P6 ;  /* 0x00000001fbc77824 */ /* 0x040fe200030e060c */
[----:B0-----:R-:W-:Y:S01]  /*5bc10*/  IADD3 R62, P6, R42, R11, RZ ;  /* 0x0000000b2a3e7210 */ /* 0x001fe20007fde0ff */
[----:B------:R-:W-:Y:S02]  /*5bc20*/  IMAD.MOV.U32 R41, RZ, RZ, R218 ;  /* 0x000000ffff297224 */ /* 0x000fe400078e00da */
[----:B------:R-:W-:Y:S02]  /*5bc30*/  IMAD.MOV.U32 R218, RZ, RZ, R219 ;  /* 0x000000ffffda7224 */ /* 0x000fe400078e00db */
[----:B------:R-:W-:Y:S02]  /*5bc40*/  IMAD.X R63, R251, 0x1, R9, P6 ;  /* 0x00000001fb3f7824 */ /* 0x000fe400030e0609 */
[----:B------:R-:W-:Y:S02]  /*5bc50*/  IMAD.MOV.U32 R219, RZ, RZ, R212 ;  /* 0x000000ffffdb7224 */ /* 0x000fe400078e00d4 */
[----:B------:R-:W-:Y:S01]  /*5bc60*/  IMAD.MOV.U32 R212, RZ, RZ, R213 ;  /* 0x000000ffffd47224 */ /* 0x000fe200078e00d5 */
[----:B------:R0:W-:Y:S01]  /*5bc70*/  STL.64 [R1+0x440], R62 ;  /* 0x0004403e01007387 */ /* 0x0001e20000100a00 */
[----:B------:R-:W-:-:S02]  /*5bc80*/  IMAD.MOV.U32 R213, RZ, RZ, R202 ;  /* 0x000000ffffd57224 */ /* 0x000fc400078e00ca */
[----:B------:R-:W-:Y:S02]  /*5bc90*/  IMAD.MOV.U32 R202, RZ, RZ, R203 ;  /* 0x000000ffffca7224 */ /* 0x000fe400078e00cb */
[----:B------:R-:W2:Y:S01]  /*5bca0*/  LDL.LU R203, [R1+0x1328] ;  /* 0x0013280001cb7983 */ /* 0x000ea20000300800 */
[----:B------:R-:W-:Y:S02]  /*5bcb0*/  IMAD.MOV.U32 R56, RZ, RZ, R43 ;  /* 0x000000ffff387224 */ /* 0x000fe400078e002b */
[----:B------:R-:W-:Y:S02]  /*5bcc0*/  IMAD.MOV.U32 R43, RZ, RZ, R39 ;  /* 0x000000ffff2b7224 */ /* 0x000fe400078e0027 */
[----:B------:R-:W-:Y:S01]  /*5bcd0*/  IMAD.MOV.U32 R39, RZ, RZ, R29 ;  /* 0x000000ffff277224 */ /* 0x000fe200078e001d */
[----:B0-----:R-:W-:Y:S01]  /*5bce0*/  IADD3 R62, P6, R42, R10, RZ ;  /* 0x0000000a2a3e7210 */ /* 0x001fe20007fde0ff */
[----:B------:R-:W-:Y:S02]  /*5bcf0*/  IMAD.MOV.U32 R29, RZ, RZ, R219 ;  /* 0x000000ffff1d7224 */ /* 0x000fe400078e00db */
[----:B------:R-:W-:-:S02]  /*5bd00*/  IMAD.MOV.U32 R219, RZ, RZ, R213 ;  /* 0x000000ffffdb7224 */ /* 0x000fc400078e00d5 */
[----:B------:R-:W-:Y:S01]  /*5bd10*/  IMAD.X R63, R251, 0x1, R8, P6 ;  /* 0x00000001fb3f7824 */ /* 0x000fe200030e0608 */
[----:B------:R-:W-:Y:S01]  /*5bd20*/  SHF.R.S32.HI R251, RZ, 0x1f, R59 ;  /* 0x0000001ffffb7819 */ /* 0x000fe2000001143b */
[----:B------:R-:W-:Y:S01]  /*5bd30*/  IMAD.MOV.U32 R213, RZ, RZ, R202 ;  /* 0x000000ffffd57224 */ /* 0x000fe200078e00ca */
[----:B------:R-:W-:Y:S01]  /*5bd40*/  IADD3 R202, P6, R59, R15, RZ ;  /* 0x0000000f3bca7210 */ /* 0x000fe20007fde0ff */
[----:B------:R-:W-:Y:S02]  /*5bd50*/  IMAD.MOV.U32 R42, RZ, RZ, R38 ;  /* 0x000000ffff2a7224 */ /* 0x000fe400078e0026 */
[----:B------:R-:W-:Y:S02]  /*5bd60*/  IMAD.MOV.U32 R38, RZ, RZ, R28 ;  /* 0x000000ffff267224 */ /* 0x000fe400078e001c */
[----:B------:R-:W-:Y:S02]  /*5bd70*/  IMAD.MOV.U32 R28, RZ, RZ, R218 ;  /* 0x000000ffff1c7224 */ /* 0x000fe400078e00da */
[----:B------:R-:W-:Y:S01]  /*5bd80*/  IMAD.MOV.U32 R218, RZ, RZ, R212 ;  /* 0x000000ffffda7224 */ /* 0x000fe200078e00d4 */
[----:B------:R0:W-:Y:S01]  /*5bd90*/  STL.64 [R1+0x438], R62 ;  /* 0x0004383e01007387 */ /* 0x0001e20000100a00 */
[----:B--2---:R-:W-:-:S02]  /*5bda0*/  IMAD.MOV.U32 R212, RZ, RZ, R203 ;  /* 0x000000ffffd47224 */ /* 0x004fc400078e00cb */
[----:B------:R-:W-:Y:S01]  /*5bdb0*/  IMAD.X R203, R251, 0x1, R14, P6 ;  /* 0x00000001fbcb7824 */ /* 0x000fe200030e060e */
        /* <DEDUP_REMOVED lines=15> */
[----:B------:R-:W-:Y:S01]  /*5beb0*/  IMAD.X R63, R251, 0x1, R8, P6 ;  /* 0x00000001fb3f7824 */ /* 0x000fe200030e0608 */
[----:B------:R-:W-:-:S04]  /*5bec0*/  SHF.R.S32.HI R251, RZ, 0x1f, R61 ;  /* 0x0000001ffffb7819 */ /* 0x000fc8000001143d */
        /* <DEDUP_REMOVED lines=42> */
[----:B------:R-:W-:Y:S01]  /*5c170*/  IMAD.MOV.U32 R252, RZ, RZ, R204 ;  /* 0x000000fffffc7224 */ /* 0x000fe200078e00cc */
[----:B------:R-:W-:-:S05]  /*5c180*/  IADD3 R204, P6, R60, R13, RZ ;  /* 0x0000000d3ccc7210 */ /* 0x000fca0007fde0ff */
[----:B------:R-:W-:Y:S01]  /*5c190*/  IMAD.X R205, R251, 0x1, R12, P6 ;  /* 0x00000001fbcd7824 */ /* 0x000fe200030e060c */
[----:B------:R-:W-:-:S05]  /*5c1a0*/  IADD3 R62, P6, R60, R11, RZ ;  /* 0x0000000b3c3e7210 */ /* 0x000fca0007fde0ff */
        /* <DEDUP_REMOVED lines=61> */
[----:B---3--:R-:W-:Y:S02]  /*5c580*/  IMAD.MOV.U32 R41, RZ, RZ, R224 ;  /* 0x000000ffff297224 */ /* 0x008fe400078e00e0 */
[----:B------:R-:W-:Y:S01]  /*5c590*/  IMAD.MOV.U32 R224, RZ, RZ, R210 ;  /* 0x000000ffffe07224 */ /* 0x000fe200078e00d2 */
[----:B0-----:R-:W-:Y:S01]  /*5c5a0*/  IADD3 R60, P6, R207, R11, RZ ;  /* 0x0000000bcf3c7210 */ /* 0x001fe20007fde0ff */
[----:B------:R-:W-:-:S04]  /*5c5b0*/  IMAD.MOV.U32 R210, RZ, RZ, R206 ;  /* 0x000000ffffd27224 */ /* 0x000fc800078e00ce */
[----:B------:R-:W-:Y:S01]  /*5c5c0*/  IMAD.X R61, R251, 0x1, R9, P6 ;  /* 0x00000001fb3d7824 */ /* 0x000fe200030e0609 */
[----:B------:R-:W-:-:S04]  /*5c5d0*/  IADD3 R206, P6, R207, R10, RZ ;  /* 0x0000000acfce7210 */ /* 0x000fc80007fde0ff */
[----:B------:R0:W-:Y:S01]  /*5c5e0*/  STL.64 [R1+0x340], R60 ;  /* 0x0003403c01007387 */ /* 0x0001e20000100a00 */
[----:B------:R-:W-:Y:S01]  /*5c5f0*/  IMAD.X R207, R251, 0x1, R8, P6 ;  /* 0x00000001fbcf7824 */ /* 0x000fe200030e0608 */
[----:B------:R-:W-:Y:S02]  /*5c600*/  SHF.R.S32.HI R251, RZ, 0x1f, R58 ;  /* 0x0000001ffffb7819 */ /* 0x000fe4000001143a */
[----:B0-----:R-:W-:-:S05]  /*5c610*/  IADD3 R60, P6, R58, R15, RZ ;  /* 0x0000000f3a3c7210 */ /* 0x001fca0007fde0ff */
[----:B------:R-:W-:-:S05]  /*5c620*/  IMAD.X R61, R251, 0x1, R14, P6 ;  /* 0x00000001fb3d7824 */ /* 0x000fca00030e060e */
[----:B------:R0:W-:Y:S02]  /*5c630*/  STL.64 [R1+0x330], R60 ;  /* 0x0003303c01007387 */ /* 0x0001e40000100a00 */
[----:B0-----:R-:W-:Y:S02]  /*5c640*/  IMAD.MOV.U32 R61, RZ, RZ, R42 ;  /* 0x000000ffff3d7224 */ /* 0x001fe400078e002a */
[----:B------:R-:W-:Y:S01]  /*5c650*/  IMAD.MOV.U32 R42, RZ, RZ, R210 ;  /* 0x000000ffff2a7224 */ /* 0x000fe200078e00d2 */
[----:B------:R-:W-:Y:S01]  /*5c660*/  IADD3 R210, P6, R58, R13, RZ ;  /* 0x0000000d3ad27210 */ /* 0x000fe20007fde0ff */
[----:B------:R-:W-:Y:S02]  /*5c670*/  IMAD.MOV.U32 R60, RZ, RZ, R56 ;  /* 0x000000ffff3c7224 */ /* 0x000fe400078e0038 */
[----:B------:R-:W-:Y:S02]  /*5c680*/  IMAD.MOV.U32 R56, RZ, RZ, R57 ;  /* 0x000000ffff387224 */ /* 0x000fe400078e0039 */
[----:B------:R-:W-:-:S02]  /*5c690*/  IMAD.MOV.U32 R57, RZ, RZ, R224 ;  /* 0x000000ffff397224 */ /* 0x000fc400078e00e0 */
[----:B------:R-:W-:Y:S02]  /*5c6a0*/  IMAD.MOV.U32 R224, RZ, RZ, R211 ;  /* 0x000000ffffe07224 */ /* 0x000fe400078e00d3 */
[----:B------:R-:W-:Y:S01]  /*5c6b0*/  IMAD.X R211, R251, 0x1, R12, P6 ;  /* 0x00000001fbd37824 */ /* 0x000fe200030e060c */
[----:B------:R-:W-:-:S05]  /*5c6c0*/  IADD3 R62, P6, R58, R11, RZ ;  /* 0x0000000b3a3e7210 */ /* 0x000fca0007fde0ff */
        /* <DEDUP_REMOVED lines=20> */
[----:B------:R-:W-:Y:S01]  /*5c810*/  IMAD.X R59, R251, 0x1, R14, P6 ;  /* 0x00000001fb3b7824 */ /* 0x000fe200030e060e */
[----:B------:R-:W-:-:S05]  /*5c820*/  IADD3 R62, P6, R213, R13, RZ ;  /* 0x0000000dd53e7210 */ /* 0x000fca0007fde0ff */
[----:B------:R-:W-:Y:S01]  /*5c830*/  IMAD.X R63, R251, 0x1, R12, P6 ;  /* 0x00000001fb3f7824 */ /* 0x000fe200030e060c */
[----:B------:R0:W-:Y:S04]  /*5c840*/  STL.64 [R1+0x2f0], R58 ;  /* 0x0002f03a01007387 */ /* 0x0001e80000100a00 */
[----:B------:R1:W-:Y:S01]  /*5c850*/  STL.64 [R1+0x2e8], R62 ;  /* 0x0002e83e01007387 */ /* 0x0003e20000100a00 */
[----:B0-----:R-:W-:Y:S01]  /*5c860*/  IMAD.MOV.U32 R58, RZ, RZ, R60 ;  /* 0x000000ffff3a7224 */ /* 0x001fe200078e003c */
[----:B-1----:R-:W-:Y:S01]  /*5c870*/  IADD3 R62, P6, R213, R11, RZ ;  /* 0x0000000bd53e7210 */ /* 0x002fe20007fde0ff */
[----:B------:R-:W-:Y:S02]  /*5c880*/  IMAD.MOV.U32 R60, RZ, RZ, R215 ;  /* 0x000000ffff3c7224 */ /* 0x000fe400078e00d7 */
[----:B------:R-:W-:-:S02]  /*5c890*/  IMAD.MOV.U32 R215, RZ, RZ, R212 ;  /* 0x000000ffffd77224 */ /* 0x000fc400078e00d4 */
        /* <DEDUP_REMOVED lines=33> */
[----:B------:R-:W-:Y:S01]  /*5cab0*/  IMAD.X R217, R251, 0x1, R9, P6 ;  /* 0x00000001fbd97824 */ /* 0x000fe200030e0609 */
        /* <DEDUP_REMOVED lines=27> */
[----:B0-----:R-:W-:Y:S01]  /*5cc70*/  IMAD.MOV.U32 R58, RZ, RZ, R60 ;  /* 0x000000ffff3a7224 */ /* 0x001fe200078e003c */
[----:B------:R-:W-:-:S05]  /*5cc80*/  IADD3 R60, P6, R61, R10, RZ ;  /* 0x0000000a3d3c7210 */ /* 0x000fca0007fde0ff */
[----:B------:R-:W-:Y:S01]  /*5cc90*/  IMAD.X R61, R251, 0x1, R8, P6 ;  /* 0x00000001fb3d7824 */ /* 0x000fe200030e0608 */
[----:B------:R-:W-:Y:S02]  /*5cca0*/  SHF.R.S32.HI R251, RZ, 0x1f, R218 ;  /* 0x0000001ffffb7819 */ /* 0x000fe400000114da */
[C---:B------:R-:W-:Y:S01]  /*5ccb0*/  IADD3 R214, P6, R218.reuse, R15, RZ ;  /* 0x0000000fdad67210 */ /* 0x040fe20007fde0ff */
[----:B------:R-:W-:Y:S01]  /*5ccc0*/  IMAD.MOV.U32 R221, RZ, RZ, R215 ;  /* 0x000000ffffdd7224 */ /* 0x000fe200078e00d7 */
[----:B------:R0:W-:Y:S03]  /*5ccd0*/  STL.64 [R1+0x258], R60 ;  /* 0x0002583c01007387 */ /* 0x0001e60000100a00 */
[----:B------:R-:W-:Y:S01]  /*5cce0*/  IMAD.X R215, R251, 0x1, R14, P6 ;  /* 0x00000001fbd77824 */ /* 0x000fe200030e060e */
[----:B0-----:R-:W-:-:S05]  /*5ccf0*/  IADD3 R60, P6, R218, R13, RZ ;  /* 0x0000000dda3c7210 */ /* 0x001fca0007fde0ff */
[----:B------:R-:W-:-:S05]  /*5cd00*/  IMAD.X R61, R251, 0x1, R12, P6 ;  /* 0x00000001fb3d7824 */ /* 0x000fca00030e060c */
[----:B------:R0:W-:Y:S01]  /*5cd10*/  STL.64 [R1+0x248], R60 ;  /* 0x0002483c01007387 */ /* 0x0001e20000100a00 */
[----:B------:R-:W-:Y:S02]  /*5cd20*/  IMAD.MOV.U32 R59, RZ, RZ, R56 ;  /* 0x000000ffff3b7224 */ /* 0x000fe400078e0038 */
[----:B------:R-:W-:Y:S02]  /*5cd30*/  IMAD.MOV.U32 R56, RZ, RZ, R43 ;  /* 0x000000ffff387224 */ /* 0x000fe400078e002b */
[----:B------:R-:W-:Y:S02]  /*5cd40*/  IMAD.MOV.U32 R43, RZ, RZ, R31 ;  /* 0x000000ffff2b7224 */ /* 0x000fe400078e001f */
[----:B0-----:R-:W-:Y:S02]  /*5cd50*/  IMAD.MOV.U32 R61, RZ, RZ, R42 ;  /* 0x000000ffff3d7224 */ /* 0x001fe400078e002a */
[----:B------:R-:W-:Y:S01]  /*5cd60*/  IMAD.MOV.U32 R42, RZ, RZ, R30 ;  /* 0x000000ffff2a7224 */ /* 0x000fe200078e001e */
[----:B------:R-:W-:-:S05]  /*5cd70*/  IADD3 R30, P6, R218, R11, RZ ;  /* 0x0000000bda1e7210 */ /* 0x000fca0007fde0ff */
        /* <DEDUP_REMOVED lines=8> */
[----:B0-----:R-:W-:Y:S02]  /*5ce00*/  IMAD.MOV.U32 R30, RZ, RZ, R28 ;  /* 0x000000ffff1e7224 */ /* 0x001fe400078e001c */
[----:B------:R-:W-:-:S02]  /*5ce10*/  IMAD.MOV.U32 R28, RZ, RZ, R219 ;  /* 0x000000ffff1c7224 */ /* 0x000fc400078e00db */
[C---:B------:R-:W-:Y:S01]  /*5ce20*/  IMAD.X R219, R251.reuse, 0x1, R14, P6 ;  /* 0x00000001fbdb7824 */ /* 0x040fe200030e060e */
[C---:B------:R-:W-:Y:S01]  /*5ce30*/  IADD3 R64, P6, R58.reuse, R13, RZ ;  /* 0x0000000d3a407210 */ /* 0x040fe20007fde0ff */
[----:B------:R-:W-:Y:S02]  /*5ce40*/  IMAD.MOV.U32 R31, RZ, RZ, R29 ;  /* 0x000000ffff1f7224 */ /* 0x000fe400078e001d */
[----:B------:R-:W-:Y:S02]  /*5ce50*/  IMAD.MOV.U32 R29, RZ, RZ, R4 ;  /* 0x000000ffff1d7224 */ /* 0x000fe400078e0004 */
[----:B------:R-:W-:Y:S01]  /*5ce60*/  IMAD.X R65, R251, 0x1, R12, P6 ;  /* 0x00000001fb417824 */ /* 0x000fe200030e060c */
[----:B------:R-:W-:Y:S01]  /*5ce70*/  IADD3 R4, P6, R58, R11, RZ ;  /* 0x0000000b3a047210 */ /* 0x000fe20007fde0ff */
[----:B------:R-:W-:Y:S02]  /*5ce80*/  IMAD.MOV.U32 R57, RZ, RZ, R40 ;  /* 0x000000ffff397224 */ /* 0x000fe400078e0028 */
[----:B------:R-:W-:-:S02]  /*5ce90*/  IMAD.MOV.U32 R40, RZ, RZ, R252 ;  /* 0x000000ffff287224 */ /* 0x000fc400078e00fc */
[----:B------:R-:W-:Y:S01]  /*5cea0*/  IMAD.MOV.U32 R252, RZ, RZ, R224 ;  /* 0x000000fffffc7224 */ /* 0x000fe200078e00e0 */
[----:B------:R0:W-:Y:S01]  /*5ceb0*/  STL.64 [R1+0x228], R64 ;  /* 0x0002284001007387 */ /* 0x0001e20000100a00 */
[----:B------:R-:W-:Y:S02]  /*5cec0*/  IMAD.MOV.U32 R224, RZ, RZ, R5 ;  /* 0x000000ffffe07224 */ /* 0x000fe400078e0005 */
[----:B------:R-:W-:Y:S02]  /*5ced0*/  IMAD.X R5, R251, 0x1, R9, P6 ;  /* 0x00000001fb057824 */ /* 0x000fe400030e0609 */
[----:B------:R-:W-:Y:S02]  /*5cee0*/  IMAD.MOV.U32 R63, RZ, RZ, R60 ;  /* 0x000000ffff3f7224 */ /* 0x000fe400078e003c */
[----:B------:R-:W-:Y:S01]  /*5cef0*/  IMAD.MOV.U32 R60, RZ, RZ, R56 ;  /* 0x000000ffff3c7224 */ /* 0x000fe200078e0038 */
[----:B0-----:R-:W-:Y:S01]  /*5cf00*/  IADD3 R64, P6, R58, R10, RZ ;  /* 0x0000000a3a407210 */ /* 0x001fe20007fde0ff */
[----:B------:R-:W-:-:S02]  /*5cf10*/  IMAD.MOV.U32 R56, RZ, RZ, R42 ;  /* 0x000000ffff387224 */ /* 0x000fc400078e002a */
[----:B------:R-:W-:Y:S02]  /*5cf20*/  IMAD.MOV.U32 R42, RZ, RZ, R2 ;  /* 0x000000ffff2a7224 */ /* 0x000fe400078e0002 */
[----:B------:R-:W-:Y:S01]  /*5cf30*/  IMAD.X R65, R251, 0x1, R8, P6 ;  /* 0x00000001fb417824 */ /* 0x000fe200030e0608 */
[----:B------:R-:W-:Y:S01]  /*5cf40*/  SHF.R.S32.HI R251, RZ, 0x1f, R221 ;  /* 0x0000001ffffb7819 */ /* 0x000fe200000114dd */
[----:B------:R-:W-:Y:S01]  /*5cf50*/  IMAD.MOV.U32 R58, RZ, RZ, R59 ;  /* 0x000000ffff3a7224 */ /* 0x000fe200078e003b */
        /* <DEDUP_REMOVED lines=30> */
[----:B------:R0:W-:Y:S02]  /*5d140*/  STL.64 [R1+0x1d8], R64 ;  /* 0x0001d84001007387 */ /* 0x0001e40000100a00 */
[----:B0-----:R-:W-:Y:S02]  /*5d150*/  IMAD.MOV.U32 R65, RZ, RZ, R63 ;  /* 0x000000ffff417224 */ /* 0x001fe400078e003f */
        /* <DEDUP_REMOVED lines=15> */
[----:B------:R-:W-:Y:S02]  /*5d250*/  IMAD.MOV.U32 R220, RZ, RZ, R59 ;  /* 0x000000ffffdc7224 */ /* 0x000fe400078e003b */
[----:B------:R-:W-:Y:S02]  /*5d260*/  IMAD.MOV.U32 R59, RZ, RZ, R61 ;  /* 0x000000ffff3b7224 */ /* 0x000fe400078e003d */
[----:B------:R-:W-:Y:S02]  /*5d270*/  IMAD.MOV.U32 R61, RZ, RZ, R57 ;  /* 0x000000ffff3d7224 */ /* 0x000fe400078e0039 */
[----:B0-----:R-:W-:Y:S02]  /*5d280*/  IMAD.MOV.U32 R62, RZ, RZ, R60 ;  /* 0x000000ffff3e7224 */ /* 0x001fe400078e003c */
[----:B------:R-:W-:Y:S02]  /*5d290*/  IMAD.MOV.U32 R60, RZ, RZ, R56 ;  /* 0x000000ffff3c7224 */ /* 0x000fe400078e0038 */
[----:B------:R-:W-:-:S02]  /*5d2a0*/  IMAD.MOV.U32 R56, RZ, RZ, R42 ;  /* 0x000000ffff387224 */ /* 0x000fc400078e002a */
[----:B------:R-:W-:Y:S02]  /*5d2b0*/  IMAD.MOV.U32 R42, RZ, RZ, R38 ;  /* 0x000000ffff2a7224 */ /* 0x000fe400078e0026 */
[----:B------:R-:W-:Y:S01]  /*5d2c0*/  IMAD.MOV.U32 R38, RZ, RZ, R222 ;  /* 0x000000ffff267224 */ /* 0x000fe200078e00de */
[----:B------:R-:W-:Y:S01]  /*5d2d0*/  IADD3 R222, P6, R41, R13, RZ ;  /* 0x0000000d29de7210 */ /* 0x000fe20007fde0ff */
[----:B------:R-:W-:Y:S02]  /*5d2e0*/  IMAD.MOV.U32 R57, RZ, RZ, R43 ;  /* 0x000000ffff397224 */ /* 0x000fe400078e002b */
[----:B------:R-:W-:Y:S02]  /*5d2f0*/  IMAD.MOV.U32 R43, RZ, RZ, R39 ;  /* 0x000000ffff2b7224 */ /* 0x000fe400078e0027 */
[----:B------:R-:W-:Y:S02]  /*5d300*/  IMAD.MOV.U32 R39, RZ, RZ, R223 ;  /* 0x000000ffff277224 */ /* 0x000fe400078e00df */
[----:B------:R-:W-:-:S05]  /*5d310*/  IMAD.X R223, R251, 0x1, R12, P6 ;  /* 0x00000001fbdf7824 */ /* 0x000fca00030e060c */
[----:B------:R0:W-:Y:S02]  /*5d320*/  STL.64 [R1+0x1a8], R222 ;  /* 0x0001a8de01007387 */ /* 0x0001e40000100a00 */
[----:B0-----:R-:W-:-:S05]  /*5d330*/  IADD3 R222, P6, R41, R11, RZ ;  /* 0x0000000b29de7210 */ /* 0x001fca0007fde0ff */
[----:B------:R-:W-:-:S05]  /*5d340*/  IMAD.X R223, R251, 0x1, R9, P6 ;  /* 0x00000001fbdf7824 */ /* 0x000fca00030e0609 */
[----:B------:R0:W-:Y:S04]  /*5d350*/  STL.64 [R1+0x1a0], R222 ;  /* 0x0001a0de01007387 */ /* 0x0001e80000100a00 */
[----:B0-----:R-:W2:Y:S01]  /*5d360*/  LDL.LU.64 R222, [R1+0x24e8] ;  /* 0x0024e80001de7983 */ /* 0x001ea20000300a00 */
[----:B------:R-:W-:Y:S01]  /*5d370*/  IMAD.MOV.U32 R58, RZ, RZ, R40 ;  /* 0x000000ffff3a7224 */ /* 0x000fe200078e0028 */
[----:B------:R-:W-:Y:S01]  /*5d380*/  IADD3 R40, P6, R41, R10, RZ ;  /* 0x0000000a29287210 */ /* 0x000fe20007fde0ff */
[----:B------:R-:W-:-:S04]  /*5d390*/  IMAD.MOV.U32 R221, RZ, RZ, R28 ;  /* 0x000000ffffdd7224 */ /* 0x000fc800078e001c */
[----:B------:R-:W-:Y:S01]  /*5d3a0*/  IMAD.X R41, R251, 0x1, R8, P6 ;  /* 0x00000001fb297824 */ /* 0x000fe200030e0608 */
[----:B------:R-:W-:Y:S02]  /*5d3b0*/  SHF.R.S32.HI R251, RZ, 0x1f, R65 ;  /* 0x0000001ffffb7819 */ /* 0x000fe40000011441 */
[----:B------:R-:W-:Y:S02]  /*5d3c0*/  IADD3 R28, P6, R65, R15, RZ ;  /* 0x0000000f411c7210 */ /* 0x000fe40007fde0ff */
[----:B------:R0:W-:Y:S02]  /*5d3d0*/  STL.64 [R1+0x198], R40 ;  /* 0x0001982801007387 */ /* 0x0001e40000100a00 */
[----:B0-----:R-:W-:Y:S02]  /*5d3e0*/  IMAD.MOV.U32 R41, RZ, RZ, R29 ;  /* 0x000000ffff297224 */ /* 0x001fe400078e001d */
[----:B------:R-:W-:-:S05]  /*5d3f0*/  IMAD.X R29, R251, 0x1, R14, P6 ;  /* 0x00000001fb1d7824 */ /* 0x000fca00030e060e */
[----:B------:R2:W-:Y:S01]  /*5d400*/  STL.64 [R1+0x190], R28 ;  /* 0x0001901c01007387 */ /* 0x0005e20000100a00 */
[----:B------:R-:W-:Y:S02]  /*5d410*/  IMAD.MOV.U32 R63, RZ, RZ, R224 ;  /* 0x000000ffff3f7224 */ /* 0x000fe400078e00e0 */
[----:B------:R-:W-:Y:S02]  /*5d420*/  IMAD.MOV.U32 R40, RZ, RZ, R225 ;  /* 0x000000ffff287224 */ /* 0x000fe400078e00e1 */
[----:B--2---:R-:W-:Y:S01]  /*5d430*/  IMAD.MOV.U32 R28, RZ, RZ, R222 ;  /* 0x000000ffff1c7224 */ /* 0x004fe200078e00de */
[----:B------:R-:W-:Y:S01]  /*5d440*/  IADD3 R222, P6, R65, R13, RZ ;  /* 0x0000000d41de7210 */ /* 0x000fe20007fde0ff */
[----:B------:R-:W-:-:S04]  /*5d450*/  IMAD.MOV.U32 R29, RZ, RZ, R223 ;  /* 0x000000ffff1d7224 */ /* 0x000fc800078e00df */
[----:B------:R-:W-:Y:S01]  /*5d460*/  IMAD.X R223, R251, 0x1, R12, P6 ;  /* 0x00000001fbdf7824 */ /* 0x000fe200030e060c */
[----:B------:R-:W-:-:S05]  /*5d470*/  IADD3 R224, P6, R65, R11, RZ ;  /* 0x0000000b41e07210 */ /* 0x000fca0007fde0ff */
[----:B------:R-:W-:Y:S01]  /*5d480*/  IMAD.X R225, R251, 0x1, R9, P6 ;  /* 0x00000001fbe17824 */ /* 0x000fe200030e0609 */
[----:B------:R0:W-:Y:S04]  /*5d490*/  STL.64 [R1+0x188], R222 ;  /* 0x000188de01007387 */ /* 0x0001e80000100a00 */
[----:B0-----:R-:W2:Y:S04]  /*5d4a0*/  LDL.LU.64 R222, [R1+0x24e0] ;  /* 0x0024e00001de7983 */ /* 0x001ea80000300a00 */
[----:B------:R0:W-:Y:S04]  /*5d4b0*/  STL.64 [R1+0x180], R224 ;  /* 0x000180e001007387 */ /* 0x0001e80000100a00 */
[----:B0-----:R-:W3:Y:S01]  /*5d4c0*/  LDL.LU.64 R224, [R1+0x24d8] ;  /* 0x0024d80001e07983 */ /* 0x001ee20000300a00 */
[----:B------:R-:W-:-:S05]  /*5d4d0*/  IADD3 R64, P6, R65, R10, RZ ;  /* 0x0000000a41407210 */ /* 0x000fca0007fde0ff */
        /* <DEDUP_REMOVED lines=80> */
[----:B------:R-:W-:-:S04]  /*5d9e0*/  PRMT R251, R252, 0x7773, RZ ;  /* 0x00007773fcfb7816 */ /* 0x000fc800000000ff */
[----:B------:R-:W-:Y:S04]  /*5d9f0*/  STL.64 [R1+0x50], R58 ;  /* 0x0000503a01007387 */ /* 0x000fe80000100a00 */
[----:B------:R-:W4:Y:S01]  /*5da00*/  LDL.LU R41, [R1+0x5c] ;  /* 0x00005c0001297983 */ /* 0x000f220000300800 */
[----:B------:R-:W-:Y:S02]  /*5da10*/  IMAD.MOV.U32 R62, RZ, RZ, R56 ;  /* 0x000000ffff3e7224 */ /* 0x000fe400078e0038 */
[----:B------:R-:W-:Y:S02]  /*5da20*/  IMAD.MOV.U32 R63, RZ, RZ, R57 ;  /* 0x000000ffff3f7224 */ /* 0x000fe400078e0039 */
[----:B------:R-:W4:Y:S04]  /*5da30*/  LDL.LU.64 R56, [R1+0x2060] ;  /* 0x0020600001387983 */ /* 0x000f280000300a00 */
[----:B------:R0:W-:Y:S01]  /*5da40*/  @P2 STG.E.U8 desc[UR44][R42.64], R251 ;  /* 0x000000fb2a002986 */ /* 0x0001e2000c10112c */
[----:B------:R-:W-:-:S02]  /*5da50*/  IMAD.MOV.U32 R220, RZ, RZ, R60 ;  /* 0x000000ffffdc7224 */ /* 0x000fc400078e003c */
[----:B------:R-:W-:Y:S01]  /*5da60*/  IMAD.MOV.U32 R221, RZ, RZ, R61 ;  /* 0x000000ffffdd7224 */ /* 0x000fe200078e003d */
[C---:B0-----:R-:W-:Y:S01]  /*5da70*/  PRMT R251, R65.reuse, 0x7770, RZ ;  /* 0x0000777041fb7816 */ /* 0x041fe200000000ff */
[----:B------:R-:W4:Y:S04]  /*5da80*/  LDL.LU.64 R42, [R1+0x2058] ;  /* 0x00205800012a7983 */ /* 0x000f280000300a00 */
[----:B------:R0:W-:Y:S01]  /*5da90*/  @P5 STG.E.U8 desc[UR44][R230.64], R251 ;  /* 0x000000fbe6005986 */ /* 0x0001e2000c10112c */
[----:B------:R-:W-:Y:S02]  /*5daa0*/  IMAD.MOV.U32 R60, RZ, RZ, R38 ;  /* 0x000000ffff3c7224 */ /* 0x000fe400078e0026 */
[----:B------:R-:W-:Y:S01]  /*5dab0*/  IMAD.MOV.U32 R61, RZ, RZ, R39 ;  /* 0x000000ffff3d7224 */ /* 0x000fe200078e0027 */
[----:B------:R-:W4:Y:S04]  /*5dac0*/  LDL.LU R252, [R1+0x4c] ;  /* 0x00004c0001fc7983 */ /* 0x000f280000300800 */
[----:B------:R-:W4:Y:S01]  /*5dad0*/  LDL.LU.64 R38, [R1+0x2050] ;  /* 0x0020500001267983 */ /* 0x000f220000300a00 */
[----:B0-----:R-:W-:Y:S01]  /*5dae0*/  PRMT R251, R65, 0x7771, RZ ;  /* 0x0000777141fb7816 */ /* 0x001fe200000000ff */
[----:B------:R-:W-:-:S04]  /*5daf0*/  IMAD.MOV.U32 R58, RZ, RZ, R36 ;  /* 0x000000ffff3a7224 */ /* 0x000fc800078e0024 */
[----:B------:R0:W-:Y:S01]  /*5db00*/  @P1 STG.E.U8 desc[UR44][R30.64], R251 ;  /* 0x000000fb1e001986 */ /* 0x0001e2000c10112c */
[----:B---3--:R-:W-:Y:S01]  /*5db10*/  LOP3.LUT P1, RZ, R224, 0x8000000, RZ, 0xc0, !PT ;  /* 0x08000000e0ff7812 */ /* 0x008fe2000782c0ff */
[----:B------:R-:W-:Y:S02]  /*5db20*/  IMAD.MOV.U32 R59, RZ, RZ, R37 ;  /* 0x000000ffff3b7224 */ /* 0x000fe400078e0025 */
[----:B------:R-:W3:Y:S04]  /*5db30*/  LDL.LU.64 R36, [R1+0x2048] ;  /* 0x0020480001247983 */ /* 0x000ee80000300a00 */
[----:B------:R-:W3:Y:S01]  /*5db40*/  LDL.LU.64 R230, [R1+0x2040] ;  /* 0x0020400001e67983 */ /* 0x000ee20000300a00 */
[----:B0-----:R-:W-:-:S03]  /*5db50*/  PRMT R251, R65, 0x7772, RZ ;  /* 0x0000777241fb7816 */ /* 0x001fc600000000ff */
[----:B------:R-:W3:Y:S04]  /*5db60*/  LDL.LU.64 R30, [R1+0x2038] ;  /* 0x00203800011e7983 */ /* 0x000ee80000300a00 */
[----:B------:R0:W-:Y:S01]  /*5db70*/  @P1 STG.E.U8 desc[UR44][R28.64], R251 ;  /* 0x000000fb1c001986 */ /* 0x0001e2000c10112c */
[----:B------:R-:W-:-:S03]  /*5db80*/  LOP3.LUT P1, RZ, R224, 0x4000000, RZ, 0xc0, !PT ;  /* 0x04000000e0ff7812 */ /* 0x000fc6000782c0ff */
[----:B0-----:R-:W3:Y:S01]  /*5db90*/  LDL.LU.64 R28, [R1+0x2030] ;  /* 0x00203000011c7983 */ /* 0x001ee20000300a00 */
[----:B------:R-:W-:-:S09]  /*5dba0*/  PRMT R251, R65, 0x7773, RZ ;  /* 0x0000777341fb7816 */ /* 0x000fd200000000ff */
[----:B------:R0:W-:Y:S04]  /*5dbb0*/  @P1 STG.E.U8 desc[UR44][R228.64], R251 ;  /* 0x000000fbe4001986 */ /* 0x0001e8000c10112c */
[----:B0-----:R-:W3:Y:S01]  /*5dbc0*/  LDL.LU.64 R228, [R1+0x2028] ;  /* 0x0020280001e47983 */ /* 0x001ee20000300a00 */
[----:B------:R-:W-:Y:S02]  /*5dbd0*/  LOP3.LUT P1, RZ, R224, 0x2000000, RZ, 0xc0, !PT ;  /* 0x02000000e0ff7812 */ /* 0x000fe4000782c0ff */
[----:B------:R-:W-:-:S11]  /*5dbe0*/  PRMT R251, R40, 0x7770, RZ ;  /* 0x0000777028fb7816 */ /* 0x000fd600000000ff */
[----:B------:R0:W-:Y:S01]  /*5dbf0*/  @P1 STG.E.U8 desc[UR44][R220.64], R251 ;  /* 0x000000fbdc001986 */ /* 0x0001e2000c10112c */
[----:B------:R-:W-:Y:S02]  /*5dc00*/  LOP3.LUT P1, RZ, R224, 0x1000000, RZ, 0xc0, !PT ;  /* 0x01000000e0ff7812 */ /* 0x000fe4000782c0ff */
[----:B0-----:R-:W-:-:S11]  /*5dc10*/  PRMT R251, R40, 0x7771, RZ ;  /* 0x0000777128fb7816 */ /* 0x001fd600000000ff */
        /* <DEDUP_REMOVED lines=8> */
[C---:B--2---:R-:W-:Y:S02]  /*5dca0*/  LOP3.LUT P6, RZ, R223.reuse, 0x400000, RZ, 0xc0, !PT ;  /* 0x00400000dfff7812 */ /* 0x044fe400078cc0ff */
[C---:B------:R-:W-:Y:S02]  /*5dcb0*/  LOP3.LUT P2, RZ, R223.reuse, 0x8000000, RZ, 0xc0, !PT ;  /* 0x08000000dfff7812 */ /* 0x040fe4000784c0ff */
[----:B------:R-:W-:Y:S02]  /*5dcc0*/  LOP3.LUT P5, RZ, R223, 0x10000000, RZ, 0xc0, !PT ;  /* 0x10000000dfff7812 */ /* 0x000fe400078ac0ff */
[----:B----4-:R-:W-:-:S05]  /*5dcd0*/  PRMT R251, R41, 0x7770, RZ ;  /* 0x0000777029fb7816 */ /* 0x010fca00000000ff */
[----:B------:R0:W-:Y:S01]  /*5dce0*/  @P1 STG.E.U8 desc[UR44][R56.64], R251 ;  /* 0x000000fb38001986 */ /* 0x0001e2000c10112c */
[----:B------:R-:W-:Y:S02]  /*5dcf0*/  LOP3.LUT P1, RZ, R224, 0x100000, RZ, 0xc0, !PT ;  /* 0x00100000e0ff7812 */ /* 0x000fe4000782c0ff */
[----:B0-----:R-:W-:-:S05]  /*5dd00*/  PRMT R251, R41, 0x7771, RZ ;  /* 0x0000777129fb7816 */ /* 0x001fca00000000ff */
[----:B------:R0:W-:Y:S02]  /*5dd10*/  @P6 STG.E.U8 desc[UR44][R42.64], R251 ;  /* 0x000000fb2a006986 */ /* 0x0001e4000c10112c */
[----:B0-----:R-:W-:-:S05]  /*5dd20*/  PRMT R251, R41, 0x7772, RZ ;  /* 0x0000777229fb7816 */ /* 0x001fca00000000ff */
[----:B------:R0:W-:Y:S02]  /*5dd30*/  @P1 STG.E.U8 desc[UR44][R38.64], R251 ;  /* 0x000000fb26001986 */ /* 0x0001e4000c10112c */
[----:B0-----:R-:W-:-:S05]  /*5dd40*/  PRMT R251, R41, 0x7773, RZ ;  /* 0x0000777329fb7816 */ /* 0x001fca00000000ff */
[----:B---3--:R0:W-:Y:S02]  /*5dd50*/  @P4 STG.E.U8 desc[UR44][R36.64], R251 ;  /* 0x000000fb24004986 */ /* 0x0081e4000c10112c */
[----:B0-----:R-:W-:-:S05]  /*5dd60*/  PRMT R251, R252, 0x7770, RZ ;  /* 0x00007770fcfb7816 */ /* 0x001fca00000000ff */
[----:B------:R0:W-:Y:S02]  /*5dd70*/  @P3 STG.E.U8 desc[UR44][R230.64], R251 ;  /* 0x000000fbe6003986 */ /* 0x0001e4000c10112c */
[----:B0-----:R-:W-:-:S05]  /*5dd80*/  PRMT R251, R252, 0x7771, RZ ;  /* 0x00007771fcfb7816 */ /* 0x001fca00000000ff */
[----:B------:R0:W-:Y:S02]  /*5dd90*/  @P0 STG.E.U8 desc[UR44][R30.64], R251 ;  /* 0x000000fb1e000986 */ /* 0x0001e4000c10112c */
[----:B0-----:R-:W-:-:S05]  /*5dda0*/  PRMT R251, R252, 0x7772, RZ ;  /* 0x00007772fcfb7816 */ /* 0x001fca00000000ff */
[----:B------:R0:W-:Y:S02]  /*5ddb0*/  @P2 STG.E.U8 desc[UR44][R28.64], R251 ;  /* 0x000000fb1c002986 */ /* 0x0001e4000c10112c */
[----:B0-----:R-:W-:-:S05]  /*5ddc0*/  PRMT R251, R252, 0x7773, RZ ;  /* 0x00007773fcfb7816 */ /* 0x001fca00000000ff */
[----:B------:R0:W-:Y:S04]  /*5ddd0*/  @P5 STG.E.U8 desc[UR44][R228.64], R251 ;  /* 0x000000fbe4005986 */ /* 0x0001e8000c10112c */
[----:B0-----:R-:W2:Y:S04]  /*5dde0*/  LDL.LU.64 R228, [R1+0x2020] ;  /* 0x0020200001e47983 */ /* 0x001ea80000300a00 */
[----:B------:R-:W3:Y:S04]  /*5ddf0*/  LDL.LU.64 R36, [R1+0x2018] ;  /* 0x0020180001247983 */ /* 0x000ee80000300a00 */
[----:B------:R-:W4:Y:S04]  /*5de00*/  LDL.LU.64 R40, [R1+0x2010] ;  /* 0x0020100001287983 */ /* 0x000f280000300a00 */
[----:B------:R-:W2:Y:S04]  /*5de10*/  LDL.LU R252, [R1+0x30] ;  /* 0x0000300001fc7983 */ /* 0x000ea80000300800 */
[----:B------:R-:W4:Y:S04]  /*5de20*/  LDL.LU.64 R230, [R1+0x2008] ;  /* 0x0020080001e67983 */ /* 0x000f280000300a00 */
[----:B------:R-:W4:Y:S04]  /*5de30*/  LDL.LU.64 R30, [R1+0x2000] ;  /* 0x00200000011e7983 */ /* 0x000f280000300a00 */
[----:B------:R-:W4:Y:S04]  /*5de40*/  LDL.LU.64 R28, [R1+0x1ff8] ;  /* 0x001ff800011c7983 */ /* 0x000f280000300a00 */
[----:B------:R-:W4:Y:S01]  /*5de50*/  LDL.LU R65, [R1+0x20] ;  /* 0x0000200001417983 */ /* 0x000f220000300800 */
[----:B------:R-:W-:-:S02]  /*5de60*/  LOP3.LUT P3, RZ, R223, 0x20000000, RZ, 0xc0, !PT ;  /* 0x20000000dfff7812 */ /* 0x000fc4000786c0ff */
        /* <DEDUP_REMOVED lines=11> */
[----:B------:R-:W-:-:S11]  /*5df20*/  LOP3.LUT R224, R224, 0xffff7fff, RZ, 0xc0, !PT ;  /* 0xffff7fffe0e07812 */ /* 0x000fd600078ec0ff */
[----:B------:R-:W-:Y:S02]  /*5df30*/  @P6 LOP3.LUT R224, R224, 0x8000, RZ, 0xfc, !PT ;  /* 0x00008000e0e06812 */ /* 0x000fe400078efcff */
[----:B------:R-:W-:Y:S02]  /*5df40*/  LOP3.LUT P6, RZ, R225, 0x20, RZ, 0xc0, !PT ;  /* 0x00000020e1ff7812 */ /* 0x000fe400078cc0ff */
[----:B------:R-:W-:Y:S02]  /*5df50*/  LOP3.LUT R224, R224, 0xfffeffff, RZ, 0xc0, !PT ;  /* 0xfffeffffe0e07812 */ /* 0x000fe400078ec0ff */
[----:B--2---:R-:W-:-:S05]  /*5df60*/  PRMT R251, R252, 0x7770, RZ ;  /* 0x00007770fcfb7816 */ /* 0x004fca00000000ff */
[----:B------:R0:W-:Y:S04]  /*5df70*/  @P3 STG.E.U8 desc[UR44][R228.64], R251 ;  /* 0x000000fbe4003986 */ /* 0x0001e8000c10112c */
[----:B0-----:R-:W2:Y:S01]  /*5df80*/  LDL.LU.64 R228, [R1+0x1ff0] ;  /* 0x001ff00001e47983 */ /* 0x001ea20000300a00 */
[----:B------:R-:W-:-:S03]  /*5df90*/  PRMT R251, R252, 0x7771, RZ ;  /* 0x00007771fcfb7816 */ /* 0x000fc600000000ff */
[----:B------:R-:W2:Y:S04]  /*5dfa0*/  LDL.LU.64 R220, [R1+0x1fe8] ;  /* 0x001fe80001dc7983 */ /* 0x000ea80000300a00 */
[----:B---3--:R0:W-:Y:S04]  /*5dfb0*/  @P0 STG.E.U8 desc[UR44][R36.64], R251 ;  /* 0x000000fb24000986 */ /* 0x0081e8000c10112c */
[----:B------:R-:W3:Y:S04]  /*5dfc0*/  LDL.LU.64 R62, [R1+0x1fe0] ;  /* 0x001fe000013e7983 */ /* 0x000ee80000300a00 */
[----:B0-----:R-:W3:Y:S01]  /*5dfd0*/  LDL.LU R36, [R1+0x34] ;  /* 0x0000340001247983 */ /* 0x001ee20000300800 */
[----:B------:R-:W-:-:S02]  /*5dfe0*/  @P6 LOP3.LUT R224, R224, 0x10000, RZ, 0xfc, !PT ;  /* 0x00010000e0e06812 */ /* 0x000fc400078efcff */
[----:B------:R-:W-:Y:S01]  /*5dff0*/  LOP3.LUT P6, RZ, R225, 0x10, RZ, 0xc0, !PT ;  /* 0x00000010e1ff7812 */ /* 0x000fe200078cc0ff */
[----:B------:R-:W3:Y:S01]  /*5e000*/  LDL.LU.64 R58, [R1+0x1fd8] ;  /* 0x001fd800013a7983 */ /* 0x000ee20000300a00 */
[----:B------:R-:W-:-:S03]  /*5e010*/  LOP3.LUT R224, R224, 0xfffdffff, RZ, 0xc0, !PT ;  /* 0xfffdffffe0e07812 */ /* 0x000fc600078ec0ff */
[----:B------:R-:W3:Y:S01]  /*5e020*/  LDL.LU.64 R60, [R1+0x1fd0] ;  /* 0x001fd000013c7983 */ /* 0x000ee20000300a00 */
[----:B------:R-:W-:-:S03]  /*5e030*/  LOP3.LUT P2, RZ, R223, 0x80000000, RZ, 0xc0, !PT ;  /* 0x80000000dfff7812 */ /* 0x000fc6000784c0ff */
[----:B------:R-:W3:Y:S04]  /*5e040*/  LDL.LU.64 R56, [R1+0x1fc8] ;  /* 0x001fc80001387983 */ /* 0x000ee80000300a00 */
[----:B------:R-:W-:Y:S01]  /*5e050*/  @P6 LOP3.LUT R224, R224, 0x20000, RZ, 0xfc, !PT ;  /* 0x00020000e0e06812 */ /* 0x000fe200078efcff */
[----:B------:R-:W3:Y:S01]  /*5e060*/  LDL.LU R37, [R1+0x24] ;  /* 0x0000240001257983 */ /* 0x000ee20000300800 */
[C---:B------:R-:W-:Y:S02]  /*5e070*/  LOP3.LUT P6, RZ, R225.reuse, 0x8, RZ, 0xc0, !PT ;  /* 0x00000008e1ff7812 */ /* 0x040fe400078cc0ff */
[----:B------:R-:W-:Y:S01]  /*5e080*/  LOP3.LUT R224, R224, 0xfffbffff, RZ, 0xc0, !PT ;  /* 0xfffbffffe0e07812 */ /* 0x000fe200078ec0ff */
[----:B------:R-:W3:Y:S01]  /*5e090*/  LDL.LU.64 R42, [R1+0x1fc0] ;  /* 0x001fc000012a7983 */ /* 0x000ee20000300a00 */
[----:B------:R-:W-:-:S02]  /*5e0a0*/  LOP3.LUT P5, RZ, R225, 0x1, RZ, 0xc0, !PT ;  /* 0x00000001e1ff7812 */ /* 0x000fc400078ac0ff */
[----:B------:R-:W-:Y:S01]  /*5e0b0*/  PRMT R251, R252, 0x7772, RZ ;  /* 0x00007772fcfb7816 */ /* 0x000fe200000000ff */
[----:B------:R-:W3:Y:S06]  /*5e0c0*/  LDL.LU.64 R38, [R1+0x1fb8] ;  /* 0x001fb80001267983 */ /* 0x000eec0000300a00 */
[----:B------:R-:W-:Y:S02]  /*5e0d0*/  @P6 LOP3.LUT R224, R224, 0x40000, RZ, 0xfc, !PT ;  /* 0x00040000e0e06812 */ /* 0x000fe400078efcff */
[----:B------:R-:W-:Y:S02]  /*5e0e0*/  LOP3.LUT P6, RZ, R225, 0x4, RZ, 0xc0, !PT ;  /* 0x00000004e1ff7812 */ /* 0x000fe400078cc0ff */
[----:B------:R-:W-:Y:S01]  /*5e0f0*/  LOP3.LUT R224, R224, 0xfff7ffff, RZ, 0xc0, !PT ;  /* 0xfff7ffffe0e07812 */ /* 0x000fe200078ec0ff */
[----:B----4-:R0:W-:Y:S10]  /*5e100*/  @P2 STG.E.U8 desc[UR44][R40.64], R251 ;  /* 0x000000fb28002986 */ /* 0x0101f4000c10112c */
[----:B------:R-:W-:-:S02]  /*5e110*/  @P6 LOP3.LUT R224, R224, 0x80000, RZ, 0xfc, !PT ;  /* 0x00080000e0e06812 */ /* 0x000fc400078efcff */
[----:B------:R-:W-:Y:S01]  /*5e120*/  LOP3.LUT P6, RZ, R225, 0x2, RZ, 0xc0, !PT ;  /* 0x00000002e1ff7812 */ /* 0x000fe200078cc0ff */
[----:B0-----:R-:W4:Y:S01]  /*5e130*/  LDL.LU.64 R40, [R1+0x1fb0] ;  /* 0x001fb00001287983 */ /* 0x001f220000300a00 */
[----:B------:R-:W-:-:S05]  /*5e140*/  PRMT R251, R252, 0x7773, RZ ;  /* 0x00007773fcfb7816 */ /* 0x000fca00000000ff */
[----:B------:R0:W-:Y:S02]  /*5e150*/  @P5 STG.E.U8 desc[UR44][R230.64], R251 ;  /* 0x000000fbe6005986 */ /* 0x0001e4000c10112c */
[----:B0-----:R-:W-:Y:S02]  /*5e160*/  PRMT R251, R65, 0x7770, RZ ;  /* 0x0000777041fb7816 */ /* 0x001fe400000000ff */
[----:B------:R-:W4:Y:S04]  /*5e170*/  LDL.LU.64 R230, [R1+0x1fa8] ;  /* 0x001fa80001e67983 */ /* 0x000f280000300a00 */
[----:B------:R0:W-:Y:S01]  /*5e180*/  @P6 STG.E.U8 desc[UR44][R30.64], R251 ;  /* 0x000000fb1e006986 */ /* 0x0001e2000c10112c */
[----:B------:R-:W-:-:S03]  /*5e190*/  LOP3.LUT P6, RZ, R224, 0x80000, RZ, 0xc0, !PT ;  /* 0x00080000e0ff7812 */ /* 0x000fc600078cc0ff */
[----:B------:R-:W4:Y:S01]  /*5e1a0*/  LDL.LU R252, [R1+0x38] ;  /* 0x0000380001fc7983 */ /* 0x000f220000300800 */
[----:B0-----:R-:W-:-:S03]  /*5e1b0*/  PRMT R251, R65, 0x7771, RZ ;  /* 0x0000777141fb7816 */ /* 0x001fc600000000ff */
[----:B------:R-:W4:Y:S06]  /*5e1c0*/  LDL.LU.64 R30, [R1+0x1fa0] ;  /* 0x001fa000011e7983 */ /* 0x000f2c0000300a00 */
[----:B------:R0:W-:Y:S01]  /*5e1d0*/  @P6 STG.E.U8 desc[UR44][R28.64], R251 ;  /* 0x000000fb1c006986 */ /* 0x0001e2000c10112c */
[----:B------:R-:W-:-:S03]  /*5e1e0*/  LOP3.LUT P6, RZ, R224, 0x40000, RZ, 0xc0, !PT ;  /* 0x00040000e0ff7812 */ /* 0x000fc600078cc0ff */
[----:B0-----:R-:W4:Y:S01]  /*5e1f0*/  LDL.LU.64 R28, [R1+0x1f98] ;  /* 0x001f9800011c7983 */ /* 0x001f220000300a00 */
[----:B------:R-:W-:-:S09]  /*5e200*/  PRMT R251, R65, 0x7772, RZ ;  /* 0x0000777241fb7816 */ /* 0x000fd200000000ff */
[----:B--2---:R0:W-:Y:S04]  /*5e210*/  @P6 STG.E.U8 desc[UR44][R228.64], R251 ;  /* 0x000000fbe4006986 */ /* 0x0041e8000c10112c */
[----:B0-----:R-:W2:Y:S01]  /*5e220*/  LDL.LU.64 R228, [R1+0x1f90] ;  /* 0x001f900001e47983 */ /* 0x001ea20000300a00 */
[----:B------:R-:W-:Y:S02]  /*5e230*/  LOP3.LUT P6, RZ, R224, 0x20000, RZ, 0xc0, !PT ;  /* 0x00020000e0ff7812 */ /* 0x000fe400078cc0ff */
[----:B------:R-:W-:-:S11]  /*5e240*/  PRMT R251, R65, 0x7773, RZ ;  /* 0x0000777341fb7816 */ /* 0x000fd600000000ff */
[----:B------:R3:W-:Y:S01]  /*5e250*/  @P6 STG.E.U8 desc[UR44][R220.64], R251 ;  /* 0x000000fbdc006986 */ /* 0x0007e2000c10112c */
[----:B------:R-:W-:Y:S02]  /*5e260*/  LOP3.LUT P6, RZ, R224, 0x10000, RZ, 0xc0, !PT ;  /* 0x00010000e0ff7812 */ /* 0x000fe400078cc0ff */
[----:B---3--:R-:W-:-:S11]  /*5e270*/  PRMT R251, R36, 0x7770, RZ ;  /* 0x0000777024fb7816 */ /* 0x008fd600000000ff */
        /* <DEDUP_REMOVED lines=11> */
[C---:B------:R-:W-:Y:S02]  /*5e330*/  LOP3.LUT P1, RZ, R225.reuse, 0x400, RZ, 0xc0, !PT ;  /* 0x00000400e1ff7812 */ /* 0x040fe4000782c0ff */
[----:B------:R-:W-:Y:S02]  /*5e340*/  LOP3.LUT P4, RZ, R225, 0x800, RZ, 0xc0, !PT ;  /* 0x00000800e1ff7812 */ /* 0x000fe4000788c0ff */
[----:B0-----:R-:W-:-:S07]  /*5e350*/  PRMT R251, R37, 0x7770, RZ ;  /* 0x0000777025fb7816 */ /* 0x001fce00000000ff */
[----:B------:R0:W-:Y:S01]  /*5e360*/  @P6 STG.E.U8 desc[UR44][R42.64], R251 ;  /* 0x000000fb2a006986 */ /* 0x0001e2000c10112c */
[----:B------:R-:W-:Y:S02]  /*5e370*/  LOP3.LUT P3, RZ, R225, 0x1000, RZ, 0xc0, !PT ;  /* 0x00001000e1ff7812 */ /* 0x000fe4000786c0ff */
[----:B0-----:R-:W-:-:S05]  /*5e380*/  PRMT R251, R37, 0x7771, RZ ;  /* 0x0000777125fb7816 */ /* 0x001fca00000000ff */
[----:B------:R0:W-:Y:S01]  /*5e390*/  @P1 STG.E.U8 desc[UR44][R38.64], R251 ;  /* 0x000000fb26001986 */ /* 0x0001e2000c10112c */
[----:B------:R-:W-:Y:S02]  /*5e3a0*/  LOP3.LUT P0, RZ, R225, 0x2000, RZ, 0xc0, !PT ;  /* 0x00002000e1ff7812 */ /* 0x000fe4000780c0ff */
[----:B0-----:R-:W-:-:S05]  /*5e3b0*/  PRMT R251, R37, 0x7772, RZ ;  /* 0x0000777225fb7816 */ /* 0x001fca00000000ff */
[----:B----4-:R0:W-:Y:S01]  /*5e3c0*/  @P4 STG.E.U8 desc[UR44][R40.64], R251 ;  /* 0x000000fb28004986 */ /* 0x0101e2000c10112c */
[----:B------:R-:W-:Y:S02]  /*5e3d0*/  LOP3.LUT P2, RZ, R225, 0x4000, RZ, 0xc0, !PT ;  /* 0x00004000e1ff7812 */ /* 0x000fe4000784c0ff */
[----:B0-----:R-:W-:Y:S01]  /*5e3e0*/  PRMT R251, R37, 0x7773, RZ ;  /* 0x0000777325fb7816 */ /* 0x001fe200000000ff */
[----:B------:R-:W3:Y:S04]  /*5e3f0*/  LDL.LU.64 R40, [R1+0x1f80] ;  /* 0x001f800001287983 */ /* 0x000ee80000300a00 */
[----:B------:R0:W-:Y:S01]  /*5e400*/  @P3 STG.E.U8 desc[UR44][R230.64], R251 ;  /* 0x000000fbe6003986 */ /* 0x0001e2000c10112c */
[----:B------:R-:W-:-:S03]  /*5e410*/  LOP3.LUT P5, RZ, R225, 0x8000, RZ, 0xc0, !PT ;  /* 0x00008000e1ff7812 */ /* 0x000fc600078ac0ff */
[----:B------:R-:W4:Y:S01]  /*5e420*/  LDL.LU.64 R36, [R1+0x1f78] ;  /* 0x001f780001247983 */ /* 0x000f220000300a00 */
[----:B0-----:R-:W-:-:S03]  /*5e430*/  PRMT R251, R252, 0x7770, RZ ;  /* 0x00007770fcfb7816 */ /* 0x001fc600000000ff */
[----:B------:R-:W4:Y:S04]  /*5e440*/  LDL.LU.64 R230, [R1+0x1f70] ;  /* 0x001f700001e67983 */ /* 0x000f280000300a00 */
[----:B------:R0:W-:Y:S02]  /*5e450*/  @P0 STG.E.U8 desc[UR44][R30.64], R251 ;  /* 0x000000fb1e000986 */ /* 0x0001e4000c10112c */
[----:B0-----:R-:W-:-:S05]  /*5e460*/  PRMT R251, R252, 0x7771, RZ ;  /* 0x00007771fcfb7816 */ /* 0x001fca00000000ff */
[----:B------:R0:W-:Y:S02]  /*5e470*/  @P2 STG.E.U8 desc[UR44][R28.64], R251 ;  /* 0x000000fb1c002986 */ /* 0x0001e4000c10112c */
[----:B0-----:R-:W-:Y:S02]  /*5e480*/  PRMT R251, R252, 0x7772, RZ ;  /* 0x00007772fcfb7816 */ /* 0x001fe400000000ff */
[----:B------:R-:W-:-:S03]  /*5e490*/  LOP3.LUT P3, RZ, R225, 0x10000, RZ, 0xc0, !PT ;  /* 0x00010000e1ff7812 */ /* 0x000fc6000786c0ff */
[----:B--2---:R0:W-:Y:S04]  /*5e4a0*/  @P5 STG.E.U8 desc[UR44][R228.64], R251 ;  /* 0x000000fbe4005986 */ /* 0x0041e8000c10112c */
[----:B0-----:R-:W2:Y:S04]  /*5e4b0*/  LDL.LU R229, [R1+0x28] ;  /* 0x0000280001e57983 */ /* 0x001ea80000300800 */
[----:B------:R-:W4:Y:S01]  /*5e4c0*/  LDL.LU.64 R30, [R1+0x1f68] ;  /* 0x001f6800011e7983 */ /* 0x000f220000300a00 */
[----:B------:R-:W-:-:S03]  /*5e4d0*/  PRMT R251, R252, 0x7773, RZ ;  /* 0x00007773fcfb7816 */ /* 0x000fc600000000ff */
[----:B------:R-:W4:Y:S04]  /*5e4e0*/  LDL.LU R63, [R1+0x3c] ;  /* 0x00003c00013f7983 */ /* 0x000f280000300800 */
[----:B------:R0:W-:Y:S04]  /*5e4f0*/  @P3 STG.E.U8 desc[UR44][R226.64], R251 ;  /* 0x000000fbe2003986 */ /* 0x0001e8000c10112c */
[----:B0-----:R-:W4:Y:S04]  /*5e500*/  LDL.LU.64 R226, [R1+0x24d0] ;  /* 0x0024d00001e27983 */ /* 0x001f280000300a00 */
[----:B------:R-:W4:Y:S01]  /*5e510*/  LDL.LU.64 R28, [R1+0x1f60] ;  /* 0x001f6000011c7983 */ /* 0x000f220000300a00 */
[----:B------:R-:W-:-:S02]  /*5e520*/  LOP3.LUT P6, RZ, R225, 0x10000000, RZ, 0xc0, !PT ;  /* 0x10000000e1ff7812 */ /* 0x000fc400078cc0ff */
[----:B------:R-:W-:Y:S01]  /*5e530*/  LOP3.LUT R224, R224, 0xffffffef, RZ, 0xc0, !PT ;  /* 0xffffffefe0e07812 */ /* 0x000fe200078ec0ff */
[----:B------:R-:W4:Y:S04]  /*5e540*/  LDL.LU.64 R64, [R1+0x1f58] ;  /* 0x001f580001407983 */ /* 0x000f280000300a00 */
[----:B------:R-:W4:Y:S04]  /*5e550*/  LDL.LU.64 R220, [R1+0x1f50] ;  /* 0x001f500001dc7983 */ /* 0x000f280000300a00 */
[----:B------:R-:W4:Y:S02]  /*5e560*/  LDL.LU.64 R58, [R1+0x1f48] ;  /* 0x001f4800013a7983 */ /* 0x000f240000300a00 */
[----:B------:R-:W-:-:S02]  /*5e570*/  @P6 LOP3.LUT R224, R224, 0x10, RZ, 0xfc, !PT ;  /* 0x00000010e0e06812 */ /* 0x000fc400078efcff */
[----:B------:R-:W-:Y:S01]  /*5e580*/  LOP3.LUT P6, RZ, R225, 0x8000000, RZ, 0xc0, !PT ;  /* 0x08000000e1ff7812 */ /* 0x000fe200078cc0ff */
[----:B------:R-:W4:Y:S01]  /*5e590*/  LDL.LU R228, [R1+0x2c] ;  /* 0x00002c0001e47983 */ /* 0x000f220000300800 */
[----:B------:R-:W-:-:S03]  /*5e5a0*/  LOP3.LUT R224, R224, 0xffffffdf, RZ, 0xc0, !PT ;  /* 0xffffffdfe0e07812 */ /* 0x000fc600078ec0ff */
[----:B------:R-:W4:Y:S04]  /*5e5b0*/  LDL.LU.64 R60, [R1+0x1f40] ;  /* 0x001f4000013c7983 */ /* 0x000f280000300a00 */
[----:B------:R-:W4:Y:S04]  /*5e5c0*/  LDL.LU.64 R56, [R1+0x1f38] ;  /* 0x001f380001387983 */ /* 0x000f280000300a00 */
[----:B------:R-:W-:Y:S01]  /*5e5d0*/  @P6 LOP3.LUT R224, R224, 0x20, RZ, 0xfc, !PT ;  /* 0x00000020e0e06812 */ /* 0x000fe200078efcff */
[----:B------:R-:W4:Y:S01]  /*5e5e0*/  LDL.LU.64 R42, [R1+0x1f30] ;  /* 0x001f3000012a7983 */ /* 0x000f220000300a00 */
[----:B------:R-:W-:-:S02]  /*5e5f0*/  LOP3.LUT P6, RZ, R225, 0x4000000, RZ, 0xc0, !PT ;  /* 0x04000000e1ff7812 */ /* 0x000fc400078cc0ff */
[----:B------:R-:W-:Y:S01]  /*5e600*/  LOP3.LUT R224, R224, 0xffffffbf, RZ, 0xc0, !PT ;  /* 0xffffffbfe0e07812 */ /* 0x000fe200078ec0ff */
[----:B------:R-:W4:Y:S01]  /*5e610*/  LDL.LU.64 R38, [R1+0x1f28] ;  /* 0x001f280001267983 */ /* 0x000f220000300a00 */
[C---:B------:R-:W-:Y:S02]  /*5e620*/  LOP3.LUT P0, RZ, R225.reuse, 0x20000, RZ, 0xc0, !PT ;  /* 0x00020000e1ff7812 */ /* 0x040fe4000780c0ff */
[----:B------:R-:W-:Y:S01]  /*5e630*/  LOP3.LUT P2, RZ, R225, 0x40000, RZ, 0xc0, !PT ;  /* 0x00040000e1ff7812 */ /* 0x000fe2000784c0ff */
[----:B------:R-:W4:Y:S06]  /*5e640*/  LDL.LU R252, [R1+0xa0] ;  /* 0x0000a00001fc7983 */ /* 0x000f2c0000300800 */
        /* <DEDUP_REMOVED lines=13> */
[C---:B------:R-:W-:Y:S02]  /*5e720*/  LOP3.LUT P6, RZ, R225.reuse, 0x200000, RZ, 0xc0, !PT ;  /* 0x00200000e1ff7812 */ /* 0x040fe400078cc0ff */
[----:B------:R-:W-:Y:S02]  /*5e730*/  LOP3.LUT R224, R224, 0xfffff7ff, RZ, 0xc0, !PT ;  /* 0xfffff7ffe0e07812 */ /* 0x000fe400078ec0ff */
[C---:B------:R-:W-:Y:S02]  /*5e740*/  LOP3.LUT P5, RZ, R225.reuse, 0x80000, RZ, 0xc0, !PT ;  /* 0x00080000e1ff7812 */ /* 0x040fe400078ac0ff */
[C---:B------:R-:W-:Y:S02]  /*5e750*/  LOP3.LUT P1, RZ, R225.reuse, 0x20000000, RZ, 0xc0, !PT ;  /* 0x20000000e1ff7812 */ /* 0x040fe4000782c0ff */
[----:B------:R-:W-:-:S02]  /*5e760*/  LOP3.LUT P4, RZ, R225, 0x40000000, RZ, 0xc0, !PT ;  /* 0x40000000e1ff7812 */ /* 0x000fc4000788c0ff */
[----:B------:R-:W-:-:S03]  /*5e770*/  LOP3.LUT P3, RZ, R225, 0x80000000, RZ, 0xc0, !PT ;  /* 0x80000000e1ff7812 */ /* 0x000fc6000786c0ff */
[----:B------:R-:W-:Y:S02]  /*5e780*/  @P6 LOP3.LUT R224, R224, 0x800, RZ, 0xfc, !PT ;  /* 0x00000800e0e06812 */ /* 0x000fe400078efcff */
[----:B------:R-:W-:Y:S02]  /*5e790*/  LOP3.LUT P6, RZ, R225, 0x100000, RZ, 0xc0, !PT ;  /* 0x00100000e1ff7812 */ /* 0x000fe400078cc0ff */
[C---:B--2---:R-:W-:Y:S02]  /*5e7a0*/  PRMT R251, R229.reuse, 0x7770, RZ ;  /* 0x00007770e5fb7816 */ /* 0x044fe400000000ff */
[----:B------:R-:W-:-:S03]  /*5e7b0*/  PRMT R225, R229, 0x7771, RZ ;  /* 0x00007771e5e17816 */ /* 0x000fc600000000ff */
[----:B---3--:R0:W-:Y:S04]  /*5e7c0*/  @P0 STG.E.U8 desc[UR44][R40.64], R251 ;  /* 0x000000fb28000986 */ /* 0x0081e8000c10112c */
[----:B----4-:R1:W-:Y:S04]  /*5e7d0*/  @P2 STG.E.U8 desc[UR44][R36.64], R225 ;  /* 0x000000e124002986 */ /* 0x0103e8000c10112c */
[----:B0-----:R-:W2:Y:S01]  /*5e7e0*/  LDL.LU.64 R40, [R1+0x1f20] ;  /* 0x001f200001287983 */ /* 0x001ea20000300a00 */
[----:B-1----:R-:W-:-:S03]  /*5e7f0*/  PRMT R225, R229, 0x7772, RZ ;  /* 0x00007772e5e17816 */ /* 0x002fc600000000ff */
[----:B------:R-:W3:Y:S04]  /*5e800*/  LDL.LU.64 R36, [R1+0x1f18] ;  /* 0x001f180001247983 */ /* 0x000ee80000300a00 */
[----:B------:R0:W-:Y:S02]  /*5e810*/  @P5 STG.E.U8 desc[UR44][R230.64], R225 ;  /* 0x000000e1e6005986 */ /* 0x0001e4000c10112c */
[----:B0-----:R-:W-:Y:S02]  /*5e820*/  PRMT R225, R229, 0x7773, RZ ;  /* 0x00007773e5e17816 */ /* 0x001fe400000000ff */
[----:B------:R-:W4:Y:S04]  /*5e830*/  LDL.LU.64 R230, [R1+0x1f10] ;  /* 0x001f100001e67983 */ /* 0x000f280000300a00 */
[----:B------:R0:W-:Y:S01]  /*5e840*/  @P6 STG.E.U8 desc[UR44][R30.64], R225 ;  /* 0x000000e11e006986 */ /* 0x0001e2000c10112c */
[----:B------:R-:W-:-:S03]  /*5e850*/  LOP3.LUT P6, RZ, R224, 0x800, RZ, 0xc0, !PT ;  /* 0x00000800e0ff7812 */ /* 0x000fc600078cc0ff */
[----:B0-----:R-:W4:Y:S01]  /*5e860*/  LDL.LU.64 R30, [R1+0x1f08] ;  /* 0x001f0800011e7983 */ /* 0x001f220000300a00 */
[----:B------:R-:W-:-:S03]  /*5e870*/  PRMT R225, R63, 0x7770, RZ ;  /* 0x000077703fe17816 */ /* 0x000fc600000000ff */
[----:B------:R-:W4:Y:S06]  /*5e880*/  LDL.LU R229, [R1+0x90] ;  /* 0x0000900001e57983 */ /* 0x000f2c0000300800 */
[----:B------:R0:W-:Y:S04]  /*5e890*/  @P6 STG.E.U8 desc[UR44][R28.64], R225 ;  /* 0x000000e11c006986 */ /* 0x0001e8000c10112c */
[----:B0-----:R-:W4:Y:S01]  /*5e8a0*/  LDL.LU.64 R28, [R1+0x1f00] ;  /* 0x001f0000011c7983 */ /* 0x001f220000300a00 */
[----:B------:R-:W-:-:S02]  /*5e8b0*/  LOP3.LUT P6, RZ, R224, 0x400, RZ, 0xc0, !PT ;  /* 0x00000400e0ff7812 */ /* 0x000fc400078cc0ff */
        /* <DEDUP_REMOVED lines=21> */
[----:B0-----:R-:W-:Y:S02]  /*5ea10*/  PRMT R225, R252, 0x7770, RZ ;  /* 0x00007770fce17816 */ /* 0x001fe400000000ff */
[C---:B------:R-:W-:Y:S02]  /*5ea20*/  LOP3.LUT P2, RZ, R226.reuse, 0x2, RZ, 0xc0, !PT ;  /* 0x00000002e2ff7812 */ /* 0x040fe4000784c0ff */
[----:B------:R-:W-:Y:S01]  /*5ea30*/  LOP3.LUT P5, RZ, R226, 0x4, RZ, 0xc0, !PT ;  /* 0x00000004e2ff7812 */ /* 0x000fe200078ac0ff */
[----:B--2---:R0:W-:Y:S02]  /*5ea40*/  @P1 STG.E.U8 desc[UR44][R40.64], R225 ;  /* 0x000000e128001986 */ /* 0x0041e4000c10112c */
[----:B0-----:R-:W-:-:S05]  /*5ea50*/  PRMT R225, R252, 0x7771, RZ ;  /* 0x00007771fce17816 */ /* 0x001fca00000000ff */
[----:B---3--:R0:W-:Y:S02]  /*5ea60*/  @P4 STG.E.U8 desc[UR44][R36.64], R225 ;  /* 0x000000e124004986 */ /* 0x0081e4000c10112c */
[----:B0-----:R-:W-:-:S05]  /*5ea70*/  PRMT R225, R252, 0x7772, RZ ;  /* 0x00007772fce17816 */ /* 0x001fca00000000ff */
[----:B----4-:R0:W-:Y:S02]  /*5ea80*/  @P3 STG.E.U8 desc[UR44][R230.64], R225 ;  /* 0x000000e1e6003986 */ /* 0x0101e4000c10112c */
        /* <DEDUP_REMOVED lines=9> */
[----:B------:R-:W4:Y:S04]  /*5eb20*/  LDL.LU.64 R30, [R1+0x1ee0] ;  /* 0x001ee000011e7983 */ /* 0x000f280000300a00 */
[----:B------:R-:W4:Y:S04]  /*5eb30*/  LDL.LU.64 R36, [R1+0x1ed8] ;  /* 0x001ed80001247983 */ /* 0x000f280000300a00 */
[----:B------:R-:W4:Y:S04]  /*5eb40*/  LDL.LU.64 R230, [R1+0x1ed0] ;  /* 0x001ed00001e67983 */ /* 0x000f280000300a00 */
[----:B------:R-:W4:Y:S01]  /*5eb50*/  LDL.LU R252, [R1+0xa4] ;  /* 0x0000a40001fc7983 */ /* 0x000f220000300800 */
[----:B------:R-:W-:-:S03]  /*5eb60*/  LOP3.LUT P3, RZ, R226, 0x8, RZ, 0xc0, !PT ;  /* 0x00000008e2ff7812 */ /* 0x000fc6000786c0ff */
[----:B------:R-:W4:Y:S01]  /*5eb70*/  LDL.LU.64 R28, [R1+0x1ec8] ;  /* 0x001ec800011c7983 */ /* 0x000f220000300a00 */
[----:B------:R-:W-:-:S03]  /*5eb80*/  PRMT R225, R229, 0x7772, RZ ;  /* 0x00007772e5e17816 */ /* 0x000fc600000000ff */
[----:B------:R-:W4:Y:S01]  /*5eb90*/  LDL.LU R63, [R1+0x94] ;  /* 0x00009400013f7983 */ /* 0x000f220000300800 */
[C---:B------:R-:W-:Y:S02]  /*5eba0*/  LOP3.LUT P6, RZ, R226.reuse, 0x8000, RZ, 0xc0, !PT ;  /* 0x00008000e2ff7812 */ /* 0x040fe400078cc0ff */
[----:B------:R-:W-:Y:S02]  /*5ebb0*/  LOP3.LUT P0, RZ, R226, 0x10, RZ, 0xc0, !PT ;  /* 0x00000010e2ff7812 */ /* 0x000fe4000780c0ff */
[----:B------:R-:W-:Y:S02]  /*5ebc0*/  LOP3.LUT R224, R224, 0xfffffffe, RZ, 0xc0, !PT ;  /* 0xfffffffee0e07812 */ /* 0x000fe400078ec0ff */
[C---:B------:R-:W-:Y:S02]  /*5ebd0*/  LOP3.LUT P2, RZ, R226.reuse, 0x20, RZ, 0xc0, !PT ;  /* 0x00000020e2ff7812 */ /* 0x040fe4000784c0ff */
[----:B------:R-:W-:Y:S01]  /*5ebe0*/  LOP3.LUT P5, RZ, R226, 0x40, RZ, 0xc0, !PT ;  /* 0x00000040e2ff7812 */ /* 0x000fe200078ac0ff */
[----:B---3--:R0:W-:Y:S02]  /*5ebf0*/  @P3 STG.E.U8 desc[UR44][R38.64], R225 ;  /* 0x000000e126003986 */ /* 0x0081e4000c10112c */
[----:B0-----:R-:W-:-:S02]  /*5ec00*/  PRMT R225, R229, 0x7773, RZ ;  /* 0x00007773e5e17816 */ /* 0x001fc400000000ff */
[----:B------:R-:W3:Y:S01]  /*5ec10*/  LDL.LU.64 R228, [R1+0x1ec0] ;  /* 0x001ec00001e47983 */ /* 0x000ee20000300a00 */
[----:B--2---:R-:W-:-:S03]  /*5ec20*/  LOP3.LUT R7, R7, 0xefffffff, RZ, 0xc0, !PT ;  /* 0xefffffff07077812 */ /* 0x004fc600078ec0ff */
[----:B------:R-:W2:Y:S01]  /*5ec30*/  LDL.LU.64 R64, [R1+0x1eb8] ;  /* 0x001eb80001407983 */ /* 0x000ea20000300a00 */
[----:B------:R-:W-:Y:S02]  /*5ec40*/  @P6 LOP3.LUT R7, R7, 0x10000000, RZ, 0xfc, !PT ;  /* 0x1000000007076812 */ /* 0x000fe400078efcff */
[----:B------:R-:W-:Y:S01]  /*5ec50*/  LOP3.LUT P6, RZ, R226, 0x4000, RZ, 0xc0, !PT ;  /* 0x00004000e2ff7812 */ /* 0x000fe200078cc0ff */
[----:B------:R-:W2:Y:S01]  /*5ec60*/  LDL.LU.64 R220, [R1+0x1eb0] ;  /* 0x001eb00001dc7983 */ /* 0x000ea20000300a00 */
[----:B------:R-:W-:-:S03]  /*5ec70*/  LOP3.LUT R7, R7, 0xdfffffff, RZ, 0xc0, !PT ;  /* 0xdfffffff07077812 */ /* 0x000fc600078ec0ff */
[----:B------:R-:W2:Y:S08]  /*5ec80*/  LDL.LU.64 R58, [R1+0x1ea8] ;  /* 0x001ea800013a7983 */ /* 0x000eb00000300a00 */
[----:B------:R-:W-:Y:S02]  /*5ec90*/  @P6 LOP3.LUT R7, R7, 0x20000000, RZ, 0xfc, !PT ;  /* 0x2000000007076812 */ /* 0x000fe400078efcff */
[----:B------:R-:W-:-:S02]  /*5eca0*/  LOP3.LUT P6, RZ, R226, 0x2000, RZ, 0xc0, !PT ;  /* 0x00002000e2ff7812 */ /* 0x000fc400078cc0ff */
[----:B------:R-:W-:-:S11]  /*5ecb0*/  LOP3.LUT R7, R7, 0xbfffffff, RZ, 0xc0, !PT ;  /* 0xbfffffff07077812 */ /* 0x000fd600078ec0ff */
[----:B------:R-:W-:Y:S02]  /*5ecc0*/  @P6 LOP3.LUT R7, R7, 0x40000000, RZ, 0xfc, !PT ;  /* 0x4000000007076812 */ /* 0x000fe400078efcff */
[----:B------:R-:W-:Y:S02]  /*5ecd0*/  LOP3.LUT P6, RZ, R226, 0x1000, RZ, 0xc0, !PT ;  /* 0x00001000e2ff7812 */ /* 0x000fe400078cc0ff */
[----:B------:R-:W-:-:S11]  /*5ece0*/  LOP3.LUT R7, R7, 0x7fffffff, RZ, 0xc0, !PT ;  /* 0x7fffffff07077812 */ /* 0x000fd600078ec0ff */
[----:B------:R-:W-:Y:S02]  /*5ecf0*/  @P6 LOP3.LUT R7, R7, 0x80000000, RZ, 0xfc, !PT ;  /* 0x8000000007076812 */ /* 0x000fe400078efcff */
[----:B------:R-:W-:Y:S01]  /*5ed00*/  LOP3.LUT P6, RZ, R226, 0x800, RZ, 0xc0, !PT ;  /* 0x00000800e2ff7812 */ /* 0x000fe200078cc0ff */
[----:B----4-:R0:W-:-:S12]  /*5ed10*/  @P0 STG.E.U8 desc[UR44][R40.64], R225 ;  /* 0x000000e128000986 */ /* 0x0101d8000c10112c */
[----:B------:R-:W-:Y:S02]  /*5ed20*/  @P6 LOP3.LUT R224, R224, 0x1, RZ, 0xfc, !PT ;  /* 0x00000001e0e06812 */ /* 0x000fe400078efcff */
[----:B------:R-:W-:Y:S02]  /*5ed30*/  LOP3.LUT P6, RZ, R226, 0x400, RZ, 0xc0, !PT ;  /* 0x00000400e2ff7812 */ /* 0x000fe400078cc0ff */
[----:B------:R-:W-:Y:S02]  /*5ed40*/  LOP3.LUT R224, R224, 0xfffffffd, RZ, 0xc0, !PT ;  /* 0xfffffffde0e07812 */ /* 0x000fe400078ec0ff */
[----:B0-----:R-:W-:-:S05]  /*5ed50*/  PRMT R225, R252, 0x7770, RZ ;  /* 0x00007770fce17816 */ /* 0x001fca00000000ff */
[----:B------:R0:W-:Y:S04]  /*5ed60*/  @P2 STG.E.U8 desc[UR44][R30.64], R225 ;  /* 0x000000e11e002986 */ /* 0x0001e8000c10112c */
[----:B------:R-:W-:Y:S02]  /*5ed70*/  @P6 LOP3.LUT R224, R224, 0x2, RZ, 0xfc, !PT ;  /* 0x00000002e0e06812 */ /* 0x000fe400078efcff */
[----:B------:R-:W-:Y:S01]  /*5ed80*/  LOP3.LUT P6, RZ, R226, 0x200, RZ, 0xc0, !PT ;  /* 0x00000200e2ff7812 */ /* 0x000fe200078cc0ff */
[----:B0-----:R-:W4:Y:S01]  /*5ed90*/  LDL.LU R30, [R1+0xa8] ;  /* 0x0000a800011e7983 */ /* 0x001f220000300800 */
[----:B------:R-:W-:-:S03]  /*5eda0*/  LOP3.LUT R224, R224, 0xfffffffb, RZ, 0xc0, !PT ;  /* 0xfffffffbe0e07812 */ /* 0x000fc600078ec0ff */
[----:B------:R-:W4:Y:S08]  /*5edb0*/  LDL.LU.64 R60, [R1+0x1ea0] ;  /* 0x001ea000013c7983 */ /* 0x000f300000300a00 */
[----:B------:R-:W-:Y:S01]  /*5edc0*/  @P6 LOP3.LUT R224, R224, 0x4, RZ, 0xfc, !PT ;  /* 0x00000004e0e06812 */ /* 0x000fe200078efcff */
[----:B------:R-:W4:Y:S01]  /*5edd0*/  LDL.LU.64 R56, [R1+0x1e98] ;  /* 0x001e980001387983 */ /* 0x000f220000300a00 */
[----:B------:R-:W-:-:S02]  /*5ede0*/  LOP3.LUT P6, RZ, R226, 0x100, RZ, 0xc0, !PT ;  /* 0x00000100e2ff7812 */ /* 0x000fc400078cc0ff */
[----:B------:R-:W-:Y:S01]  /*5edf0*/  LOP3.LUT R224, R224, 0xfffffff7, RZ, 0xc0, !PT ;  /* 0xfffffff7e0e07812 */ /* 0x000fe200078ec0ff */
[----:B------:R-:W4:Y:S01]  /*5ee00*/  LDL.LU R31, [R1+0x98] ;  /* 0x00009800011f7983 */ /* 0x000f220000300800 */
[----:B------:R-:W-:-:S03]  /*5ee10*/  PRMT R225, R252, 0x7771, RZ ;  /* 0x00007771fce17816 */ /* 0x000fc600000000ff */
[----:B------:R-:W4:Y:S06]  /*5ee20*/  LDL.LU.64 R42, [R1+0x1e90] ;  /* 0x001e9000012a7983 */ /* 0x000f2c0000300a00 */
[----:B------:R-:W-:Y:S01]  /*5ee30*/  @P6 LOP3.LUT R224, R224, 0x8, RZ, 0xfc, !PT ;  /* 0x00000008e0e06812 */ /* 0x000fe200078efcff */
[----:B------:R0:W-:Y:S01]  /*5ee40*/  @P5 STG.E.U8 desc[UR44][R36.64], R225 ;  /* 0x000000e124005986 */ /* 0x0001e2000c10112c */
[----:B------:R-:W-:-:S03]  /*5ee50*/  LOP3.LUT P6, RZ, R226, 0x80, RZ, 0xc0, !PT ;  /* 0x00000080e2ff7812 */ /* 0x000fc600078cc0ff */
[----:B------:R-:W4:Y:S04]  /*5ee60*/  LDL.LU.64 R38, [R1+0x1e88] ;  /* 0x001e880001267983 */ /* 0x000f280000300a00 */
[----:B------:R-:W4:Y:S01]  /*5ee70*/  LDL.LU.64 R40, [R1+0x1e80] ;  /* 0x001e800001287983 */ /* 0x000f220000300a00 */
[----:B0-----:R-:W-:-:S03]  /*5ee80*/  PRMT R225, R252, 0x7772, RZ ;  /* 0x00007772fce17816 */ /* 0x001fc600000000ff */
[----:B------:R-:W4:Y:S04]  /*5ee90*/  LDL.LU.64 R36, [R1+0x1e78] ;  /* 0x001e780001247983 */ /* 0x000f280000300a00 */
[----:B------:R0:W-:Y:S01]  /*5eea0*/  @P6 STG.E.U8 desc[UR44][R230.64], R225 ;  /* 0x000000e1e6006986 */ /* 0x0001e2000c10112c */
[----:B------:R-:W-:Y:S02]  /*5eeb0*/  LOP3.LUT P6, RZ, R224, 0x8, RZ, 0xc0, !PT ;  /* 0x00000008e0ff7812 */ /* 0x000fe400078cc0ff */
[----:B0-----:R-:W-:Y:S01]  /*5eec0*/  PRMT R225, R252, 0x7773, RZ ;  /* 0x00007773fce17816 */ /* 0x001fe200000000ff */
[----:B------:R-:W4:Y:S10]  /*5eed0*/  LDL.LU.64 R230, [R1+0x1e70] ;  /* 0x001e700001e67983 */ /* 0x000f340000300a00 */
[----:B------:R0:W-:Y:S01]  /*5eee0*/  @P6 STG.E.U8 desc[UR44][R28.64], R225 ;  /* 0x000000e11c006986 */ /* 0x0001e2000c10112c */
[----:B------:R-:W-:-:S03]  /*5eef0*/  LOP3.LUT P6, RZ, R224, 0x4, RZ, 0xc0, !PT ;  /* 0x00000004e0ff7812 */ /* 0x000fc600078cc0ff */
[----:B0-----:R-:W4:Y:S01]  /*5ef00*/  LDL.LU.64 R28, [R1+0x1e68] ;  /* 0x001e6800011c7983 */ /* 0x001f220000300a00 */
[----:B------:R-:W-:-:S03]  /*5ef10*/  PRMT R225, R63, 0x7770, RZ ;  /* 0x000077703fe17816 */ /* 0x000fc600000000ff */
[----:B------:R-:W4:Y:S06]  /*5ef20*/  LDL.LU R252, [R1+0xac] ;  /* 0x0000ac0001fc7983 */ /* 0x000f2c0000300800 */
[----:B---3--:R0:W-:Y:S04]  /*5ef30*/  @P6 STG.E.U8 desc[UR44][R228.64], R225 ;  /* 0x000000e1e4006986 */ /* 0x0081e8000c10112c */
[----:B0-----:R-:W3:Y:S01]  /*5ef40*/  LDL.LU.64 R228, [R1+0x1e60] ;  /* 0x001e600001e47983 */ /* 0x001ee20000300a00 */
[----:B------:R-:W-:-:S02]  /*5ef50*/  LOP3.LUT P6, RZ, R224, 0x2, RZ, 0xc0, !PT ;  /* 0x00000002e0ff7812 */ /* 0x000fc400078cc0ff */
[----:B------:R-:W-:-:S11]  /*5ef60*/  PRMT R225, R63, 0x7771, RZ ;  /* 0x000077713fe17816 */ /* 0x000fd600000000ff */
[----:B--2---:R0:W-:Y:S01]  /*5ef70*/  @P6 STG.E.U8 desc[UR44][R64.64], R225 ;  /* 0x000000e140006986 */ /* 0x0041e2000c10112c */
[----:B------:R-:W-:Y:S02]  /*5ef80*/  LOP3.LUT P6, RZ, R224, 0x1, RZ, 0xc0, !PT ;  /* 0x00000001e0ff7812 */ /* 0x000fe400078cc0ff */
[----:B------:R-:W-:Y:S02]  /*5ef90*/  PRMT R224, R63, 0x7772, RZ ;  /* 0x000077723fe07816 */ /* 0x000fe400000000ff */
[C---:B------:R-:W-:Y:S02]  /*5efa0*/  LOP3.LUT P1, RZ, R226.reuse, 0x10000, RZ, 0xc0, !PT ;  /* 0x00010000e2ff7812 */ /* 0x040fe4000782c0ff */
[C---:B------:R-:W-:Y:S02]  /*5efb0*/  LOP3.LUT P4, RZ, R226.reuse, 0x20000, RZ, 0xc0, !PT ;  /* 0x00020000e2ff7812 */ /* 0x040fe4000788c0ff */
[C---:B------:R-:W-:Y:S02]  /*5efc0*/  LOP3.LUT P3, RZ, R226.reuse, 0x40000, RZ, 0xc0, !PT ;  /* 0x00040000e2ff7812 */ /* 0x040fe4000786c0ff */
[----:B------:R-:W-:Y:S01]  /*5efd0*/  LOP3.LUT P0, RZ, R226, 0x80000, RZ, 0xc0, !PT ;  /* 0x00080000e2ff7812 */ /* 0x000fe2000780c0ff */
[----:B0-----:R-:W2:Y:S04]  /*5efe0*/  LDL.LU.64 R64, [R1+0x24c0] ;  /* 0x0024c00001407983 */ /* 0x001ea80000300a00 */
[----:B------:R0:W-:Y:S01]  /*5eff0*/  @P6 STG.E.U8 desc[UR44][R220.64], R224 ;  /* 0x000000e0dc006986 */ /* 0x0001e2000c10112c */
[----:B------:R-:W-:-:S02]  /*5f000*/  LOP3.LUT P6, RZ, R7, 0x80000000, RZ, 0xc0, !PT ;  /* 0x8000000007ff7812 */ /* 0x000fc400078cc0ff */
[----:B0-----:R-:W-:-:S11]  /*5f010*/  PRMT R224, R63, 0x7773, RZ ;  /* 0x000077733fe07816 */ /* 0x001fd600000000ff */
[----:B------:R4:W-:Y:S01]  /*5f020*/  @P6 STG.E.U8 desc[UR44][R58.64], R224 ;  /* 0x000000e03a006986 */ /* 0x0009e2000c10112c */
[----:B------:R-:W-:Y:S02]  /*5f030*/  LOP3.LUT P6, RZ, R7, 0x40000000, RZ, 0xc0, !PT ;  /* 0x4000000007ff7812 */ /* 0x000fe400078cc0ff */
[----:B----4-:R-:W-:-:S11]  /*5f040*/  PRMT R224, R30, 0x7770, RZ ;  /* 0x000077701ee07816 */ /* 0x010fd600000000ff */
[----:B------:R0:W-:Y:S01]  /*5f050*/  @P6 STG.E.U8 desc[UR44][R60.64], R224 ;  /* 0x000000e03c006986 */ /* 0x0001e2000c10112c */
[----:B------:R-:W-:Y:S02]  /*5f060*/  LOP3.LUT P6, RZ, R7, 0x20000000, RZ, 0xc0, !PT ;  /* 0x2000000007ff7812 */ /* 0x000fe400078cc0ff */
[----:B0-----:R-:W-:-:S11]  /*5f070*/  PRMT R224, R30, 0x7771, RZ ;  /* 0x000077711ee07816 */ /* 0x001fd600000000ff */
[----:B------:R0:W-:Y:S01]  /*5f080*/  @P6 STG.E.U8 desc[UR44][R56.64], R224 ;  /* 0x000000e038006986 */ /* 0x0001e2000c10112c */
[----:B------:R-:W-:Y:S02]  /*5f090*/  LOP3.LUT P6, RZ, R7, 0x10000000, RZ, 0xc0, !PT ;  /* 0x1000000007ff7812 */ /* 0x000fe400078cc0ff */
[----:B0-----:R-:W-:-:S11]  /*5f0a0*/  PRMT R224, R30, 0x7772, RZ ;  /* 0x000077721ee07816 */ /* 0x001fd600000000ff */
[----:B------:R0:W-:Y:S02]  /*5f0b0*/  @P6 STG.E.U8 desc[UR44][R42.64], R224 ;  /* 0x000000e02a006986 */ /* 0x0001e4000c10112c */
[----:B0-----:R-:W-:-:S05]  /*5f0c0*/  PRMT R224, R30, 0x7773, RZ ;  /* 0x000077731ee07816 */ /* 0x001fca00000000ff */
[----:B------:R0:W-:Y:S01]  /*5f0d0*/  @P1 STG.E.U8 desc[UR44][R38.64], R224 ;  /* 0x000000e026001986 */ /* 0x0001e2000c10112c */
[----:B------:R-:W-:Y:S02]  /*5f0e0*/  LOP3.LUT P2, RZ, R226, 0x100000, RZ, 0xc0, !PT ;  /* 0x00100000e2ff7812 */ /* 0x000fe4000784c0ff */
[----:B0-----:R-:W-:-:S05]  /*5f0f0*/  PRMT R224, R31, 0x7770, RZ ;  /* 0x000077701fe07816 */ /* 0x001fca00000000ff */
[----:B------:R0:W-:Y:S01]  /*5f100*/  @P4 STG.E.U8 desc[UR44][R40.64], R224 ;  /* 0x000000e028004986 */ /* 0x0001e2000c10112c */
[----:B------:R-:W-:Y:S02]  /*5f110*/  LOP3.LUT P5, RZ, R226, 0x200000, RZ, 0xc0, !PT ;  /* 0x00200000e2ff7812 */ /* 0x000fe400078ac0ff */
[----:B0-----:R-:W-:-:S05]  /*5f120*/  PRMT R224, R31, 0x7771, RZ ;  /* 0x000077711fe07816 */ /* 0x001fca00000000ff */
[----:B------:R0:W-:Y:S02]  /*5f130*/  @P3 STG.E.U8 desc[UR44][R36.64], R224 ;  /* 0x000000e024003986 */ /* 0x0001e4000c10112c */
[----:B0-----:R-:W-:-:S05]  /*5f140*/  PRMT R224, R31, 0x7772, RZ ;  /* 0x000077721fe07816 */ /* 0x001fca00000000ff */
[----:B------:R0:W-:Y:S02]  /*5f150*/  @P0 STG.E.U8 desc[UR44][R230.64], R224 ;  /* 0x000000e0e6000986 */ /* 0x0001e4000c10112c */
[----:B0-----:R-:W-:-:S05]  /*5f160*/  PRMT R224, R31, 0x7773, RZ ;  /* 0x000077731fe07816 */ /* 0x001fca00000000ff */
[----:B------:R0:W-:Y:S02]  /*5f170*/  @P2 STG.E.U8 desc[UR44][R28.64], R224 ;  /* 0x000000e01c002986 */ /* 0x0001e4000c10112c */
[----:B0-----:R-:W-:-:S05]  /*5f180*/  PRMT R224, R252, 0x7770, RZ ;  /* 0x00007770fce07816 */ /* 0x001fca00000000ff */
[----:B---3--:R0:W-:Y:S04]  /*5f190*/  @P5 STG.E.U8 desc[UR44][R228.64], R224 ;  /* 0x000000e0e4005986 */ /* 0x0081e8000c10112c */
[----:B0-----:R-:W3:Y:S04]  /*5f1a0*/  LDL.LU.64 R228, [R1+0x1e58] ;  /* 0x001e580001e47983 */ /* 0x001ee80000300a00 */
[----:B------:R-:W4:Y:S04]  /*5f1b0*/  LDL.LU.64 R38, [R1+0x1e50] ;  /* 0x001e500001267983 */ /* 0x000f280000300a00 */
[----:B------:R-:W2:Y:S04]  /*5f1c0*/  LDL.LU.64 R36, [R1+0x1e48] ;  /* 0x001e480001247983 */ /* 0x000ea80000300a00 */
[----:B------:R-:W2:Y:S04]  /*5f1d0*/  LDL.LU.64 R230, [R1+0x1e40] ;  /* 0x001e400001e67983 */ /* 0x000ea80000300a00 */
[----:B------:R-:W2:Y:S04]  /*5f1e0*/  LDL.LU.64 R30, [R1+0x1e38] ;  /* 0x001e3800011e7983 */ /* 0x000ea80000300a00 */
[----:B------:R-:W2:Y:S04]  /*5f1f0*/  LDL.LU.64 R28, [R1+0x1e30] ;  /* 0x001e3000011c7983 */ /* 0x000ea80000300a00 */
[----:B------:R-:W2:Y:S01]  /*5f200*/  LDL.LU R251, [R1+0x9c] ;  /* 0x00009c0001fb7983 */ /* 0x000ea20000300800 */
[----:B------:R-:W-:-:S02]  /*5f210*/  LOP3.LUT P3, RZ, R226, 0x400000, RZ, 0xc0, !PT ;  /* 0x00400000e2ff7812 */ /* 0x000fc4000786c0ff */
[----:B------:R-:W-:Y:S02]  /*5f220*/  PRMT R224, R252, 0x7771, RZ ;  /* 0x00007771fce07816 */ /* 0x000fe400000000ff */
        /* <DEDUP_REMOVED lines=12> */
[----:B------:R-:W-:Y:S01]  /*5f2f0*/  LOP3.LUT P6, RZ, R226, 0x40000000, RZ, 0xc0, !PT ;  /* 0x40000000e2ff7812 */ /* 0x000fe200078cc0ff */
[----:B---3--:R0:W-:Y:S04]  /*5f300*/  @P3 STG.E.U8 desc[UR44][R228.64], R224 ;  /* 0x000000e0e4003986 */ /* 0x0081e8000c10112c */
[----:B0-----:R-:W3:Y:S04]  /*5f310*/  LDL.LU.64 R228, [R1+0x1e28] ;  /* 0x001e280001e47983 */ /* 0x001ee80000300a00 */
[----:B------:R-:W3:Y:S04]  /*5f320*/  LDL.LU R40, [R1+0x80] ;  /* 0x0000800001287983 */ /* 0x000ee80000300800 */
[----:B------:R-:W3:Y:S01]  /*5f330*/  LDL.LU.64 R220, [R1+0x1e20] ;  /* 0x001e200001dc7983 */ /* 0x000ee20000300a00 */
[----:B------:R-:W-:-:S03]  /*5f340*/  LOP3.LUT R7, R7, 0xfeffffff, RZ, 0xc0, !PT ;  /* 0xfeffffff07077812 */ /* 0x000fc600078ec0ff */
[----:B------:R-:W3:Y:S01]  /*5f350*/  LDL.LU.64 R62, [R1+0x1e18] ;  /* 0x001e1800013e7983 */ /* 0x000ee20000300a00 */
[----:B------:R-:W-:Y:S02]  /*5f360*/  @P6 LOP3.LUT R7, R7, 0x1000000, RZ, 0xfc, !PT ;  /* 0x0100000007076812 */ /* 0x000fe400078efcff */
[----:B------:R-:W-:Y:S01]  /*5f370*/  LOP3.LUT P6, RZ, R226, 0x20000000, RZ, 0xc0, !PT ;  /* 0x20000000e2ff7812 */ /* 0x000fe200078cc0ff */
[----:B------:R-:W3:Y:S01]  /*5f380*/  LDL.LU.64 R58, [R1+0x1e10] ;  /* 0x001e1000013a7983 */ /* 0x000ee20000300a00 */
[----:B------:R-:W-:-:S03]  /*5f390*/  LOP3.LUT R7, R7, 0xfdffffff, RZ, 0xc0, !PT ;  /* 0xfdffffff07077812 */ /* 0x000fc600078ec0ff */
[----:B------:R-:W3:Y:S01]  /*5f3a0*/  LDL.LU.64 R60, [R1+0x1e08] ;  /* 0x001e0800013c7983 */ /* 0x000ee20000300a00 */
[C---:B------:R-:W-:Y:S02]  /*5f3b0*/  LOP3.LUT P0, RZ, R226.reuse, 0x800000, RZ, 0xc0, !PT ;  /* 0x00800000e2ff7812 */ /* 0x040fe4000780c0ff */
[C---:B------:R-:W-:Y:S01]  /*5f3c0*/  LOP3.LUT P2, RZ, R226.reuse, 0x1000000, RZ, 0xc0, !PT ;  /* 0x01000000e2ff7812 */ /* 0x040fe2000784c0ff */
[----:B------:R-:W3:Y:S04]  /*5f3d0*/  LDL.LU R41, [R1+0x70] ;  /* 0x0000700001297983 */ /* 0x000ee80000300800 */
[----:B------:R-:W-:Y:S01]  /*5f3e0*/  @P6 LOP3.LUT R7, R7, 0x2000000, RZ, 0xfc, !PT ;  /* 0x0200000007076812 */ /* 0x000fe200078efcff */
[----:B------:R-:W3:Y:S01]  /*5f3f0*/  LDL.LU.64 R56, [R1+0x1e00] ;  /* 0x001e000001387983 */ /* 0x000ee20000300a00 */
[----:B------:R-:W-:-:S02]  /*5f400*/  LOP3.LUT P6, RZ, R226, 0x10000000, RZ, 0xc0, !PT ;  /* 0x10000000e2ff7812 */ /* 0x000fc400078cc0ff */
[----:B------:R-:W-:Y:S01]  /*5f410*/  LOP3.LUT R7, R7, 0xfbffffff, RZ, 0xc0, !PT ;  /* 0xfbffffff07077812 */ /* 0x000fe200078ec0ff */
[----:B------:R-:W3:Y:S01]  /*5f420*/  LDL.LU.64 R42, [R1+0x1df8] ;  /* 0x001df800012a7983 */ /* 0x000ee20000300a00 */
[----:B------:R-:W-:-:S09]  /*5f430*/  PRMT R224, R252, 0x7772, RZ ;  /* 0x00007772fce07816 */ /* 0x000fd200000000ff */
[----:B------:R-:W-:Y:S02]  /*5f440*/  @P6 LOP3.LUT R7, R7, 0x4000000, RZ, 0xfc, !PT ;  /* 0x0400000007076812 */ /* 0x000fe400078efcff */
[C---:B------:R-:W-:Y:S01]  /*5f450*/  LOP3.LUT P6, RZ, R226.reuse, 0x8000000, RZ, 0xc0, !PT ;  /* 0x08000000e2ff7812 */ /* 0x040fe200078cc0ff */
[----:B----4-:R0:W-:Y:S01]  /*5f460*/  @P0 STG.E.U8 desc[UR44][R38.64], R224 ;  /* 0x000000e026000986 */ /* 0x0101e2000c10112c */
[----:B------:R-:W-:Y:S02]  /*5f470*/  LOP3.LUT P5, RZ, R226, 0x2000000, RZ, 0xc0, !PT ;  /* 0x02000000e2ff7812 */ /* 0x000fe400078ac0ff */
[----:B------:R-:W-:Y:S02]  /*5f480*/  LOP3.LUT R7, R7, 0xf7ffffff, RZ, 0xc0, !PT ;  /* 0xf7ffffff07077812 */ /* 0x000fe400078ec0ff */
[----:B0-----:R-:W-:-:S07]  /*5f490*/  PRMT R224, R252, 0x7773, RZ ;  /* 0x00007773fce07816 */ /* 0x001fce00000000ff */
[----:B------:R-:W-:Y:S01]  /*5f4a0*/  @P6 LOP3.LUT R7, R7, 0x8000000, RZ, 0xfc, !PT ;  /* 0x0800000007076812 */ /* 0x000fe200078efcff */
[----:B------:R-:W4:Y:S01]  /*5f4b0*/  LDL.LU R252, [R1+0x84] ;  /* 0x0000840001fc7983 */ /* 0x000f220000300800 */
[----:B------:R-:W-:-:S03]  /*5f4c0*/  LOP3.LUT P6, RZ, R226, 0x4000000, RZ, 0xc0, !PT ;  /* 0x04000000e2ff7812 */ /* 0x000fc600078cc0ff */
[----:B--2---:R0:W-:Y:S04]  /*5f4d0*/  @P2 STG.E.U8 desc[UR44][R36.64], R224 ;  /* 0x000000e024002986 */ /* 0x0041e8000c10112c */
[----:B------:R-:W2:Y:S01]  /*5f4e0*/  LDL.LU.64 R38, [R1+0x1df0] ;  /* 0x001df00001267983 */ /* 0x000ea20000300a00 */
[----:B0-----:R-:W-:-:S03]  /*5f4f0*/  PRMT R224, R251, 0x7770, RZ ;  /* 0x00007770fbe07816 */ /* 0x001fc600000000ff */
[----:B------:R-:W4:Y:S04]  /*5f500*/  LDL.LU.64 R36, [R1+0x1de8] ;  /* 0x001de80001247983 */ /* 0x000f280000300a00 */
[----:B------:R0:W-:Y:S02]  /*5f510*/  @P5 STG.E.U8 desc[UR44][R230.64], R224 ;  /* 0x000000e0e6005986 */ /* 0x0001e4000c10112c */
[----:B0-----:R-:W-:Y:S02]  /*5f520*/  PRMT R224, R251, 0x7771, RZ ;  /* 0x00007771fbe07816 */ /* 0x001fe400000000ff */
[----:B------:R-:W4:Y:S04]  /*5f530*/  LDL.LU.64 R230, [R1+0x1de0] ;  /* 0x001de00001e67983 */ /* 0x000f280000300a00 */
[----:B------:R0:W-:Y:S01]  /*5f540*/  @P6 STG.E.U8 desc[UR44][R30.64], R224 ;  /* 0x000000e01e006986 */ /* 0x0001e2000c10112c */
[----:B------:R-:W-:-:S02]  /*5f550*/  LOP3.LUT P6, RZ, R7, 0x8000000, RZ, 0xc0, !PT ;  /* 0x0800000007ff7812 */ /* 0x000fc400078cc0ff */
[----:B0-----:R-:W-:Y:S01]  /*5f560*/  PRMT R224, R251, 0x7772, RZ ;  /* 0x00007772fbe07816 */ /* 0x001fe200000000ff */
[----:B------:R-:W4:Y:S10]  /*5f570*/  LDL.LU.64 R30, [R1+0x1dd8] ;  /* 0x001dd800011e7983 */ /* 0x000f340000300a00 */
[----:B------:R0:W-:Y:S01]  /*5f580*/  @P6 STG.E.U8 desc[UR44][R28.64], R224 ;  /* 0x000000e01c006986 */ /* 0x0001e2000c10112c */
[----:B------:R-:W-:-:S03]  /*5f590*/  LOP3.LUT P6, RZ, R7, 0x4000000, RZ, 0xc0, !PT ;  /* 0x0400000007ff7812 */ /* 0x000fc600078cc0ff */
[----:B0-----:R-:W4:Y:S01]  /*5f5a0*/  LDL.LU.64 R28, [R1+0x1dd0] ;  /* 0x001dd000011c7983 */ /* 0x001f220000300a00 */
[----:B------:R-:W-:-:S09]  /*5f5b0*/  PRMT R224, R251, 0x7773, RZ ;  /* 0x00007773fbe07816 */ /* 0x000fd200000000ff */
[----:B---3--:R0:W-:Y:S04]  /*5f5c0*/  @P6 STG.E.U8 desc[UR44][R228.64], R224 ;  /* 0x000000e0e4006986 */ /* 0x0081e8000c10112c */
        /* <DEDUP_REMOVED lines=23> */
[----:B--2---:R0:W-:Y:S01]  /*5f740*/  @P1 STG.E.U8 desc[UR44][R38.64], R224 ;  /* 0x000000e026001986 */ /* 0x0041e2000c10112c */
[----:B------:R-:W-:Y:S02]  /*5f750*/  LOP3.LUT P0, RZ, R227, 0x40, RZ, 0xc0, !PT ;  /* 0x00000040e3ff7812 */ /* 0x000fe4000780c0ff */
[----:B0-----:R-:W-:-:S05]  /*5f760*/  PRMT R224, R41, 0x7773, RZ ;  /* 0x0000777329e07816 */ /* 0x001fca00000000ff */
[----:B----4-:R0:W-:Y:S01]  /*5f770*/  @P4 STG.E.U8 desc[UR44][R36.64], R224 ;  /* 0x000000e024004986 */ /* 0x0101e2000c10112c */
        /* <DEDUP_REMOVED lines=9> */
[----:B---3--:R0:W-:Y:S04]  /*5f810*/  @P5 STG.E.U8 desc[UR44][R228.64], R224 ;  /* 0x000000e0e4005986 */ /* 0x0081e8000c10112c */
[----:B0-----:R-:W2:Y:S04]  /*5f820*/  LDL.LU.64 R228, [R1+0x1dc0] ;  /* 0x001dc00001e47983 */ /* 0x001ea80000300a00 */
[----:B------:R-:W3:Y:S04]  /*5f830*/  LDL.LU.64 R38, [R1+0x1db8] ;  /* 0x001db80001267983 */ /* 0x000ee80000300a00 */
[----:B------:R-:W4:Y:S04]  /*5f840*/  LDL.LU.64 R40, [R1+0x1db0] ;  /* 0x001db00001287983 */ /* 0x000f280000300a00 */
[----:B------:R-:W2:Y:S04]  /*5f850*/  LDL.LU R31, [R1+0x74] ;  /* 0x00007400011f7983 */ /* 0x000ea80000300800 */
[----:B------:R-:W4:Y:S04]  /*5f860*/  LDL.LU.64 R36, [R1+0x1da8] ;  /* 0x001da80001247983 */ /* 0x000f280000300a00 */
[----:B------:R-:W4:Y:S04]  /*5f870*/  LDL.LU.64 R230, [R1+0x1da0] ;  /* 0x001da00001e67983 */ /* 0x000f280000300a00 */
[----:B------:R-:W4:Y:S01]  /*5f880*/  LDL.LU R251, [R1+0x88] ;  /* 0x0000880001fb7983 */ /* 0x000f220000300800 */
[----:B------:R-:W-:-:S03]  /*5f890*/  LOP3.LUT P3, RZ, R227, 0x200, RZ, 0xc0, !PT ;  /* 0x00000200e3ff7812 */ /* 0x000fc6000786c0ff */
[----:B------:R-:W4:Y:S01]  /*5f8a0*/  LDL.LU.64 R28, [R1+0x1d98] ;  /* 0x001d9800011c7983 */ /* 0x000f220000300a00 */
        /* <DEDUP_REMOVED lines=16> */
[----:B0-----:R-:W2:Y:S04]  /*5f9b0*/  LDL.LU.64 R228, [R1+0x1d90] ;  /* 0x001d900001e47983 */ /* 0x001ea80000300a00 */
[----:B------:R-:W2:Y:S04]  /*5f9c0*/  LDL.LU R30, [R1+0x78] ;  /* 0x00007800011e7983 */ /* 0x000ea80000300800 */
[----:B------:R-:W2:Y:S04]  /*5f9d0*/  LDL.LU.64 R220, [R1+0x1d88] ;  /* 0x001d880001dc7983 */ /* 0x000ea80000300a00 */
[----:B------:R-:W2:Y:S01]  /*5f9e0*/  LDL.LU.64 R62, [R1+0x1d80] ;  /* 0x001d8000013e7983 */ /* 0x000ea20000300a00 */
[----:B------:R-:W-:-:S02]  /*5f9f0*/  @P6 LOP3.LUT R7, R7, 0x10000, RZ, 0xfc, !PT ;  /* 0x0001000007076812 */ /* 0x000fc400078efcff */
[----:B------:R-:W-:Y:S01]  /*5fa00*/  LOP3.LUT P6, RZ, R227, 0x10000, RZ, 0xc0, !PT ;  /* 0x00010000e3ff7812 */ /* 0x000fe200078cc0ff */
[----:B------:R-:W2:Y:S01]  /*5fa10*/  LDL.LU.64 R58, [R1+0x1d78] ;  /* 0x001d7800013a7983 */ /* 0x000ea20000300a00 */
[----:B------:R-:W-:-:S03]  /*5fa20*/  LOP3.LUT R7, R7, 0xfffdffff, RZ, 0xc0, !PT ;  /* 0xfffdffff07077812 */ /* 0x000fc600078ec0ff */
[----:B------:R-:W2:Y:S01]  /*5fa30*/  LDL.LU.64 R60, [R1+0x1d70] ;  /* 0x001d7000013c7983 */ /* 0x000ea20000300a00 */
[C---:B------:R-:W-:Y:S02]  /*5fa40*/  LOP3.LUT P0, RZ, R227.reuse, 0x400, RZ, 0xc0, !PT ;  /* 0x00000400e3ff7812 */ /* 0x040fe4000780c0ff */
[----:B------:R-:W-:Y:S01]  /*5fa50*/  LOP3.LUT P2, RZ, R227, 0x800, RZ, 0xc0, !PT ;  /* 0x00000800e3ff7812 */ /* 0x000fe2000784c0ff */
[----:B------:R-:W2:Y:S04]  /*5fa60*/  LDL.LU R252, [R1+0x8c] ;  /* 0x00008c0001fc7983 */ /* 0x000ea80000300800 */
[----:B------:R-:W-:Y:S01]  /*5fa70*/  @P6 LOP3.LUT R7, R7, 0x20000, RZ, 0xfc, !PT ;  /* 0x0002000007076812 */ /* 0x000fe200078efcff */
[----:B------:R-:W2:Y:S01]  /*5fa80*/  LDL.LU.64 R56, [R1+0x1d68] ;  /* 0x001d680001387983 */ /* 0x000ea20000300a00 */
[----:B------:R-:W-:-:S02]  /*5fa90*/  LOP3.LUT P6, RZ, R227, 0x8000, RZ, 0xc0, !PT ;  /* 0x00008000e3ff7812 */ /* 0x000fc400078cc0ff */
[----:B------:R-:W-:Y:S01]  /*5faa0*/  LOP3.LUT R7, R7, 0xfffbffff, RZ, 0xc0, !PT ;  /* 0xfffbffff07077812 */ /* 0x000fe200078ec0ff */
[----:B------:R-:W2:Y:S01]  /*5fab0*/  LDL.LU.64 R42, [R1+0x1d60] ;  /* 0x001d6000012a7983 */ /* 0x000ea20000300a00 */
[----:B------:R-:W-:-:S09]  /*5fac0*/  PRMT R224, R31, 0x7771, RZ ;  /* 0x000077711fe07816 */ /* 0x000fd200000000ff */
[----:B------:R-:W-:Y:S02]  /*5fad0*/  @P6 LOP3.LUT R7, R7, 0x40000, RZ, 0xfc, !PT ;  /* 0x0004000007076812 */ /* 0x000fe400078efcff */
[C---:B------:R-:W-:Y:S01]  /*5fae0*/  LOP3.LUT P6, RZ, R227.reuse, 0x4000, RZ, 0xc0, !PT ;  /* 0x00004000e3ff7812 */ /* 0x040fe200078cc0ff */
[----:B---3--:R0:W-:Y:S01]  /*5faf0*/  @P0 STG.E.U8 desc[UR44][R38.64], R224 ;  /* 0x000000e026000986 */ /* 0x0081e2000c10112c */
[----:B------:R-:W-:Y:S02]  /*5fb00*/  LOP3.LUT P5, RZ, R227, 0x1000, RZ, 0xc0, !PT ;  /* 0x00001000e3ff7812 */ /* 0x000fe400078ac0ff */
[----:B------:R-:W-:Y:S02]  /*5fb10*/  LOP3.LUT R7, R7, 0xfff7ffff, RZ, 0xc0, !PT ;  /* 0xfff7ffff07077812 */ /* 0x000fe400078ec0ff */
[----:B0-----:R-:W-:Y:S01]  /*5fb20*/  PRMT R224, R31, 0x7772, RZ ;  /* 0x000077721fe07816 */ /* 0x001fe200000000ff */
[----:B------:R-:W3:Y:S06]  /*5fb30*/  LDL.LU.64 R38, [R1+0x1d58] ;  /* 0x001d580001267983 */ /* 0x000eec0000300a00 */
[----:B------:R-:W-:-:S02]  /*5fb40*/  @P6 LOP3.LUT R7, R7, 0x80000, RZ, 0xfc, !PT ;  /* 0x0008000007076812 */ /* 0x000fc400078efcff */
[----:B------:R-:W-:Y:S01]  /*5fb50*/  LOP3.LUT P6, RZ, R227, 0x2000, RZ, 0xc0, !PT ;  /* 0x00002000e3ff7812 */ /* 0x000fe200078cc0ff */
[----:B----4-:R0:W-:Y:S02]  /*5fb60*/  @P2 STG.E.U8 desc[UR44][R40.64], R224 ;  /* 0x000000e028002986 */ /* 0x0101e4000c10112c */
[----:B0-----:R-:W-:Y:S02]  /*5fb70*/  PRMT R224, R31, 0x7773, RZ ;  /* 0x000077731fe07816 */ /* 0x001fe400000000ff */
[----:B------:R-:W4:Y:S04]  /*5fb80*/  LDL.LU.64 R40, [R1+0x1d50] ;  /* 0x001d500001287983 */ /* 0x000f280000300a00 */
[----:B------:R0:W-:Y:S02]  /*5fb90*/  @P5 STG.E.U8 desc[UR44][R36.64], R224 ;  /* 0x000000e024005986 */ /* 0x0001e4000c10112c */
[----:B0-----:R-:W-:-:S02]  /*5fba0*/  PRMT R224, R251, 0x7770, RZ ;  /* 0x00007770fbe07816 */ /* 0x001fc400000000ff */
[----:B------:R-:W4:Y:S04]  /*5fbb0*/  LDL.LU.64 R36, [R1+0x1d48] ;  /* 0x001d480001247983 */ /* 0x000f280000300a00 */
[----:B------:R0:W-:Y:S01]  /*5fbc0*/  @P6 STG.E.U8 desc[UR44][R230.64], R224 ;  /* 0x000000e0e6006986 */ /* 0x0001e2000c10112c */
[----:B------:R-:W-:Y:S02]  /*5fbd0*/  LOP3.LUT P6, RZ, R7, 0x80000, RZ, 0xc0, !PT ;  /* 0x0008000007ff7812 */ /* 0x000fe400078cc0ff */
[----:B0-----:R-:W-:Y:S01]  /*5fbe0*/  PRMT R224, R251, 0x7771, RZ ;  /* 0x00007771fbe07816 */ /* 0x001fe200000000ff */
[----:B------:R-:W4:Y:S04]  /*5fbf0*/  LDL.LU.64 R230, [R1+0x1d40] ;  /* 0x001d400001e67983 */ /* 0x000f280000300a00 */
[----:B------:R-:W4:Y:S06]  /*5fc00*/  LDL.LU R31, [R1+0x7c] ;  /* 0x00007c00011f7983 */ /* 0x000f2c0000300800 */
        /* <DEDUP_REMOVED lines=28> */
[----:B---3--:R0:W-:Y:S01]  /*5fdd0*/  @P1 STG.E.U8 desc[UR44][R38.64], R224 ;  /* 0x000000e026001986 */ /* 0x0081e2000c10112c */
        /* <DEDUP_REMOVED lines=12> */
[----:B--2---:R0:W-:Y:S04]  /*5fea0*/  @P5 STG.E.U8 desc[UR44][R228.64], R224 ;  /* 0x000000e0e4005986 */ /* 0x0041e8000c10112c */
[----:B0-----:R-:W2:Y:S04]  /*5feb0*/  LDL.LU.64 R228, [R1+0x24b0] ;  /* 0x0024b00001e47983 */ /* 0x001ea80000300a00 */
[----:B------:R-:W3:Y:S04]  /*5fec0*/  LDL.LU.64 R28, [R1+0x1d28] ;  /* 0x001d2800011c7983 */ /* 0x000ee80000300a00 */
[----:B------:R-:W4:Y:S04]  /*5fed0*/  LDL.LU.64 R36, [R1+0x1d20] ;  /* 0x001d200001247983 */ /* 0x000f280000300a00 */
[----:B------:R-:W4:Y:S04]  /*5fee0*/  LDL.LU.64 R38, [R1+0x1d18] ;  /* 0x001d180001267983 */ /* 0x000f280000300a00 */
[----:B------:R-:W4:Y:S04]  /*5fef0*/  LDL.LU.64 R40, [R1+0x1d10] ;  /* 0x001d100001287983 */ /* 0x000f280000300a00 */
[----:B------:R-:W4:Y:S04]  /*5ff00*/  LDL.LU R252, [R1+0x60] ;  /* 0x0000600001fc7983 */ /* 0x000f280000300800 */
[----:B------:R-:W4:Y:S04]  /*5ff10*/  LDL.LU.64 R230, [R1+0x1d08] ;  /* 0x001d080001e67983 */ /* 0x000f280000300a00 */
[----:B------:R-:W4:Y:S01]  /*5ff20*/  LDL.LU R251, [R1+0x10] ;  /* 0x0000100001fb7983 */ /* 0x000f220000300800 */
[----:B------:R-:W-:-:S02]  /*5ff30*/  PRMT R224, R31, 0x7773, RZ ;  /* 0x000077731fe07816 */ /* 0x000fc400000000ff */
[----:B------:R-:W-:Y:S01]  /*5ff40*/  LOP3.LUT P3, RZ, R227, 0x10000000, RZ, 0xc0, !PT ;  /* 0x10000000e3ff7812 */ /* 0x000fe2000786c0ff */
[----:B------:R-:W4:Y:S01]  /*5ff50*/  LDL.LU.64 R30, [R1+0x1d00] ;  /* 0x001d0000011e7983 */ /* 0x000f220000300a00 */
[----:B------:R-:W-:Y:S02]  /*5ff60*/  LOP3.LUT R7, R7, 0xffffffef, RZ, 0xc0, !PT ;  /* 0xffffffef07077812 */ /* 0x000fe400078ec0ff */
[C---:B------:R-:W-:Y:S02]  /*5ff70*/  LOP3.LUT P0, RZ, R227.reuse, 0x20000000, RZ, 0xc0, !PT ;  /* 0x20000000e3ff7812 */ /* 0x040fe4000780c0ff */
[C---:B------:R-:W-:Y:S02]  /*5ff80*/  LOP3.LUT P2, RZ, R227.reuse, 0x40000000, RZ, 0xc0, !PT ;  /* 0x40000000e3ff7812 */ /* 0x040fe4000784c0ff */
[----:B------:R-:W-:-:S05]  /*5ff90*/  LOP3.LUT P5, RZ, R227, 0x80000000, RZ, 0xc0, !PT ;  /* 0x80000000e3ff7812 */ /* 0x000fca00078ac0ff */
[----:B---3--:R0:W-:Y:S04]  /*5ffa0*/  @P3 STG.E.U8 desc[UR44][R28.64], R224 ;  /* 0x000000e01c003986 */ /* 0x0081e8000c10112c */
[----:B0-----:R-:W3:Y:S01]  /*5ffb0*/  LDL.LU.64 R28, [R1+0x1cf8] ;  /* 0x001cf800011c7983 */ /* 0x001ee20000300a00 */
[----:B--2---:R-:W-:-:S03]  /*5ffc0*/  LOP3.LUT P6, RZ, R228, 0x100, RZ, 0xc0, !PT ;  /* 0x00000100e4ff7812 */ /* 0x004fc600078cc0ff */
[----:B------:R-:W2:Y:S01]  /*5ffd0*/  LDL.LU.64 R220, [R1+0x1cf0] ;  /* 0x001cf00001dc7983 */ /* 0x000ea20000300a00 */
[----:B----4-:R-:W-:-:S03]  /*5ffe0*/  PRMT R224, R252, 0x7770, RZ ;  /* 0x00007770fce07816 */ /* 0x010fc600000000ff */
[----:B------:R-:W4:Y:S06]  /*5fff0*/  LDL.LU.64 R60, [R1+0x1ce8] ;  /* 0x001ce800013c7983 */ /* 0x000f2c0000300a00 */
        /* <DEDUP_REMOVED lines=11> */
[----:B------:R-:W-:Y:S01]  /*600b0*/  LOP3.LUT R7, R7, 0xfffffeff, RZ, 0xc0, !PT ;  /* 0xfffffeff07077812 */ /* 0x000fe200078ec0ff */
[----:B------:R0:W-:Y:S10]  /*600c0*/  @P0 STG.E.U8 desc[UR44][R36.64], R224 ;  /* 0x000000e024000986 */ /* 0x0001f4000c10112c */
[----:B------:R-:W-:-:S02]  /*600d0*/  @P6 LOP3.LUT R7, R7, 0x100, RZ, 0xfc, !PT ;  /* 0x0000010007076812 */ /* 0x000fc400078efcff */
[----:B------:R-:W-:Y:S01]  /*600e0*/  LOP3.LUT P6, RZ, R228, 0x8, RZ, 0xc0, !PT ;  /* 0x00000008e4ff7812 */ /* 0x000fe200078cc0ff */
[----:B0-----:R-:W4:Y:S01]  /*600f0*/  LDL.LU R36, [R1+0x64] ;  /* 0x0000640001247983 */ /* 0x001f220000300800 */
[----:B------:R-:W-:-:S03]  /*60100*/  LOP3.LUT R7, R7, 0xfffffdff, RZ, 0xc0, !PT ;  /* 0xfffffdff07077812 */ /* 0x000fc600078ec0ff */
[----:B------:R-:W4:Y:S04]  /*60110*/  LDL.LU.64 R226, [R1+0x1ce0] ;  /* 0x001ce00001e27983 */ /* 0x000f280000300a00 */
[----:B------:R-:W4:Y:S04]  /*60120*/  LDL.LU.64 R62, [R1+0x1cd8] ;  /* 0x001cd800013e7983 */ /* 0x000f280000300a00 */
        /* <DEDUP_REMOVED lines=9> */
[----:B------:R-:W-:Y:S02]  /*601c0*/  LOP3.LUT P6, RZ, R228, 0x2, RZ, 0xc0, !PT ;  /* 0x00000002e4ff7812 */ /* 0x000fe400078cc0ff */
[----:B------:R-:W-:Y:S01]  /*601d0*/  LOP3.LUT R7, R7, 0xfffff7ff, RZ, 0xc0, !PT ;  /* 0xfffff7ff07077812 */ /* 0x000fe200078ec0ff */
[----:B------:R-:W4:Y:S01]  /*601e0*/  LDL.LU.64 R42, [R1+0x1cc0] ;  /* 0x001cc000012a7983 */ /* 0x000f220000300a00 */
[----:B0-----:R-:W-:-:S03]  /*601f0*/  PRMT R224, R252, 0x7772, RZ ;  /* 0x00007772fce07816 */ /* 0x001fc600000000ff */
[----:B------:R-:W4:Y:S06]  /*60200*/  LDL.LU.64 R38, [R1+0x1cb8] ;  /* 0x001cb80001267983 */ /* 0x000f2c0000300a00 */
[----:B------:R-:W-:Y:S02]  /*60210*/  @P6 LOP3.LUT R7, R7, 0x800, RZ, 0xfc, !PT ;  /* 0x0000080007076812 */ /* 0x000fe400078efcff */
[----:B------:R-:W-:Y:S01]  /*60220*/  LOP3.LUT P6, RZ, R228, 0x1, RZ, 0xc0, !PT ;  /* 0x00000001e4ff7812 */ /* 0x000fe200078cc0ff */
[----:B------:R0:W-:Y:S02]  /*60230*/  @P5 STG.E.U8 desc[UR44][R40.64], R224 ;  /* 0x000000e028005986 */ /* 0x0001e4000c10112c */
[----:B0-----:R-:W-:-:S02]  /*60240*/  PRMT R224, R252, 0x7773, RZ ;  /* 0x00007773fce07816 */ /* 0x001fc400000000ff */
[----:B------:R-:W4:Y:S08]  /*60250*/  LDL.LU.64 R40, [R1+0x1cb0] ;  /* 0x001cb00001287983 */ /* 0x000f300000300a00 */
        /* <DEDUP_REMOVED lines=13> */
[----:B--2---:R0:W-:Y:S01]  /*60330*/  @P6 STG.E.U8 desc[UR44][R220.64], R224 ;  /* 0x000000e0dc006986 */ /* 0x0041e2000c10112c */
[----:B------:R-:W-:Y:S02]  /*60340*/  LOP3.LUT P6, RZ, R7, 0x100, RZ, 0xc0, !PT ;  /* 0x0000010007ff7812 */ /* 0x000fe400078cc0ff */
[----:B0-----:R-:W-:Y:S01]  /*60350*/  PRMT R224, R251, 0x7773, RZ ;  /* 0x00007773fbe07816 */ /* 0x001fe200000000ff */
[----:B------:R-:W2:Y:S10]  /*60360*/  LDL.LU.64 R220, [R1+0x24a8] ;  /* 0x0024a80001dc7983 */ /* 0x000eb40000300a00 */
[----:B----4-:R0:W-:Y:S01]  /*60370*/  @P6 STG.E.U8 desc[UR44][R60.64], R224 ;  /* 0x000000e03c006986 */ /* 0x0101e2000c10112c */
[----:B------:R-:W-:-:S02]  /*60380*/  LOP3.LUT P6, RZ, R7, 0x80, RZ, 0xc0, !PT ;  /* 0x0000008007ff7812 */ /* 0x000fc400078cc0ff */
[C---:B------:R-:W-:Y:S02]  /*60390*/  LOP3.LUT P1, RZ, R228.reuse, 0x200, RZ, 0xc0, !PT ;  /* 0x00000200e4ff7812 */ /* 0x040fe4000782c0ff */
[C---:B------:R-:W-:Y:S02]  /*603a0*/  LOP3.LUT P4, RZ, R228.reuse, 0x400, RZ, 0xc0, !PT ;  /* 0x00000400e4ff7812 */ /* 0x040fe4000788c0ff */
[C---:B------:R-:W-:Y:S02]  /*603b0*/  LOP3.LUT P3, RZ, R228.reuse, 0x800, RZ, 0xc0, !PT ;  /* 0x00000800e4ff7812 */ /* 0x040fe4000786c0ff */
[C---:B------:R-:W-:Y:S02]  /*603c0*/  LOP3.LUT P0, RZ, R228.reuse, 0x1000, RZ, 0xc0, !PT ;  /* 0x00001000e4ff7812 */ /* 0x040fe4000780c0ff */
[----:B------:R-:W-:Y:S01]  /*603d0*/  LOP3.LUT P2, RZ, R228, 0x2000, RZ, 0xc0, !PT ;  /* 0x00002000e4ff7812 */ /* 0x000fe2000784c0ff */
[----:B0-----:R-:W4:Y:S01]  /*603e0*/  LDL.LU.64 R60, [R1+0x24a0] ;  /* 0x0024a000013c7983 */ /* 0x001f220000300a00 */
[----:B------:R-:W-:-:S05]  /*603f0*/  PRMT R224, R36, 0x7770, RZ ;  /* 0x0000777024e07816 */ /* 0x000fca00000000ff */
        /* <DEDUP_REMOVED lines=11> */
[----:B------:R0:W-:Y:S02]  /*604b0*/  @P1 STG.E.U8 desc[UR44][R42.64], R224 ;  /* 0x000000e02a001986 */ /* 0x0001e4000c10112c */
        /* <DEDUP_REMOVED lines=12> */
[----:B------:R-:W2:Y:S04]  /*60580*/  LDL.LU.64 R58, [R1+0x1c88] ;  /* 0x001c8800013a7983 */ /* 0x000ea80000300a00 */
[----:B------:R-:W4:Y:S04]  /*60590*/  LDL.LU.64 R42, [R1+0x1c80] ;  /* 0x001c8000012a7983 */ /* 0x000f280000300a00 */
[----:B------:R-:W4:Y:S04]  /*605a0*/  LDL.LU.64 R38, [R1+0x1c78] ;  /* 0x001c780001267983 */ /* 0x000f280000300a00 */
[----:B------:R-:W4:Y:S04]  /*605b0*/  LDL.LU.64 R40, [R1+0x1c70] ;  /* 0x001c700001287983 */ /* 0x000f280000300a00 */
[----:B------:R-:W4:Y:S04]  /*605c0*/  LDL.LU R37, [R1+0x18] ;  /* 0x0000180001257983 */ /* 0x000f280000300800 */
[----:B------:R-:W4:Y:S04]  /*605d0*/  LDL.LU.64 R230, [R1+0x1c68] ;  /* 0x001c680001e67983 */ /* 0x000f280000300a00 */
[----:B------:R-:W4:Y:S01]  /*605e0*/  LDL.LU R56, [R1+0x6c] ;  /* 0x00006c0001387983 */ /* 0x000f220000300800 */
[----:B------:R-:W-:-:S03]  /*605f0*/  LOP3.LUT P3, RZ, R228, 0x8000, RZ, 0xc0, !PT ;  /* 0x00008000e4ff7812 */ /* 0x000fc6000786c0ff */
[----:B------:R-:W4:Y:S01]  /*60600*/  LDL.LU.64 R30, [R1+0x1c60] ;  /* 0x001c6000011e7983 */ /* 0x000f220000300a00 */
        /* <DEDUP_REMOVED lines=15> */
[----:B---3--:R0:W-:Y:S04]  /*60700*/  @P3 STG.E.U8 desc[UR44][R28.64], R224 ;  /* 0x000000e01c003986 */ /* 0x0081e8000c10112c */
[----:B0-----:R-:W3:Y:S06]  /*60710*/  LDL.LU.64 R28, [R1+0x1c58] ;  /* 0x001c5800011c7983 */ /* 0x001eec0000300a00 */
[----:B------:R-:W-:-:S02]  /*60720*/  @P6 LOP3.LUT R7, R7, 0x1, RZ, 0xfc, !PT ;  /* 0x0000000107076812 */ /* 0x000fc400078efcff */
[C---:B------:R-:W-:Y:S01]  /*60730*/  LOP3.LUT P6, RZ, R228.reuse, 0x400000, RZ, 0xc0, !PT ;  /* 0x00400000e4ff7812 */ /* 0x040fe200078cc0ff */
[----:B------:R-:W3:Y:S01]  /*60740*/  LDL.LU.64 R226, [R1+0x1c48] ;  /* 0x001c480001e27983 */ /* 0x000ee20000300a00 */
[----:B------:R-:W-:Y:S02]  /*60750*/  LOP3.LUT R7, R7, 0xfffffffd, RZ, 0xc0, !PT ;  /* 0xfffffffd07077812 */ /* 0x000fe400078ec0ff */
[C---:B------:R-:W-:Y:S01]  /*60760*/  LOP3.LUT P0, RZ, R228.reuse, 0x10000, RZ, 0xc0, !PT ;  /* 0x00010000e4ff7812 */ /* 0x040fe2000780c0ff */
[----:B------:R-:W3:Y:S01]  /*60770*/  LDL.LU R57, [R1+0x1c] ;  /* 0x00001c0001397983 */ /* 0x000ee20000300800 */
[----:B------:R-:W-:Y:S02]  /*60780*/  LOP3.LUT P2, RZ, R228, 0x20000, RZ, 0xc0, !PT ;  /* 0x00020000e4ff7812 */ /* 0x000fe4000784c0ff */
[----:B------:R-:W-:Y:S01]  /*60790*/  PRMT R224, R252, 0x7773, RZ ;  /* 0x00007773fce07816 */ /* 0x000fe200000000ff */
[----:B------:R-:W3:Y:S04]  /*607a0*/  LDL.LU.64 R62, [R1+0x1c40] ;  /* 0x001c4000013e7983 */ /* 0x000ee80000300a00 */
[----:B------:R-:W-:-:S02]  /*607b0*/  @P6 LOP3.LUT R7, R7, 0x2, RZ, 0xfc, !PT ;  /* 0x0000000207076812 */ /* 0x000fc400078efcff */
[C---:B------:R-:W-:Y:S02]  /*607c0*/  LOP3.LUT P6, RZ, R228.reuse, 0x200000, RZ, 0xc0, !PT ;  /* 0x00200000e4ff7812 */ /* 0x040fe400078cc0ff */
[----:B------:R-:W-:Y:S01]  /*607d0*/  LOP3.LUT R7, R7, 0xfffffffb, RZ, 0xc0, !PT ;  /* 0xfffffffb07077812 */ /* 0x000fe200078ec0ff */
[----:B--2---:R0:W-:Y:S01]  /*607e0*/  @P0 STG.E.U8 desc[UR44][R58.64], R224 ;  /* 0x000000e03a000986 */ /* 0x0041e2000c10112c */
[----:B------:R-:W-:-:S09]  /*607f0*/  LOP3.LUT P5, RZ, R228, 0x40000, RZ, 0xc0, !PT ;  /* 0x00040000e4ff7812 */ /* 0x000fd200078ac0ff */
[----:B------:R-:W-:Y:S02]  /*60800*/  @P6 LOP3.LUT R7, R7, 0x4, RZ, 0xfc, !PT ;  /* 0x0000000407076812 */ /* 0x000fe400078efcff */
[----:B------:R-:W-:Y:S01]  /*60810*/  LOP3.LUT P6, RZ, R228, 0x100000, RZ, 0xc0, !PT ;  /* 0x00100000e4ff7812 */ /* 0x000fe200078cc0ff */
[----:B0-----:R-:W2:Y:S01]  /*60820*/  LDL.LU.64 R58, [R1+0x1c38] ;  /* 0x001c3800013a7983 */ /* 0x001ea20000300a00 */
[----:B------:R-:W-:Y:S02]  /*60830*/  LOP3.LUT R7, R7, 0xfffffff7, RZ, 0xc0, !PT ;  /* 0xfffffff707077812 */ /* 0x000fe400078ec0ff */
[----:B----4-:R-:W-:Y:S01]  /*60840*/  PRMT R224, R37, 0x7770, RZ ;  /* 0x0000777025e07816 */ /* 0x010fe200000000ff */
[----:B------:R-:W4:Y:S04]  /*60850*/  LDL.LU R252, [R1] ;  /* 0x0000000001fc7983 */ /* 0x000f280000300800 */
[----:B------:R0:W-:Y:S04]  /*60860*/  @P2 STG.E.U8 desc[UR44][R42.64], R224 ;  /* 0x000000e02a002986 */ /* 0x0001e8000c10112c */
[----:B------:R-:W-:-:S02]  /*60870*/  @P6 LOP3.LUT R7, R7, 0x8, RZ, 0xfc, !PT ;  /* 0x0000000807076812 */ /* 0x000fc400078efcff */
[----:B------:R-:W-:Y:S02]  /*60880*/  LOP3.LUT P6, RZ, R228, 0x80000, RZ, 0xc0, !PT ;  /* 0x00080000e4ff7812 */ /* 0x000fe400078cc0ff */
[C---:B0-----:R-:W-:Y:S01]  /*60890*/  PRMT R224, R37.reuse, 0x7771, RZ ;  /* 0x0000777125e07816 */ /* 0x041fe200000000ff */
        /* <DEDUP_REMOVED lines=10> */
[----:B------:R-:W4:Y:S01]  /*60940*/  LDL.LU.64 R36, [R1+0x1c10] ;  /* 0x001c100001247983 */ /* 0x000f220000300a00 */
[----:B0-----:R-:W-:-:S03]  /*60950*/  PRMT R224, R56, 0x7770, RZ ;  /* 0x0000777038e07816 */ /* 0x001fc600000000ff */
[----:B------:R-:W4:Y:S06]  /*60960*/  LDL.LU.64 R230, [R1+0x1c08] ;  /* 0x001c080001e67983 */ /* 0x000f2c0000300a00 */
[----:B------:R0:W-:Y:S01]  /*60970*/  @P6 STG.E.U8 desc[UR44][R30.64], R224 ;  /* 0x000000e01e006986 */ /* 0x0001e2000c10112c */
[C---:B------:R-:W-:Y:S02]  /*60980*/  LOP3.LUT P6, RZ, R7.reuse, 0x2, RZ, 0xc0, !PT ;  /* 0x0000000207ff7812 */ /* 0x040fe400078cc0ff */
[----:B0-----:R-:W-:Y:S01]  /*60990*/  PRMT R224, R56, 0x7771, RZ ;  /* 0x0000777138e07816 */ /* 0x001fe200000000ff */
[----:B------:R-:W4:Y:S10]  /*609a0*/  LDL.LU.64 R30, [R1+0x1c00] ;  /* 0x001c0000011e7983 */ /* 0x000f340000300a00 */
[----:B---3--:R0:W-:Y:S04]  /*609b0*/  @P6 STG.E.U8 desc[UR44][R28.64], R224 ;  /* 0x000000e01c006986 */ /* 0x0081e8000c10112c */
[----:B0-----:R-:W3:Y:S04]  /*609c0*/  LDL.LU.64 R28, [R1+0x2498] ;  /* 0x00249800011c7983 */ /* 0x001ee80000300a00 */
[----:B------:R-:W2:Y:S01]  /*609d0*/  LDL.LU.64 R224, [R1+0x1c50] ;  /* 0x001c500001e07983 */ /* 0x000ea20000300a00 */
[----:B------:R-:W-:-:S02]  /*609e0*/  LOP3.LUT P6, RZ, R7, 0x1, RZ, 0xc0, !PT ;  /* 0x0000000107ff7812 */ /* 0x000fc400078cc0ff */
[----:B------:R-:W-:-:S11]  /*609f0*/  PRMT R7, R56, 0x7772, RZ ;  /* 0x0000777238077816 */ /* 0x000fd600000000ff */
[----:B--2---:R0:W-:Y:S01]  /*60a00*/  @P6 STG.E.U8 desc[UR44][R224.64], R7 ;  /* 0x00000007e0006986 */ /* 0x0041e2000c10112c */
        /* <DEDUP_REMOVED lines=11> */
[----:B---3--:R0:W-:Y:S04]  /*60ac0*/  @P6 STG.E.U8 desc[UR44][R28.64], R7 ;  /* 0x000000071c006986 */ /* 0x0081e8000c10112c */
[----:B0-----:R-:W2:Y:S01]  /*60ad0*/  LDL.LU.64 R28, [R1+0x2490] ;  /* 0x00249000011c7983 */ /* 0x001ea20000300a00 */
[C---:B------:R-:W-:Y:S02]  /*60ae0*/  LOP3.LUT P1, RZ, R228.reuse, 0x10000000, RZ, 0xc0, !PT ;  /* 0x10000000e4ff7812 */ /* 0x040fe4000782c0ff */
[C---:B------:R-:W-:Y:S02]  /*60af0*/  LOP3.LUT P4, RZ, R228.reuse, 0x20000000, RZ, 0xc0, !PT ;  /* 0x20000000e4ff7812 */ /* 0x040fe4000788c0ff */
[----:B------:R-:W-:Y:S02]  /*60b00*/  PRMT R7, R57, 0x7773, RZ ;  /* 0x0000777339077816 */ /* 0x000fe400000000ff */
[----:B------:R-:W-:-:S02]  /*60b10*/  LOP3.LUT P3, RZ, R228, 0x40000000, RZ, 0xc0, !PT ;  /* 0x40000000e4ff7812 */ /* 0x000fc4000786c0ff */
[----:B------:R-:W-:-:S05]  /*60b20*/  LOP3.LUT P0, RZ, R228, 0x80000000, RZ, 0xc0, !PT ;  /* 0x80000000e4ff7812 */ /* 0x000fca000780c0ff */
[----:B----4-:R0:W-:Y:S01]  /*60b30*/  @P1 STG.E.U8 desc[UR44][R42.64], R7 ;  /* 0x000000072a001986 */ /* 0x0101e2000c10112c */
[----:B------:R-:W-:Y:S02]  /*60b40*/  LOP3.LUT P2, RZ, R229, 0x1, RZ, 0xc0, !PT ;  /* 0x00000001e5ff7812 */ /* 0x000fe4000784c0ff */
[----:B0-----:R-:W-:-:S05]  /*60b50*/  PRMT R7, R252, 0x7770, RZ ;  /* 0x00007770fc077816 */ /* 0x001fca00000000ff */
[----:B------:R0:W-:Y:S02]  /*60b60*/  @P4 STG.E.U8 desc[UR44][R38.64], R7 ;  /* 0x0000000726004986 */ /* 0x0001e4000c10112c */
[----:B0-----:R-:W-:-:S05]  /*60b70*/  PRMT R7, R252, 0x7771, RZ ;  /* 0x00007771fc077816 */ /* 0x001fca00000000ff */
[----:B------:R0:W-:Y:S02]  /*60b80*/  @P3 STG.E.U8 desc[UR44][R40.64], R7 ;  /* 0x0000000728003986 */ /* 0x0001e4000c10112c */
[----:B0-----:R-:W-:-:S05]  /*60b90*/  PRMT R7, R252, 0x7772, RZ ;  /* 0x00007772fc077816 */ /* 0x001fca00000000ff */
[----:B------:R0:W-:Y:S01]  /*60ba0*/  @P0 STG.E.U8 desc[UR44][R36.64], R7 ;  /* 0x0000000724000986 */ /* 0x0001e2000c10112c */
[----:B------:R-:W-:Y:S02]  /*60bb0*/  LOP3.LUT P5, RZ, R229, 0x2, RZ, 0xc0, !PT ;  /* 0x00000002e5ff7812 */ /* 0x000fe400078ac0ff */
[----:B0-----:R-:W-:-:S05]  /*60bc0*/  PRMT R7, R252, 0x7773, RZ ;  /* 0x00007773fc077816 */ /* 0x001fca00000000ff */
[----:B------:R0:W-:Y:S04]  /*60bd0*/  @P2 STG.E.U8 desc[UR44][R230.64], R7 ;  /* 0x00000007e6002986 */ /* 0x0001e8000c10112c */
[----:B0-----:R-:W3:Y:S01]  /*60be0*/  LDL.LU.64 R230, [R1+0x1bf8] ;  /* 0x001bf80001e67983 */ /* 0x001ee20000300a00 */
[----:B--2---:R-:W-:-:S05]  /*60bf0*/  PRMT R7, R28, 0x7770, RZ ;  /* 0x000077701c077816 */ /* 0x004fca00000000ff */
[----:B------:R0:W-:Y:S04]  /*60c00*/  @P5 STG.E.U8 desc[UR44][R30.64], R7 ;  /* 0x000000071e005986 */ /* 0x0001e8000c10112c */
[----:B0-----:R-:W2:Y:S04]  /*60c10*/  LDL.LU.64 R30, [R1+0x1bf0] ;  /* 0x001bf000011e7983 */ /* 0x001ea80000300a00 */
[----:B------:R-:W4:Y:S04]  /*60c20*/  LDL.LU.64 R58, [R1+0x1be8] ;  /* 0x001be800013a7983 */ /* 0x000f280000300a00 */
[----:B------:R-:W4:Y:S04]  /*60c30*/  LDL.LU.64 R56, [R1+0x1be0] ;  /* 0x001be00001387983 */ /* 0x000f280000300a00 */
[----:B------:R-:W4:Y:S04]  /*60c40*/  LDL.LU.64 R42, [R1+0x1bd8] ;  /* 0x001bd800012a7983 */ /* 0x000f280000300a00 */
[----:B------:R-:W4:Y:S04]  /*60c50*/  LDL.LU.64 R40, [R1+0x1bd0] ;  /* 0x001bd00001287983 */ /* 0x000f280000300a00 */
[----:B------:R-:W4:Y:S04]  /*60c60*/  LDL.LU R251, [R1+0x4] ;  /* 0x0000040001fb7983 */ /* 0x000f280000300800 */
[----:B------:R-:W4:Y:S01]  /*60c70*/  LDL.LU.64 R38, [R1+0x1bc8] ;  /* 0x001bc80001267983 */ /* 0x000f220000300a00 */
[----:B------:R-:W-:-:S03]  /*60c80*/  LOP3.LUT P3, RZ, R229, 0x4, RZ, 0xc0, !PT ;  /* 0x00000004e5ff7812 */ /* 0x000fc6000786c0ff */
[----:B------:R-:W4:Y:S01]  /*60c90*/  LDL.LU.64 R36, [R1+0x1bc0] ;  /* 0x001bc00001247983 */ /* 0x000f220000300a00 */
[----:B------:R-:W-:Y:S02]  /*60ca0*/  PRMT R7, R28, 0x7771, RZ ;  /* 0x000077711c077816 */ /* 0x000fe400000000ff */
[----:B------:R-:W-:-:S07]  /*60cb0*/  LOP3.LUT P0, RZ, R229, 0x8, RZ, 0xc0, !PT ;  /* 0x00000008e5ff7812 */ /* 0x000fce000780c0ff */
[----:B---3--:R0:W-:Y:S04]  /*60cc0*/  @P3 STG.E.U8 desc[UR44][R230.64], R7 ;  /* 0x00000007e6003986 */ /* 0x0081e8000c10112c */
[----:B0-----:R-:W3:Y:S01]  /*60cd0*/  LDL.LU.64 R230, [R1+0x1bb8] ;  /* 0x001bb80001e67983 */ /* 0x001ee20000300a00 */
        /* <DEDUP_REMOVED lines=12> */
[----:B--2---:R0:W-:Y:S04]  /*60da0*/  @P0 STG.E.U8 desc[UR44][R30.64], R7 ;  /* 0x000000071e000986 */ /* 0x0041e8000c10112c */
[----:B0-----:R-:W2:Y:S06]  /*60db0*/  LDL.LU.64 R30, [R1+0x1bb0] ;  /* 0x001bb000011e7983 */ /* 0x001eac0000300a00 */
[----:B------:R-:W-:-:S02]  /*60dc0*/  @P6 LOP3.LUT R8, R8, 0x800000, RZ, 0xfc, !PT ;  /* 0x0080000008086812 */ /* 0x000fc400078efcff */
[C---:B------:R-:W-:Y:S01]  /*60dd0*/  LOP3.LUT P6, RZ, R229.reuse, 0x400, RZ, 0xc0, !PT ;  /* 0x00000400e5ff7812 */ /* 0x040fe200078cc0ff */
[----:B------:R-:W2:Y:S01]  /*60de0*/  LDL.LU R252, [R1+0x8] ;  /* 0x0000080001fc7983 */ /* 0x000ea20000300800 */
[----:B------:R-:W-:Y:S02]  /*60df0*/  LOP3.LUT R8, R8, 0xfeffffff, RZ, 0xc0, !PT ;  /* 0xfeffffff08087812 */ /* 0x000fe400078ec0ff */
[C---:B------:R-:W-:Y:S01]  /*60e00*/  LOP3.LUT P2, RZ, R229.reuse, 0x10, RZ, 0xc0, !PT ;  /* 0x00000010e5ff7812 */ /* 0x040fe2000784c0ff */
[----:B------:R-:W2:Y:S01]  /*60e10*/  LDL.LU.64 R224, [R1+0x1ba0] ;  /* 0x001ba00001e07983 */ /* 0x000ea20000300a00 */
[C---:B------:R-:W-:Y:S02]  /*60e20*/  LOP3.LUT P5, RZ, R229.reuse, 0x20, RZ, 0xc0, !PT ;  /* 0x00000020e5ff7812 */ /* 0x040fe400078ac0ff */
[----:B------:R-:W-:Y:S01]  /*60e30*/  PRMT R28, R28, 0x7773, RZ ;  /* 0x000077731c1c7816 */ /* 0x000fe200000000ff */
[----:B------:R-:W2:Y:S04]  /*60e40*/  LDL.LU.64 R226, [R1+0x1b98] ;  /* 0x001b980001e27983 */ /* 0x000ea80000300a00 */
[----:B------:R-:W-:Y:S01]  /*60e50*/  @P6 LOP3.LUT R8, R8, 0x1000000, RZ, 0xfc, !PT ;  /* 0x0100000008086812 */ /* 0x000fe200078efcff */
[----:B------:R-:W2:Y:S01]  /*60e60*/  LDL.LU.64 R62, [R1+0x1b90] ;  /* 0x001b9000013e7983 */ /* 0x000ea20000300a00 */
[----:B------:R-:W-:-:S02]  /*60e70*/  LOP3.LUT P6, RZ, R229, 0x200, RZ, 0xc0, !PT ;  /* 0x00000200e5ff7812 */ /* 0x000fc400078cc0ff */
[----:B------:R-:W-:-:S11]  /*60e80*/  LOP3.LUT R8, R8, 0xfdffffff, RZ, 0xc0, !PT ;  /* 0xfdffffff08087812 */ /* 0x000fd600078ec0ff */
[----:B------:R-:W-:Y:S02]  /*60e90*/  @P6 LOP3.LUT R8, R8, 0x2000000, RZ, 0xfc, !PT ;  /* 0x0200000008086812 */ /* 0x000fe400078efcff */
[----:B------:R-:W-:Y:S02]  /*60ea0*/  LOP3.LUT P6, RZ, R229, 0x100, RZ, 0xc0, !PT ;  /* 0x00000100e5ff7812 */ /* 0x000fe400078cc0ff */
[----:B------:R-:W-:-:S11]  /*60eb0*/  LOP3.LUT R8, R8, 0xfbffffff, RZ, 0xc0, !PT ;  /* 0xfbffffff08087812 */ /* 0x000fd600078ec0ff */
[----:B------:R-:W-:Y:S02]  /*60ec0*/  @P6 LOP3.LUT R8, R8, 0x4000000, RZ, 0xfc, !PT ;  /* 0x0400000008086812 */ /* 0x000fe400078efcff */
[----:B------:R-:W-:Y:S02]  /*60ed0*/  LOP3.LUT P6, RZ, R229, 0x80, RZ, 0xc0, !PT ;  /* 0x00000080e5ff7812 */ /* 0x000fe400078cc0ff */
[----:B------:R-:W-:Y:S02]  /*60ee0*/  LOP3.LUT R8, R8, 0xf7ffffff, RZ, 0xc0, !PT ;  /* 0xf7ffffff08087812 */ /* 0x000fe400078ec0ff */
[----:B----4-:R-:W-:Y:S01]  /*60ef0*/  PRMT R7, R251, 0x7770, RZ ;  /* 0x00007770fb077816 */ /* 0x010fe200000000ff */
[----:B------:R0:W-:Y:S08]  /*60f00*/  @P2 STG.E.U8 desc[UR44][R58.64], R28 ;  /* 0x0000001c3a002986 */ /* 0x0001f0000c10112c */
[----:B------:R-:W-:-:S02]  /*60f10*/  @P6 LOP3.LUT R8, R8, 0x8000000, RZ, 0xfc, !PT ;  /* 0x0800000008086812 */ /* 0x000fc400078efcff */
[----:B------:R-:W-:Y:S01]  /*60f20*/  LOP3.LUT P6, RZ, R229, 0x40, RZ, 0xc0, !PT ;  /* 0x00000040e5ff7812 */ /* 0x000fe200078cc0ff */
[----:B------:R1:W-:Y:S04]  /*60f30*/  @P5 STG.E.U8 desc[UR44][R56.64], R7 ;  /* 0x0000000738005986 */ /* 0x0003e8000c10112c */
[----:B0-----:R-:W4:Y:S01]  /*60f40*/  LDL.LU.64 R58, [R1+0x1b88] ;  /* 0x001b8800013a7983 */ /* 0x001f220000300a00 */
[----:B-1----:R-:W-:-:S03]  /*60f50*/  PRMT R7, R251, 0x7771, RZ ;  /* 0x00007771fb077816 */ /* 0x002fc600000000ff */
[----:B------:R-:W4:Y:S04]  /*60f60*/  LDL.LU.64 R56, [R1+0x1b80] ;  /* 0x001b800001387983 */ /* 0x000f280000300a00 */
[----:B------:R0:W-:Y:S01]  /*60f70*/  @P6 STG.E.U8 desc[UR44][R42.64], R7 ;  /* 0x000000072a006986 */ /* 0x0001e2000c10112c */
[C---:B------:R-:W-:Y:S02]  /*60f80*/  LOP3.LUT P6, RZ, R8.reuse, 0x8000000, RZ, 0xc0, !PT ;  /* 0x0800000008ff7812 */ /* 0x040fe400078cc0ff */
[----:B0-----:R-:W-:Y:S01]  /*60f90*/  PRMT R7, R251, 0x7772, RZ ;  /* 0x00007772fb077816 */ /* 0x001fe200000000ff */
[----:B------:R-:W4:Y:S10]  /*60fa0*/  LDL.LU.64 R42, [R1+0x1b78] ;  /* 0x001b7800012a7983 */ /* 0x000f340000300a00 */
[----:B------:R0:W-:Y:S01]  /*60fb0*/  @P6 STG.E.U8 desc[UR44][R40.64], R7 ;  /* 0x0000000728006986 */ /* 0x0001e2000c10112c */
[----:B------:R-:W-:-:S02]  /*60fc0*/  LOP3.LUT P6, RZ, R8, 0x4000000, RZ, 0xc0, !PT ;  /* 0x0400000008ff7812 */ /* 0x000fc400078cc0ff */
        /* <DEDUP_REMOVED lines=10> */
[----:B---3--:R0:W-:Y:S01]  /*61070*/  @P6 STG.E.U8 desc[UR44][R230.64], R7 ;  /* 0x00000007e6006986 */ /* 0x0081e2000c10112c */
[----:B------:R-:W-:-:S02]  /*61080*/  LOP3.LUT P6, RZ, R8, 0x800000, RZ, 0xc0, !PT ;  /* 0x0080000008ff7812 */ /* 0x000fc400078cc0ff */
[----:B0-----:R-:W-:Y:S01]  /*61090*/  PRMT R7, R29, 0x7772, RZ ;  /* 0x000077721d077816 */ /* 0x001fe200000000ff */
[----:B------:R-:W3:Y:S10]  /*610a0*/  LDL.LU.64 R230, [R1+0x2478] ;  /* 0x0024780001e67983 */ /* 0x000ef40000300a00 */
[----:B--2---:R0:W-:Y:S04]  /*610b0*/  @P6 STG.E.U8 desc[UR44][R30.64], R7 ;  /* 0x000000071e006986 */ /* 0x0041e8000c10112c */
[----:B0-----:R-:W2:Y:S01]  /*610c0*/  LDL.LU.64 R30, [R1+0x2470] ;  /* 0x00247000011e7983 */ /* 0x001ea20000300a00 */
[----:B------:R-:W-:-:S02]  /*610d0*/  LOP3.LUT P6, RZ, R8, 0x400000, RZ, 0xc0, !PT ;  /* 0x0040000008ff7812 */ /* 0x000fc400078cc0ff */
[----:B------:R-:W-:Y:S02]  /*610e0*/  PRMT R29, R29, 0x7773, RZ ;  /* 0x000077731d1d7816 */ /* 0x000fe400000000ff */
[----:B------:R-:W-:Y:S02]  /*610f0*/  PRMT R7, R252, 0x7770, RZ ;  /* 0x00007770fc077816 */ /* 0x000fe400000000ff */
[C---:B------:R-:W-:Y:S02]  /*61100*/  LOP3.LUT P1, RZ, R229.reuse, 0x8000, RZ, 0xc0, !PT ;  /* 0x00008000e5ff7812 */ /* 0x040fe4000782c0ff */
[----:B------:R-:W-:-:S05]  /*61110*/  LOP3.LUT P4, RZ, R229, 0x10000, RZ, 0xc0, !PT ;  /* 0x00010000e5ff7812 */ /* 0x000fca000788c0ff */
[----:B--2---:R0:W-:Y:S04]  /*61120*/  @P6 STG.E.U8 desc[UR44][R30.64], R29 ;  /* 0x0000001d1e006986 */ /* 0x0041e8000c10112c */
[----:B0-----:R-:W2:Y:S01]  /*61130*/  LDL.LU.64 R30, [R1+0x2468] ;  /* 0x00246800011e7983 */ /* 0x001ea20000300a00 */
[----:B------:R-:W-:-:S13]  /*61140*/  LOP3.LUT P6, RZ, R8, 0x200000, RZ, 0xc0, !PT ;  /* 0x0020000008ff7812 */ /* 0x000fda00078cc0ff */
[----:B------:R0:W-:Y:S01]  /*61150*/  @P6 STG.E.U8 desc[UR44][R224.64], R7 ;  /* 0x00000007e0006986 */ /* 0x0001e2000c10112c */
[----:B------:R-:W-:Y:S02]  /*61160*/  LOP3.LUT P6, RZ, R8, 0x100000, RZ, 0xc0, !PT ;  /* 0x0010000008ff7812 */ /* 0x000fe400078cc0ff */
[----:B0-----:R-:W-:-:S11]  /*61170*/  PRMT R7, R252, 0x7771, RZ ;  /* 0x00007771fc077816 */ /* 0x001fd600000000ff */
[----:B------:R0:W-:Y:S01]  /*61180*/  @P6 STG.E.U8 desc[UR44][R226.64], R7 ;  /* 0x00000007e2006986 */ /* 0x0001e2000c10112c */
[----:B------:R-:W-:Y:S02]  /*61190*/  LOP3.LUT P3, RZ, R229, 0x20000, RZ, 0xc0, !PT ;  /* 0x00020000e5ff7812 */ /* 0x000fe4000786c0ff */
[----:B0-----:R-:W-:-:S05]  /*611a0*/  PRMT R7, R252, 0x7772, RZ ;  /* 0x00007772fc077816 */ /* 0x001fca00000000ff */
[----:B------:R0:W-:Y:S01]  /*611b0*/  @P1 STG.E.U8 desc[UR44][R62.64], R7 ;  /* 0x000000073e001986 */ /* 0x0001e2000c10112c */
[----:B------:R-:W-:Y:S02]  /*611c0*/  LOP3.LUT P0, RZ, R229, 0x40000, RZ, 0xc0, !PT ;  /* 0x00040000e5ff7812 */ /* 0x000fe4000780c0ff */
[----:B0-----:R-:W-:-:S05]  /*611d0*/  PRMT R7, R252, 0x7773, RZ ;  /* 0x00007773fc077816 */ /* 0x001fca00000000ff */
[----:B----4-:R2:W-:Y:S01]  /*611e0*/  @P4 STG.E.U8 desc[UR44][R58.64], R7 ;  /* 0x000000073a004986 */ /* 0x0105e2000c10112c */
[C---:B------:R-:W-:Y:S02]  /*611f0*/  LOP3.LUT P2, RZ, R229.reuse, 0x80000, RZ, 0xc0, !PT ;  /* 0x00080000e5ff7812 */ /* 0x040fe4000784c0ff */
[----:B------:R-:W-:Y:S02]  /*61200*/  LOP3.LUT P5, RZ, R229, 0x100000, RZ, 0xc0, !PT ;  /* 0x00100000e5ff7812 */ /* 0x000fe400078ac0ff */
[----:B--2---:R-:W-:-:S05]  /*61210*/  PRMT R7, R30, 0x7770, RZ ;  /* 0x000077701e077816 */ /* 0x004fca00000000ff */
[----:B------:R0:W-:Y:S02]  /*61220*/  @P3 STG.E.U8 desc[UR44][R56.64], R7 ;  /* 0x0000000738003986 */ /* 0x0001e4000c10112c */
[----:B0-----:R-:W-:-:S05]  /*61230*/  PRMT R7, R30, 0x7771, RZ ;  /* 0x000077711e077816 */ /* 0x001fca00000000ff */
[----:B------:R0:W-:Y:S02]  /*61240*/  @P0 STG.E.U8 desc[UR44][R42.64], R7 ;  /* 0x000000072a000986 */ /* 0x0001e4000c10112c */
[C---:B0-----:R-:W-:Y:S02]  /*61250*/  PRMT R7, R30.reuse, 0x7772, RZ ;  /* 0x000077721e077816 */ /* 0x041fe400000000ff */
[----:B------:R-:W-:-:S03]  /*61260*/  PRMT R30, R30, 0x7773, RZ ;  /* 0x000077731e1e7816 */ /* 0x000fc600000000ff */
[----:B------:R-:W-:Y:S04]  /*61270*/  @P2 STG.E.U8 desc[UR44][R40.64], R7 ;  /* 0x0000000728002986 */ /* 0x000fe8000c10112c */
[----:B---3--:R0:W-:Y:S04]  /*61280*/  @P5 STG.E.U8 desc[UR44][R230.64], R30 ;  /* 0x0000001ee6005986 */ /* 0x0081e8000c10112c */
[----:B0-----:R-:W2:Y:S04]  /*61290*/  LDL.LU.64 R230, [R1+0x2460] ;  /* 0x0024600001e67983 */ /* 0x001ea80000300a00 */
[----:B------:R-:W3:Y:S04]  /*612a0*/  LDL.LU.64 R224, [R1+0x1b60] ;  /* 0x001b600001e07983 */ /* 0x000ee80000300a00 */
[----:B------:R-:W4:Y:S04]  /*612b0*/  LDL.LU.64 R40, [R1+0x1b58] ;  /* 0x001b580001287983 */ /* 0x000f280000300a00 */
[----:B------:R-:W4:Y:S04]  /*612c0*/  LDL.LU.64 R226, [R1+0x1b50] ;  /* 0x001b500001e27983 */ /* 0x000f280000300a00 */
[----:B------:R-:W3:Y:S04]  /*612d0*/  LDL.LU R252, [R1+0xc] ;  /* 0x00000c0001fc7983 */ /* 0x000ee80000300800 */
[----:B------:R-:W4:Y:S04]  /*612e0*/  LDL.LU.64 R62, [R1+0x1b48] ;  /* 0x001b4800013e7983 */ /* 0x000f280000300a00 */
[----:B------:R-:W4:Y:S04]  /*612f0*/  LDL.LU.64 R58, [R1+0x1b40] ;  /* 0x001b4000013a7983 */ /* 0x000f280000300a00 */
[----:B------:R-:W4:Y:S04]  /*61300*/  LDL.LU.64 R56, [R1+0x1b38] ;  /* 0x001b380001387983 */ /* 0x000f280000300a00 */
[----:B------:R-:W4:Y:S01]  /*61310*/  LDL.LU.64 R42, [R1+0x1b30] ;  /* 0x001b3000012a7983 */ /* 0x000f220000300a00 */
[----:B------:R-:W-:-:S02]  /*61320*/  LOP3.LUT R8, R8, 0xffffefff, RZ, 0xc0, !PT ;  /* 0xffffefff08087812 */ /* 0x000fc400078ec0ff */
[C---:B------:R-:W-:Y:S02]  /*61330*/  LOP3.LUT P3, RZ, R229.reuse, 0x200000, RZ, 0xc0, !PT ;  /* 0x00200000e5ff7812 */ /* 0x040fe4000786c0ff */
[C---:B------:R-:W-:Y:S02]  /*61340*/  LOP3.LUT P0, RZ, R229.reuse, 0x400000, RZ, 0xc0, !PT ;  /* 0x00400000e5ff7812 */ /* 0x040fe4000780c0ff */
[C---:B------:R-:W-:Y:S02]  /*61350*/  LOP3.LUT P2, RZ, R229.reuse, 0x800000, RZ, 0xc0, !PT ;  /* 0x00800000e5ff7812 */ /* 0x040fe4000784c0ff */
[----:B------:R-:W-:Y:S02]  /*61360*/  LOP3.LUT P5, RZ, R229, 0x1000000, RZ, 0xc0, !PT ;  /* 0x01000000e5ff7812 */ /* 0x000fe400078ac0ff */
[----:B--2---:R-:W-:-:S13]  /*61370*/  LOP3.LUT P6, RZ, R230, 0x2, RZ, 0xc0, !PT ;  /* 0x00000002e6ff7812 */ /* 0x004fda00078cc0ff */
        /* <DEDUP_REMOVED lines=18> */
[----:B---3--:R-:W-:-:S05]  /*614a0*/  PRMT R7, R252, 0x7770, RZ ;  /* 0x00007770fc077816 */ /* 0x008fca00000000ff */
[----:B------:R0:W-:Y:S04]  /*614b0*/  @P3 STG.E.U8 desc[UR44][R224.64], R7 ;  /* 0x00000007e0003986 */ /* 0x0001e8000c10112c */
[----:B------:R-:W-:Y:S02]  /*614c0*/  @P6 LOP3.LUT R8, R8, 0x40000, RZ, 0xfc, !PT ;  /* 0x0004000008086812 */ /* 0x000fe400078efcff */
[----:B------:R-:W-:Y:S02]  /*614d0*/  LOP3.LUT P6, RZ, R229, 0x4000000, RZ, 0xc0, !PT ;  /* 0x04000000e5ff7812 */ /* 0x000fe400078cc0ff */
[----:B0-----:R-:W-:Y:S02]  /*614e0*/  PRMT R7, R252, 0x7771, RZ ;  /* 0x00007771fc077816 */ /* 0x001fe400000000ff */
[----:B------:R-:W-:-:S03]  /*614f0*/  LOP3.LUT R8, R8, 0xfff7ffff, RZ, 0xc0, !PT ;  /* 0xfff7ffff08087812 */ /* 0x000fc600078ec0ff */
[----:B----4-:R0:W-:Y:S06]  /*61500*/  @P0 STG.E.U8 desc[UR44][R40.64], R7 ;  /* 0x0000000728000986 */ /* 0x0101ec000c10112c */
[----:B------:R-:W-:Y:S02]  /*61510*/  @P6 LOP3.LUT R8, R8, 0x80000, RZ, 0xfc, !PT ;  /* 0x0008000008086812 */ /* 0x000fe400078efcff */
[----:B------:R-:W-:Y:S02]  /*61520*/  LOP3.LUT P6, RZ, R229, 0x2000000, RZ, 0xc0, !PT ;  /* 0x02000000e5ff7812 */ /* 0x000fe400078cc0ff */
[C---:B0-----:R-:W-:Y:S01]  /*61530*/  PRMT R7, R252.reuse, 0x7772, RZ ;  /* 0x00007772fc077816 */ /* 0x041fe200000000ff */
[----:B------:R-:W2:Y:S04]  /*61540*/  LDL.LU.64 R40, [R1+0x1b20] ;  /* 0x001b200001287983 */ /* 0x000ea80000300a00 */
[----:B------:R0:W-:Y:S04]  /*61550*/  @P2 STG.E.U8 desc[UR44][R226.64], R7 ;  /* 0x00000007e2002986 */ /* 0x0001e8000c10112c */
[----:B------:R-:W3:Y:S04]  /*61560*/  LDL.LU.64 R228, [R1+0x1b08] ;  /* 0x001b080001e47983 */ /* 0x000ee80000300a00 */
[----:B------:R-:W4:Y:S01]  /*61570*/  LDL.LU.64 R28, [R1+0x1b00] ;  /* 0x001b0000011c7983 */ /* 0x000f220000300a00 */
[----:B0-----:R-:W-:-:S03]  /*61580*/  PRMT R7, R252, 0x7773, RZ ;  /* 0x00007773fc077816 */ /* 0x001fc600000000ff */
[----:B------:R-:W4:Y:S04]  /*61590*/  LDL.LU.64 R224, [R1+0x1af8] ;  /* 0x001af80001e07983 */ /* 0x000f280000300a00 */
[----:B------:R0:W-:Y:S04]  /*615a0*/  @P5 STG.E.U8 desc[UR44][R62.64], R7 ;  /* 0x000000073e005986 */ /* 0x0001e8000c10112c */
[----:B------:R-:W4:Y:S01]  /*615b0*/  LDL.LU.64 R226, [R1+0x1af0] ;  /* 0x001af00001e27983 */ /* 0x000f220000300a00 */
[----:B0-----:R-:W-:-:S03]  /*615c0*/  PRMT R7, R31, 0x7770, RZ ;  /* 0x000077701f077816 */ /* 0x001fc600000000ff */
        /* <DEDUP_REMOVED lines=11> */
[----:B------:R-:W-:Y:S01]  /*61680*/  PRMT R31, R31, 0x7773, RZ ;  /* 0x000077731f1f7816 */ /* 0x000fe200000000ff */
[----:B0-----:R-:W4:Y:S10]  /*61690*/  LDL.LU.64 R42, [R1+0x1ad0] ;  /* 0x001ad000012a7983 */ /* 0x001f340000300a00 */
[----:B------:R0:W-:Y:S04]  /*616a0*/  @P6 STG.E.U8 desc[UR44][R36.64], R31 ;  /* 0x0000001f24006986 */ /* 0x0001e8000c10112c */
[----:B0-----:R-:W2:Y:S01]  /*616b0*/  LDL.LU.64 R36, [R1+0x2458] ;  /* 0x0024580001247983 */ /* 0x001ea20000300a00 */
[----:B------:R-:W-:-:S03]  /*616c0*/  LOP3.LUT P6, RZ, R8, 0x10000, RZ, 0xc0, !PT ;  /* 0x0001000008ff7812 */ /* 0x000fc600078cc0ff */
[----:B------:R-:W3:Y:S01]  /*616d0*/  LDL.LU.64 R30, [R1+0x1b10] ;  /* 0x001b1000011e7983 */ /* 0x000ee20000300a00 */
[----:B--2---:R-:W-:-:S09]  /*616e0*/  PRMT R7, R36, 0x7770, RZ ;  /* 0x0000777024077816 */ /* 0x004fd200000000ff */
[----:B------:R0:W-:Y:S04]  /*616f0*/  @P6 STG.E.U8 desc[UR44][R40.64], R7 ;  /* 0x0000000728006986 */ /* 0x0001e8000c10112c */
[----:B0-----:R-:W2:Y:S01]  /*61700*/  LDL.LU.64 R40, [R1+0x2450] ;  /* 0x0024500001287983 */ /* 0x001ea20000300a00 */
[----:B------:R-:W-:Y:S02]  /*61710*/  LOP3.LUT P6, RZ, R8, 0x8000, RZ, 0xc0, !PT ;  /* 0x0000800008ff7812 */ /* 0x000fe400078cc0ff */
[----:B------:R-:W-:-:S11]  /*61720*/  PRMT R7, R36, 0x7771, RZ ;  /* 0x0000777124077816 */ /* 0x000fd600000000ff */
[----:B--2---:R0:W-:Y:S04]  /*61730*/  @P6 STG.E.U8 desc[UR44][R40.64], R7 ;  /* 0x0000000728006986 */ /* 0x0041e8000c10112c */
[----:B0-----:R-:W2:Y:S01]  /*61740*/  LDL.LU.64 R40, [R1+0x2448] ;  /* 0x0024480001287983 */ /* 0x001ea20000300a00 */
[----:B------:R-:W-:Y:S02]  /*61750*/  LOP3.LUT P6, RZ, R8, 0x4000, RZ, 0xc0, !PT ;  /* 0x0000400008ff7812 */ /* 0x000fe400078cc0ff */
[C---:B------:R-:W-:Y:S02]  /*61760*/  PRMT R7, R36.reuse, 0x7772, RZ ;  /* 0x0000777224077816 */ /* 0x040fe400000000ff */
[----:B------:R-:W-:-:S09]  /*61770*/  PRMT R36, R36, 0x7773, RZ ;  /* 0x0000777324247816 */ /* 0x000fd200000000ff */
[----:B---3--:R2:W-:Y:S01]  /*61780*/  @P6 STG.E.U8 desc[UR44][R30.64], R7 ;  /* 0x000000071e006986 */ /* 0x0085e2000c10112c */
[----:B------:R-:W-:Y:S02]  /*61790*/  LOP3.LUT P6, RZ, R8, 0x2000, RZ, 0xc0, !PT ;  /* 0x0000200008ff7812 */ /* 0x000fe400078cc0ff */
[----:B------:R-:W-:-:S11]  /*617a0*/  LOP3.LUT P1, RZ, R230, 0x4, RZ, 0xc0, !PT ;  /* 0x00000004e6ff7812 */ /* 0x000fd6000782c0ff */
[----:B------:R-:W-:Y:S01]  /*617b0*/  @P6 STG.E.U8 desc[UR44][R228.64], R36 ;  /* 0x00000024e4006986 */ /* 0x000fe2000c10112c */
[----:B------:R-:W-:Y:S02]  /*617c0*/  LOP3.LUT P6, RZ, R8, 0x1000, RZ, 0xc0, !PT ;  /* 0x0000100008ff7812 */ /* 0x000fe400078cc0ff */
[C---:B------:R-:W-:Y:S02]  /*617d0*/  LOP3.LUT P4, RZ, R230.reuse, 0x8, RZ, 0xc0, !PT ;  /* 0x00000008e6ff7812 */ /* 0x040fe4000788c0ff */
[C---:B------:R-:W-:Y:S02]  /*617e0*/  LOP3.LUT P3, RZ, R230.reuse, 0x10, RZ, 0xc0, !PT ;  /* 0x00000010e6ff7812 */ /* 0x040fe4000786c0ff */
[C---:B------:R-:W-:Y:S02]  /*617f0*/  LOP3.LUT P0, RZ, R230.reuse, 0x20, RZ, 0xc0, !PT ;  /* 0x00000020e6ff7812 */ /* 0x040fe4000780c0ff */
[C---:B------:R-:W-:Y:S02]  /*61800*/  LOP3.LUT P2, RZ, R230.reuse, 0x40, RZ, 0xc0, !PT ;  /* 0x00000040e6ff7812 */ /* 0x040fe4000784c0ff */
[----:B------:R-:W-:-:S02]  /*61810*/  LOP3.LUT P5, RZ, R230, 0x80, RZ, 0xc0, !PT ;  /* 0x00000080e6ff7812 */ /* 0x000fc400078ac0ff */
[----:B--2---:R-:W-:-:S05]  /*61820*/  PRMT R7, R40, 0x7770, RZ ;  /* 0x0000777028077816 */ /* 0x004fca00000000ff */
[----:B----4-:R0:W-:Y:S02]  /*61830*/  @P6 STG.E.U8 desc[UR44][R28.64], R7 ;  /* 0x000000071c006986 */ /* 0x0101e4000c10112c */
[----:B0-----:R-:W-:-:S05]  /*61840*/  PRMT R7, R40, 0x7771, RZ ;  /* 0x0000777128077816 */ /* 0x001fca00000000ff */
[----:B------:R0:W-:Y:S02]  /*61850*/  @P1 STG.E.U8 desc[UR44][R224.64], R7 ;  /* 0x00000007e0001986 */ /* 0x0001e4000c10112c */
[C---:B0-----:R-:W-:Y:S02]  /*61860*/  PRMT R7, R40.reuse, 0x7772, RZ ;  /* 0x0000777228077816 */ /* 0x041fe400000000ff */
[----:B------:R-:W-:-:S03]  /*61870*/  PRMT R40, R40, 0x7773, RZ ;  /* 0x0000777328287816 */ /* 0x000fc600000000ff */
[----:B------:R0:W-:Y:S04]  /*61880*/  @P4 STG.E.U8 desc[UR44][R226.64], R7 ;  /* 0x00000007e2004986 */ /* 0x0001e8000c10112c */
[----:B------:R-:W-:Y:S01]  /*61890*/  @P3 STG.E.U8 desc[UR44][R62.64], R40 ;  /* 0x000000283e003986 */ /* 0x000fe2000c10112c */
        /* <DEDUP_REMOVED lines=8> */
[----:B------:R-:W4:Y:S01]  /*61920*/  LDL.LU.64 R226, [R1+0x1ab8] ;  /* 0x001ab80001e27983 */ /* 0x000f220000300a00 */
[----:B------:R-:W-:-:S02]  /*61930*/  LOP3.LUT P3, RZ, R230, 0x100, RZ, 0xc0, !PT ;  /* 0x00000100e6ff7812 */ /* 0x000fc4000786c0ff */
[C---:B------:R-:W-:Y:S01]  /*61940*/  LOP3.LUT P0, RZ, R230.reuse, 0x200, RZ, 0xc0, !PT ;  /* 0x00000200e6ff7812 */ /* 0x040fe2000780c0ff */
[----:B------:R-:W4:Y:S01]  /*61950*/  LDL.LU.64 R62, [R1+0x1aa8] ;  /* 0x001aa800013e7983 */ /* 0x000f220000300a00 */
[C---:B------:R-:W-:Y:S02]  /*61960*/  LOP3.LUT P2, RZ, R230.reuse, 0x400, RZ, 0xc0, !PT ;  /* 0x00000400e6ff7812 */ /* 0x040fe4000784c0ff */
[----:B------:R-:W-:Y:S01]  /*61970*/  PRMT R37, R37, 0x7773, RZ ;  /* 0x0000777325257816 */ /* 0x000fe200000000ff */
[----:B------:R-:W4:Y:S01]  /*61980*/  LDL.LU.64 R58, [R1+0x1aa0] ;  /* 0x001aa000013a7983 */ /* 0x000f220000300a00 */
[----:B------:R-:W-:Y:S02]  /*61990*/  PRMT R7, R41, 0x7770, RZ ;  /* 0x0000777029077816 */ /* 0x000fe400000000ff */
[C---:B------:R-:W-:Y:S01]  /*619a0*/  LOP3.LUT P5, RZ, R230.reuse, 0x800, RZ, 0xc0, !PT ;  /* 0x00000800e6ff7812 */ /* 0x040fe200078ac0ff */
[----:B------:R-:W4:Y:S01]  /*619b0*/  LDL.LU.64 R56, [R1+0x1a98] ;  /* 0x001a980001387983 */ /* 0x000f220000300a00 */
[----:B------:R-:W-:-:S02]  /*619c0*/  LOP3.LUT P6, RZ, R230, 0x100000, RZ, 0xc0, !PT ;  /* 0x00100000e6ff7812 */ /* 0x000fc400078cc0ff */
        /* <DEDUP_REMOVED lines=11> */
[----:B---3--:R1:W-:Y:S04]  /*61a80*/  @P0 STG.E.U8 desc[UR44][R224.64], R7 ;  /* 0x00000007e0000986 */ /* 0x0083e8000c10112c */
[----:B0-----:R-:W2:Y:S01]  /*61a90*/  LDL.LU.64 R42, [R1+0x1a90] ;  /* 0x001a9000012a7983 */ /* 0x001ea20000300a00 */
[----:B-1----:R-:W-:-:S03]  /*61aa0*/  PRMT R7, R41, 0x7771, RZ ;  /* 0x0000777129077816 */ /* 0x002fc600000000ff */
[----:B------:R-:W3:Y:S04]  /*61ab0*/  LDL.LU.64 R36, [R1+0x1a78] ;  /* 0x001a780001247983 */ /* 0x000ee80000300a00 */
[----:B----4-:R0:W-:Y:S04]  /*61ac0*/  @P2 STG.E.U8 desc[UR44][R226.64], R7 ;  /* 0x00000007e2002986 */ /* 0x0101e8000c10112c */
[----:B------:R-:W4:Y:S01]  /*61ad0*/  LDL.LU.64 R30, [R1+0x1a70] ;  /* 0x001a7000011e7983 */ /* 0x000f220000300a00 */
[----:B0-----:R-:W-:-:S05]  /*61ae0*/  PRMT R7, R41, 0x7772, RZ ;  /* 0x0000777229077816 */ /* 0x001fca00000000ff */
[----:B------:R0:W-:Y:S04]  /*61af0*/  @P5 STG.E.U8 desc[UR44][R38.64], R7 ;  /* 0x0000000726005986 */ /* 0x0001e8000c10112c */
[----:B0-----:R-:W2:Y:S01]  /*61b00*/  LDL.LU.64 R38, [R1+0x2440] ;  /* 0x0024400001267983 */ /* 0x001ea20000300a00 */
[----:B------:R-:W-:Y:S02]  /*61b10*/  @P6 LOP3.LUT R8, R8, 0x80, RZ, 0xfc, !PT ;  /* 0x0000008008086812 */ /* 0x000fe400078efcff */
[----:B------:R-:W-:Y:S01]  /*61b20*/  LOP3.LUT P6, RZ, R230, 0x10000, RZ, 0xc0, !PT ;  /* 0x00010000e6ff7812 */ /* 0x000fe200078cc0ff */
[----:B------:R-:W4:Y:S01]  /*61b30*/  LDL.LU.64 R228, [R1+0x1a68] ;  /* 0x001a680001e47983 */ /* 0x000f220000300a00 */
[----:B------:R-:W-:Y:S02]  /*61b40*/  LOP3.LUT R8, R8, 0xfffffeff, RZ, 0xc0, !PT ;  /* 0xfffffeff08087812 */ /* 0x000fe400078ec0ff */
[----:B------:R-:W-:Y:S01]  /*61b50*/  PRMT R41, R41, 0x7773, RZ ;  /* 0x0000777329297816 */ /* 0x000fe200000000ff */
[----:B------:R-:W4:Y:S08]  /*61b60*/  LDL.LU.64 R28, [R1+0x1a60] ;  /* 0x001a6000011c7983 */ /* 0x000f300000300a00 */
        /* <DEDUP_REMOVED lines=10> */
[----:B------:R-:W-:-:S13]  /*61c10*/  LOP3.LUT P6, RZ, R230, 0x1000, RZ, 0xc0, !PT ;  /* 0x00001000e6ff7812 */ /* 0x000fda00078cc0ff */
[----:B------:R0:W-:Y:S01]  /*61c20*/  @P6 STG.E.U8 desc[UR44][R62.64], R41 ;  /* 0x000000293e006986 */ /* 0x0001e2000c10112c */
[----:B------:R-:W-:-:S03]  /*61c30*/  LOP3.LUT P6, RZ, R8, 0x800, RZ, 0xc0, !PT ;  /* 0x0000080008ff7812 */ /* 0x000fc600078cc0ff */
[----:B0-----:R-:W3:Y:S04]  /*61c40*/  LDL.LU.64 R40, [R1+0x1a80] ;  /* 0x001a800001287983 */ /* 0x001ee80000300a00 */
[----:B------:R-:W4:Y:S04]  /*61c50*/  LDL.LU.64 R224, [R1+0x1a58] ;  /* 0x001a580001e07983 */ /* 0x000f280000300a00 */
[----:B------:R-:W4:Y:S04]  /*61c60*/  LDL.LU.64 R226, [R1+0x1a50] ;  /* 0x001a500001e27983 */ /* 0x000f280000300a00 */
[----:B------:R-:W4:Y:S01]  /*61c70*/  LDL.LU.64 R62, [R1+0x1a48] ;  /* 0x001a4800013e7983 */ /* 0x000f220000300a00 */
[----:B--2---:R-:W-:-:S05]  /*61c80*/  PRMT R7, R38, 0x7770, RZ ;  /* 0x0000777026077816 */ /* 0x004fca00000000ff */
[----:B------:R0:W-:Y:S01]  /*61c90*/  @P6 STG.E.U8 desc[UR44][R58.64], R7 ;  /* 0x000000073a006986 */ /* 0x0001e2000c10112c */
[----:B------:R-:W-:Y:S02]  /*61ca0*/  LOP3.LUT P6, RZ, R8, 0x400, RZ, 0xc0, !PT ;  /* 0x0000040008ff7812 */ /* 0x000fe400078cc0ff */
[----:B0-----:R-:W-:Y:S01]  /*61cb0*/  PRMT R7, R38, 0x7771, RZ ;  /* 0x0000777126077816 */ /* 0x001fe200000000ff */
[----:B------:R-:W2:Y:S10]  /*61cc0*/  LDL.LU.64 R58, [R1+0x1a40] ;  /* 0x001a4000013a7983 */ /* 0x000eb40000300a00 */
[----:B------:R0:W-:Y:S01]  /*61cd0*/  @P6 STG.E.U8 desc[UR44][R56.64], R7 ;  /* 0x0000000738006986 */ /* 0x0001e2000c10112c */
[----:B------:R-:W-:-:S02]  /*61ce0*/  LOP3.LUT P6, RZ, R8, 0x200, RZ, 0xc0, !PT ;  /* 0x0000020008ff7812 */ /* 0x000fc400078cc0ff */
[----:B0-----:R-:W-:Y:S01]  /*61cf0*/  PRMT R7, R38, 0x7772, RZ ;  /* 0x0000777226077816 */ /* 0x001fe200000000ff */
[----:B------:R-:W2:Y:S10]  /*61d00*/  LDL.LU.64 R56, [R1+0x2438] ;  /* 0x0024380001387983 */ /* 0x000eb40000300a00 */
[----:B------:R0:W-:Y:S04]  /*61d10*/  @P6 STG.E.U8 desc[UR44][R42.64], R7 ;  /* 0x000000072a006986 */ /* 0x0001e8000c10112c */
[----:B0-----:R-:W3:Y:S01]  /*61d20*/  LDL.LU.64 R42, [R1+0x2430] ;  /* 0x00243000012a7983 */ /* 0x001ee20000300a00 */
[----:B------:R-:W-:-:S02]  /*61d30*/  LOP3.LUT P6, RZ, R8, 0x100, RZ, 0xc0, !PT ;  /* 0x0000010008ff7812 */ /* 0x000fc400078cc0ff */
[----:B------:R-:W-:-:S11]  /*61d40*/  PRMT R38, R38, 0x7773, RZ ;  /* 0x0000777326267816 */ /* 0x000fd600000000ff */
[----:B---3--:R0:W-:Y:S04]  /*61d50*/  @P6 STG.E.U8 desc[UR44][R42.64], R38 ;  /* 0x000000262a006986 */ /* 0x0081e8000c10112c */
[----:B0-----:R-:W3:Y:S01]  /*61d60*/  LDL.LU.64 R42, [R1+0x2428] ;  /* 0x00242800012a7983 */ /* 0x001ee20000300a00 */
[----:B------:R-:W-:Y:S02]  /*61d70*/  LOP3.LUT P6, RZ, R8, 0x80, RZ, 0xc0, !PT ;  /* 0x0000008008ff7812 */ /* 0x000fe400078cc0ff */
[C---:B------:R-:W-:Y:S02]  /*61d80*/  LOP3.LUT P1, RZ, R230.reuse, 0x200000, RZ, 0xc0, !PT ;  /* 0x00200000e6ff7812 */ /* 0x040fe4000782c0ff */
[C---:B------:R-:W-:Y:S02]  /*61d90*/  LOP3.LUT P4, RZ, R230.reuse, 0x400000, RZ, 0xc0, !PT ;  /* 0x00400000e6ff7812 */ /* 0x040fe4000788c0ff */
[----:B------:R-:W-:-:S02]  /*61da0*/  LOP3.LUT P3, RZ, R230, 0x800000, RZ, 0xc0, !PT ;  /* 0x00800000e6ff7812 */ /* 0x000fc4000786c0ff */
[C---:B------:R-:W-:Y:S02]  /*61db0*/  LOP3.LUT P0, RZ, R230.reuse, 0x1000000, RZ, 0xc0, !PT ;  /* 0x01000000e6ff7812 */ /* 0x040fe4000780c0ff */
[C---:B------:R-:W-:Y:S02]  /*61dc0*/  LOP3.LUT P2, RZ, R230.reuse, 0x2000000, RZ, 0xc0, !PT ;  /* 0x02000000e6ff7812 */ /* 0x040fe4000784c0ff */
[----:B------:R-:W-:Y:S02]  /*61dd0*/  LOP3.LUT P5, RZ, R230, 0x4000000, RZ, 0xc0, !PT ;  /* 0x04000000e6ff7812 */ /* 0x000fe400078ac0ff */
[----:B---3--:R-:W-:-:S05]  /*61de0*/  PRMT R7, R42, 0x7770, RZ ;  /* 0x000077702a077816 */ /* 0x008fca00000000ff */
[----:B------:R0:W-:Y:S01]  /*61df0*/  @P6 STG.E.U8 desc[UR44][R40.64], R7 ;  /* 0x0000000728006986 */ /* 0x0001e2000c10112c */
[----:B------:R-:W-:Y:S02]  /*61e00*/  LOP3.LUT P6, RZ, R8, 0x40, RZ, 0xc0, !PT ;  /* 0x0000004008ff7812 */ /* 0x000fe400078cc0ff */
[----:B0-----:R-:W-:-:S11]  /*61e10*/  PRMT R7, R42, 0x7771, RZ ;  /* 0x000077712a077816 */ /* 0x001fd600000000ff */
[----:B------:R0:W-:Y:S01]  /*61e20*/  @P6 STG.E.U8 desc[UR44][R36.64], R7 ;  /* 0x0000000724006986 */ /* 0x0001e2000c10112c */
[----:B------:R-:W-:Y:S02]  /*61e30*/  LOP3.LUT P6, RZ, R8, 0x20, RZ, 0xc0, !PT ;  /* 0x0000002008ff7812 */ /* 0x000fe400078cc0ff */
[----:B0-----:R-:W-:-:S11]  /*61e40*/  PRMT R7, R42, 0x7772, RZ ;  /* 0x000077722a077816 */ /* 0x001fd600000000ff */
[----:B----4-:R0:W-:Y:S01]  /*61e50*/  @P6 STG.E.U8 desc[UR44][R30.64], R7 ;  /* 0x000000071e006986 */ /* 0x0101e2000c10112c */
[----:B------:R-:W-:Y:S02]  /*61e60*/  LOP3.LUT P6, RZ, R8, 0x10, RZ, 0xc0, !PT ;  /* 0x0000001008ff7812 */ /* 0x000fe400078cc0ff */
[----:B------:R-:W-:Y:S02]  /*61e70*/  PRMT R42, R42, 0x7773, RZ ;  /* 0x000077732a2a7816 */ /* 0x000fe400000000ff */
[----:B0-----:R-:W-:-:S09]  /*61e80*/  PRMT R7, R39, 0x7770, RZ ;  /* 0x0000777027077816 */ /* 0x001fd200000000ff */
[----:B------:R-:W-:Y:S04]  /*61e90*/  @P6 STG.E.U8 desc[UR44][R228.64], R42 ;  /* 0x0000002ae4006986 */ /* 0x000fe8000c10112c */
[----:B------:R0:W-:Y:S02]  /*61ea0*/  @P1 STG.E.U8 desc[UR44][R28.64], R7 ;  /* 0x000000071c001986 */ /* 0x0001e4000c10112c */
[----:B0-----:R-:W-:-:S05]  /*61eb0*/  PRMT R7, R39, 0x7771, RZ ;  /* 0x0000777127077816 */ /* 0x001fca00000000ff */
[----:B------:R0:W-:Y:S02]  /*61ec0*/  @P4 STG.E.U8 desc[UR44][R224.64], R7 ;  /* 0x00000007e0004986 */ /* 0x0001e4000c10112c */
[C---:B0-----:R-:W-:Y:S02]  /*61ed0*/  PRMT R7, R39.reuse, 0x7772, RZ ;  /* 0x0000777227077816 */ /* 0x041fe400000000ff */
[----:B------:R-:W-:-:S03]  /*61ee0*/  PRMT R39, R39, 0x7773, RZ ;  /* 0x0000777327277816 */ /* 0x000fc600000000ff */
[----:B------:R0:W-:Y:S04]  /*61ef0*/  @P3 STG.E.U8 desc[UR44][R226.64], R7 ;  /* 0x00000007e2003986 */ /* 0x0001e8000c10112c */
[----:B------:R-:W-:Y:S01]  /*61f00*/  @P0 STG.E.U8 desc[UR44][R62.64], R39 ;  /* 0x000000273e000986 */ /* 0x000fe2000c10112c */
[----:B0-----:R-:W-:-:S05]  /*61f10*/  PRMT R7, R43, 0x7770, RZ ;  /* 0x000077702b077816 */ /* 0x001fca00000000ff */
[----:B--2---:R0:W-:Y:S02]  /*61f20*/  @P2 STG.E.U8 desc[UR44][R58.64], R7 ;  /* 0x000000073a002986 */ /* 0x0041e4000c10112c */
[----:B0-----:R-:W-:-:S05]  /*61f30*/  PRMT R7, R43, 0x7771, RZ ;  /* 0x000077712b077816 */ /* 0x001fca00000000ff */
[----:B------:R0:W-:Y:S04]  /*61f40*/  @P5 STG.E.U8 desc[UR44][R56.64], R7 ;  /* 0x0000000738005986 */ /* 0x0001e8000c10112c */
[----:B0-----:R-:W2:Y:S04]  /*61f50*/  LDL.LU.64 R56, [R1+0x2420] ;  /* 0x0024200001387983 */ /* 0x001ea80000300a00 */
[----:B------:R-:W3:Y:S04]  /*61f60*/  LDL.LU.64 R62, [R1+0x1a30] ;  /* 0x001a3000013e7983 */ /* 0x000ee80000300a00 */
[----:B------:R-:W4:Y:S04]  /*61f70*/  LDL.LU.64 R58, [R1+0x1a28] ;  /* 0x001a2800013a7983 */ /* 0x000f280000300a00 */
[----:B------:R-:W2:Y:S01]  /*61f80*/  LDL.LU.64 R228, [R1+0x1a20] ;  /* 0x001a200001e47983 */ /* 0x000ea20000300a00 */
[----:B------:R-:W-:-:S03]  /*61f90*/  LOP3.LUT P3, RZ, R230, 0x8000000, RZ, 0xc0, !PT ;  /* 0x08000000e6ff7812 */ /* 0x000fc6000786c0ff */
[----:B------:R-:W2:Y:S01]  /*61fa0*/  LDL.LU.64 R28, [R1+0x1a10] ;  /* 0x001a1000011c7983 */ /* 0x000ea20000300a00 */
[C---:B------:R-:W-:Y:S02]  /*61fb0*/  LOP3.LUT P0, RZ, R230.reuse, 0x10000000, RZ, 0xc0, !PT ;  /* 0x10000000e6ff7812 */ /* 0x040fe4000780c0ff */
[C---:B------:R-:W-:Y:S01]  /*61fc0*/  LOP3.LUT P2, RZ, R230.reuse, 0x20000000, RZ, 0xc0, !PT ;  /* 0x20000000e6ff7812 */ /* 0x040fe2000784c0ff */
[----:B------:R-:W2:Y:S01]  /*61fd0*/  LDL.LU.64 R224, [R1+0x1a08] ;  /* 0x001a080001e07983 */ /* 0x000ea20000300a00 */
[C---:B------:R-:W-:Y:S02]  /*61fe0*/  PRMT R7, R43.reuse, 0x7772, RZ ;  /* 0x000077722b077816 */ /* 0x040fe400000000ff */
[----:B------:R-:W-:Y:S01]  /*61ff0*/  LOP3.LUT P5, RZ, R230, 0x40000000, RZ, 0xc0, !PT ;  /* 0x40000000e6ff7812 */ /* 0x000fe200078ac0ff */
[----:B------:R-:W2:Y:S01]  /*62000*/  LDL.LU.64 R226, [R1+0x1a00] ;  /* 0x001a000001e27983 */ /* 0x000ea20000300a00 */
[----:B------:R-:W-:Y:S02]  /*62010*/  PRMT R43, R43, 0x7773, RZ ;  /* 0x000077732b2b7816 */ /* 0x000fe400000000ff */
        /* <DEDUP_REMOVED lines=12> */
[----:B----4-:R0:W-:Y:S01]  /*620e0*/  @P0 STG.E.U8 desc[UR44][R58.64], R43 ;  /* 0x0000002b3a000986 */ /* 0x0101e2000c10112c */
[----:B--2---:R-:W-:-:S03]  /*620f0*/  PRMT R7, R56, 0x7770, RZ ;  /* 0x0000777038077816 */ /* 0x004fc600000000ff */
[----:B------:R-:W2:Y:S04]  /*62100*/  LDL.LU.64 R62, [R1+0x19f8] ;  /* 0x0019f800013e7983 */ /* 0x000ea80000300a00 */
[----:B------:R1:W-:Y:S04]  /*62110*/  @P2 STG.E.U8 desc[UR44][R228.64], R7 ;  /* 0x00000007e4002986 */ /* 0x0003e8000c10112c */
[----:B0-----:R-:W3:Y:S04]  /*62120*/  LDL.LU.64 R58, [R1+0x19f0] ;  /* 0x0019f000013a7983 */ /* 0x001ee80000300a00 */
[----:B------:R-:W4:Y:S01]  /*62130*/  LDL.LU.64 R42, [R1+0x19e8] ;  /* 0x0019e800012a7983 */ /* 0x000f220000300a00 */
[----:B-1----:R-:W-:-:S03]  /*62140*/  PRMT R7, R56, 0x7771, RZ ;  /* 0x0000777138077816 */ /* 0x002fc600000000ff */
[----:B------:R-:W4:Y:S04]  /*62150*/  LDL.LU.64 R38, [R1+0x19e0] ;  /* 0x0019e00001267983 */ /* 0x000f280000300a00 */
[----:B------:R-:W4:Y:S04]  /*62160*/  LDL.LU.64 R40, [R1+0x19d8] ;  /* 0x0019d80001287983 */ /* 0x000f280000300a00 */
[----:B------:R0:W-:Y:S04]  /*62170*/  @P5 STG.E.U8 desc[UR44][R60.64], R7 ;  /* 0x000000073c005986 */ /* 0x0001e8000c10112c */
[----:B0-----:R-:W2:Y:S01]  /*62180*/  LDL.LU.64 R60, [R1+0x2418] ;  /* 0x00241800013c7983 */ /* 0x001ea20000300a00 */
[----:B------:R-:W-:-:S02]  /*62190*/  @P6 LOP3.LUT R9, R9, 0x80000000, RZ, 0xfc, !PT ;  /* 0x8000000009096812 */ /* 0x000fc400078efcff */
[C---:B------:R-:W-:Y:S01]  /*621a0*/  LOP3.LUT P6, RZ, R231.reuse, 0x8, RZ, 0xc0, !PT ;  /* 0x00000008e7ff7812 */ /* 0x040fe200078cc0ff */
[----:B------:R-:W4:Y:S01]  /*621b0*/  LDL.LU.64 R36, [R1+0x19c8] ;  /* 0x0019c80001247983 */ /* 0x000f220000300a00 */
[----:B------:R-:W-:Y:S02]  /*621c0*/  LOP3.LUT R8, R8, 0xfffffffe, RZ, 0xc0, !PT ;  /* 0xfffffffe08087812 */ /* 0x000fe400078ec0ff */
[----:B------:R-:W-:Y:S01]  /*621d0*/  PRMT R7, R56, 0x7772, RZ ;  /* 0x0000777238077816 */ /* 0x000fe200000000ff */
[----:B------:R-:W4:Y:S08]  /*621e0*/  LDL.LU.64 R30, [R1+0x19c0] ;  /* 0x0019c000011e7983 */ /* 0x000f300000300a00 */
[----:B------:R-:W-:Y:S01]  /*621f0*/  @P6 LOP3.LUT R8, R8, 0x1, RZ, 0xfc, !PT ;  /* 0x0000000108086812 */ /* 0x000fe200078efcff */
        /* <DEDUP_REMOVED lines=11> */
[----:B------:R-:W-:-:S11]  /*622b0*/  PRMT R56, R56, 0x7773, RZ ;  /* 0x0000777338387816 */ /* 0x000fd600000000ff */
[----:B------:R0:W-:Y:S01]  /*622c0*/  @P6 STG.E.U8 desc[UR44][R28.64], R7 ;  /* 0x000000071c006986 */ /* 0x0001e2000c10112c */
[----:B------:R-:W-:-:S03]  /*622d0*/  LOP3.LUT P6, RZ, R8, 0x8, RZ, 0xc0, !PT ;  /* 0x0000000808ff7812 */ /* 0x000fc600078cc0ff */
[----:B0-----:R-:W4:Y:S10]  /*622e0*/  LDL.LU.64 R28, [R1+0x19b0] ;  /* 0x0019b000011c7983 */ /* 0x001f340000300a00 */
[----:B------:R0:W-:Y:S01]  /*622f0*/  @P6 STG.E.U8 desc[UR44][R224.64], R56 ;  /* 0x00000038e0006986 */ /* 0x0001e2000c10112c */
[----:B------:R-:W-:-:S03]  /*62300*/  LOP3.LUT P6, RZ, R8, 0x4, RZ, 0xc0, !PT ;  /* 0x0000000408ff7812 */ /* 0x000fc600078cc0ff */
[----:B0-----:R-:W4:Y:S01]  /*62310*/  LDL.LU.64 R224, [R1+0x19a8] ;  /* 0x0019a80001e07983 */ /* 0x001f220000300a00 */
[----:B--2---:R-:W-:-:S09]  /*62320*/  PRMT R7, R60, 0x7770, RZ ;  /* 0x000077703c077816 */ /* 0x004fd200000000ff */
        /* <DEDUP_REMOVED lines=8> */
[----:B---3--:R0:W-:Y:S04]  /*623b0*/  @P6 STG.E.U8 desc[UR44][R58.64], R7 ;  /* 0x000000073a006986 */ /* 0x0081e8000c10112c */
[----:B0-----:R-:W3:Y:S01]  /*623c0*/  LDL.LU.64 R58, [R1+0x2408] ;  /* 0x00240800013a7983 */ /* 0x001ee20000300a00 */
[----:B------:R-:W-:-:S02]  /*623d0*/  LOP3.LUT P6, RZ, R9, 0x80000000, RZ, 0xc0, !PT ;  /* 0x8000000009ff7812 */ /* 0x000fc400078cc0ff */
[----:B------:R-:W-:Y:S02]  /*623e0*/  PRMT R60, R60, 0x7773, RZ ;  /* 0x000077733c3c7816 */ /* 0x000fe400000000ff */
[----:B------:R-:W-:-:S09]  /*623f0*/  PRMT R7, R57, 0x7770, RZ ;  /* 0x0000777039077816 */ /* 0x000fd200000000ff */
[----:B----4-:R-:W-:Y:S01]  /*62400*/  @P6 STG.E.U8 desc[UR44][R42.64], R60 ;  /* 0x0000003c2a006986 */ /* 0x010fe2000c10112c */
[----:B------:R-:W-:-:S13]  /*62410*/  LOP3.LUT P6, RZ, R9, 0x40000000, RZ, 0xc0, !PT ;  /* 0x4000000009ff7812 */ /* 0x000fda00078cc0ff */
[----:B------:R0:W-:Y:S01]  /*62420*/  @P6 STG.E.U8 desc[UR44][R38.64], R7 ;  /* 0x0000000726006986 */ /* 0x0001e2000c10112c */
[----:B------:R-:W-:Y:S02]  /*62430*/  LOP3.LUT P6, RZ, R9, 0x20000000, RZ, 0xc0, !PT ;  /* 0x2000000009ff7812 */ /* 0x000fe400078cc0ff */
[----:B0-----:R-:W-:-:S11]  /*62440*/  PRMT R7, R57, 0x7771, RZ ;  /* 0x0000777139077816 */ /* 0x001fd600000000ff */
[----:B------:R0:W-:Y:S01]  /*62450*/  @P6 STG.E.U8 desc[UR44][R40.64], R7 ;  /* 0x0000000728006986 */ /* 0x0001e2000c10112c */
[----:B------:R-:W-:Y:S02]  /*62460*/  LOP3.LUT P6, RZ, R9, 0x10000000, RZ, 0xc0, !PT ;  /* 0x1000000009ff7812 */ /* 0x000fe400078cc0ff */
[----:B0-----:R-:W-:-:S11]  /*62470*/  PRMT R7, R57, 0x7772, RZ ;  /* 0x0000777239077816 */ /* 0x001fd600000000ff */
[----:B---3--:R0:W-:Y:S04]  /*62480*/  @P6 STG.E.U8 desc[UR44][R58.64], R7 ;  /* 0x000000073a006986 */ /* 0x0081e8000c10112c */
[----:B0-----:R-:W3:Y:S01]  /*62490*/  LDL.LU.64 R58, [R1+0x2400] ;  /* 0x00240000013a7983 */ /* 0x001ee20000300a00 */
[C---:B------:R-:W-:Y:S02]  /*624a0*/  LOP3.LUT P1, RZ, R231.reuse, 0x100, RZ, 0xc0, !PT ;  /* 0x00000100e7ff7812 */ /* 0x040fe4000782c0ff */
[C---:B------:R-:W-:Y:S02]  /*624b0*/  LOP3.LUT P4, RZ, R231.reuse, 0x200, RZ, 0xc0, !PT ;  /* 0x00000200e7ff7812 */ /* 0x040fe4000788c0ff */
[----:B------:R-:W-:Y:S02]  /*624c0*/  LOP3.LUT P3, RZ, R231, 0x400, RZ, 0xc0, !PT ;  /* 0x00000400e7ff7812 */ /* 0x000fe4000786c0ff */
[----:B------:R-:W-:-:S02]  /*624d0*/  PRMT R57, R57, 0x7773, RZ ;  /* 0x0000777339397816 */ /* 0x000fc400000000ff */
[----:B------:R-:W-:Y:S02]  /*624e0*/  PRMT R7, R61, 0x7770, RZ ;  /* 0x000077703d077816 */ /* 0x000fe400000000ff */
[----:B------:R-:W-:-:S03]  /*624f0*/  LOP3.LUT P0, RZ, R231, 0x800, RZ, 0xc0, !PT ;  /* 0x00000800e7ff7812 */ /* 0x000fc6000780c0ff */
[----:B------:R-:W-:Y:S04]  /*62500*/  @P1 STG.E.U8 desc[UR44][R36.64], R57 ;  /* 0x0000003924001986 */ /* 0x000fe8000c10112c */
[----:B------:R0:W-:Y:S01]  /*62510*/  @P4 STG.E.U8 desc[UR44][R30.64], R7 ;  /* 0x000000071e004986 */ /* 0x0001e2000c10112c */
[C---:B------:R-:W-:Y:S02]  /*62520*/  LOP3.LUT P2, RZ, R231.reuse, 0x1000, RZ, 0xc0, !PT ;  /* 0x00001000e7ff7812 */ /* 0x040fe4000784c0ff */
[----:B------:R-:W-:Y:S02]  /*62530*/  LOP3.LUT P5, RZ, R231, 0x2000, RZ, 0xc0, !PT ;  /* 0x00002000e7ff7812 */ /* 0x000fe400078ac0ff */
[----:B0-----:R-:W-:-:S05]  /*62540*/  PRMT R7, R61, 0x7771, RZ ;  /* 0x000077713d077816 */ /* 0x001fca00000000ff */
[----:B------:R0:W-:Y:S01]  /*62550*/  @P3 STG.E.U8 desc[UR44][R228.64], R7 ;  /* 0x00000007e4003986 */ /* 0x0001e2000c10112c */
[----:B------:R-:W-:Y:S02]  /*62560*/  LOP3.LUT P3, RZ, R231, 0x4000, RZ, 0xc0, !PT ;  /* 0x00004000e7ff7812 */ /* 0x000fe4000786c0ff */
[C---:B0-----:R-:W-:Y:S01]  /*62570*/  PRMT R7, R61.reuse, 0x7772, RZ ;  /* 0x000077723d077816 */ /* 0x041fe200000000ff */
[----:B------:R-:W4:Y:S01]  /*62580*/  LDL.LU.64 R228, [R1+0x1988] ;  /* 0x0019880001e47983 */ /* 0x000f220000300a00 */
[----:B------:R-:W-:-:S03]  /*62590*/  PRMT R61, R61, 0x7773, RZ ;  /* 0x000077733d3d7816 */ /* 0x000fc600000000ff */
[----:B------:R0:W-:Y:S04]  /*625a0*/  @P0 STG.E.U8 desc[UR44][R28.64], R7 ;  /* 0x000000071c000986 */ /* 0x0001e8000c10112c */
[----:B------:R1:W-:Y:S04]  /*625b0*/  @P2 STG.E.U8 desc[UR44][R224.64], R61 ;  /* 0x0000003de0002986 */ /* 0x0003e8000c10112c */
[----:B0-----:R-:W4:Y:S04]  /*625c0*/  LDL.LU.64 R28, [R1+0x1980] ;  /* 0x00198000011c7983 */ /* 0x001f280000300a00 */
[----:B-1----:R-:W4:Y:S01]  /*625d0*/  LDL.LU.64 R224, [R1+0x1978] ;  /* 0x0019780001e07983 */ /* 0x002f220000300a00 */
[----:B------:R-:W-:-:S02]  /*625e0*/  LOP3.LUT P0, RZ, R231, 0x8000, RZ, 0xc0, !PT ;  /* 0x00008000e7ff7812 */ /* 0x000fc4000780c0ff */
[----:B------:R-:W-:Y:S02]  /*625f0*/  LOP3.LUT P6, RZ, R231, 0x4000000, RZ, 0xc0, !PT ;  /* 0x04000000e7ff7812 */ /* 0x000fe400078cc0ff */
[----:B------:R-:W-:-:S11]  /*62600*/  LOP3.LUT R9, R9, 0xffefffff, RZ, 0xc0, !PT ;  /* 0xffefffff09097812 */ /* 0x000fd600078ec0ff */
[----:B------:R-:W-:Y:S02]  /*62610*/  @P6 LOP3.LUT R9, R9, 0x100000, RZ, 0xfc, !PT ;  /* 0x0010000009096812 */ /* 0x000fe400078efcff */
[----:B------:R-:W-:Y:S02]  /*62620*/  LOP3.LUT P6, RZ, R231, 0x2000000, RZ, 0xc0, !PT ;  /* 0x02000000e7ff7812 */ /* 0x000fe400078cc0ff */
[----:B---3--:R-:W-:-:S05]  /*62630*/  PRMT R7, R58, 0x7770, RZ ;  /* 0x000077703a077816 */ /* 0x008fca00000000ff */
[----:B--2---:R0:W-:Y:S02]  /*62640*/  @P5 STG.E.U8 desc[UR44][R226.64], R7 ;  /* 0x00000007e2005986 */ /* 0x0041e4000c10112c */
[C---:B0-----:R-:W-:Y:S02]  /*62650*/  PRMT R7, R58.reuse, 0x7771, RZ ;  /* 0x000077713a077816 */ /* 0x041fe400000000ff */
[----:B------:R-:W2:Y:S04]  /*62660*/  LDL.LU.64 R226, [R1+0x1970] ;  /* 0x0019700001e27983 */ /* 0x000ea80000300a00 */
[----:B------:R-:W3:Y:S04]  /*62670*/  LDL.LU.64 R60, [R1+0x1968] ;  /* 0x00196800013c7983 */ /* 0x000ee80000300a00 */
[----:B------:R0:W-:Y:S04]  /*62680*/  @P3 STG.E.U8 desc[UR44][R62.64], R7 ;  /* 0x000000073e003986 */ /* 0x0001e8000c10112c */
[----:B0-----:R-:W2:Y:S04]  /*62690*/  LDL.LU.64 R62, [R1+0x23f8] ;  /* 0x0023f800013e7983 */ /* 0x001ea80000300a00 */
[----:B------:R-:W3:Y:S04]  /*626a0*/  LDL.LU.64 R56, [R1+0x1960] ;  /* 0x0019600001387983 */ /* 0x000ee80000300a00 */
[----:B------:R-:W3:Y:S01]  /*626b0*/  LDL.LU.64 R42, [R1+0x1958] ;  /* 0x00195800012a7983 */ /* 0x000ee20000300a00 */
[----:B------:R-:W-:-:S05]  /*626c0*/  PRMT R7, R58, 0x7772, RZ ;  /* 0x000077723a077816 */ /* 0x000fca00000000ff */
[----:B------:R0:W-:Y:S04]  /*626d0*/  @P0 STG.E.U8 desc[UR44][R220.64], R7 ;  /* 0x00000007dc000986 */ /* 0x0001e8000c10112c */
[----:B0-----:R-:W3:Y:S04]  /*626e0*/  LDL.LU.64 R220, [R1+0x23f0] ;  /* 0x0023f00001dc7983 */ /* 0x001ee80000300a00 */
[----:B------:R-:W3:Y:S01]  /*626f0*/  LDL.LU.64 R38, [R1+0x1950] ;  /* 0x0019500001267983 */ /* 0x000ee20000300a00 */
[----:B------:R-:W-:Y:S02]  /*62700*/  LOP3.LUT R9, R9, 0xffdfffff, RZ, 0xc0, !PT ;  /* 0xffdfffff09097812 */ /* 0x000fe400078ec0ff */
[----:B------:R-:W-:Y:S01]  /*62710*/  LOP3.LUT P2, RZ, R231, 0x10000, RZ, 0xc0, !PT ;  /* 0x00010000e7ff7812 */ /* 0x000fe2000784c0ff */
[----:B------:R-:W3:Y:S01]  /*62720*/  LDL.LU.64 R40, [R1+0x1940] ;  /* 0x0019400001287983 */ /* 0x000ee20000300a00 */
[----:B------:R-:W-:-:S02]  /*62730*/  @P6 LOP3.LUT R9, R9, 0x200000, RZ, 0xfc, !PT ;  /* 0x0020000009096812 */ /* 0x000fc400078efcff */
[----:B------:R-:W-:Y:S01]  /*62740*/  LOP3.LUT P6, RZ, R231, 0x1000000, RZ, 0xc0, !PT ;  /* 0x01000000e7ff7812 */ /* 0x000fe200078cc0ff */
[----:B------:R-:W3:Y:S01]  /*62750*/  LDL.LU.64 R36, [R1+0x1938] ;  /* 0x0019380001247983 */ /* 0x000ee20000300a00 */
[----:B------:R-:W-:Y:S02]  /*62760*/  LOP3.LUT R9, R9, 0xffbfffff, RZ, 0xc0, !PT ;  /* 0xffbfffff09097812 */ /* 0x000fe400078ec0ff */
[----:B------:R-:W-:Y:S01]  /*62770*/  LOP3.LUT P5, RZ, R231, 0x20000, RZ, 0xc0, !PT ;  /* 0x00020000e7ff7812 */ /* 0x000fe200078ac0ff */
[----:B------:R-:W3:Y:S08]  /*62780*/  LDL.LU.64 R30, [R1+0x1930] ;  /* 0x00193000011e7983 */ /* 0x000ef00000300a00 */
        /* <DEDUP_REMOVED lines=15> */
[----:B------:R-:W-:-:S09]  /*62880*/  PRMT R58, R58, 0x7773, RZ ;  /* 0x000077733a3a7816 */ /* 0x000fd200000000ff */
[----:B------:R-:W-:Y:S02]  /*62890*/  @P6 LOP3.LUT R9, R9, 0x8000000, RZ, 0xfc, !PT ;  /* 0x0800000009096812 */ /* 0x000fe400078efcff */
[----:B------:R-:W-:Y:S01]  /*628a0*/  LOP3.LUT P6, RZ, R231, 0x40000, RZ, 0xc0, !PT ;  /* 0x00040000e7ff7812 */ /* 0x000fe200078cc0ff */
[----:B----4-:R0:W-:Y:S04]  /*628b0*/  @P2 STG.E.U8 desc[UR44][R228.64], R58 ;  /* 0x0000003ae4002986 */ /* 0x0101e8000c10112c */
[----:B0-----:R-:W4:Y:S01]  /*628c0*/  LDL.LU.64 R228, [R1+0x1928] ;  /* 0x0019280001e47983 */ /* 0x001f220000300a00 */
[----:B--2---:R-:W-:-:S05]  /*628d0*/  PRMT R7, R62, 0x7770, RZ ;  /* 0x000077703e077816 */ /* 0x004fca00000000ff */
[----:B------:R0:W-:Y:S02]  /*628e0*/  @P5 STG.E.U8 desc[UR44][R28.64], R7 ;  /* 0x000000071c005986 */ /* 0x0001e4000c10112c */
[C---:B0-----:R-:W-:Y:S02]  /*628f0*/  PRMT R7, R62.reuse, 0x7771, RZ ;  /* 0x000077713e077816 */ /* 0x041fe400000000ff */
[----:B------:R-:W2:Y:S04]  /*62900*/  LDL.LU.64 R28, [R1+0x1920] ;  /* 0x00192000011c7983 */ /* 0x000ea80000300a00 */
[----:B------:R0:W-:Y:S01]  /*62910*/  @P6 STG.E.U8 desc[UR44][R224.64], R7 ;  /* 0x00000007e0006986 */ /* 0x0001e2000c10112c */
[C---:B------:R-:W-:Y:S02]  /*62920*/  LOP3.LUT P6, RZ, R9.reuse, 0x8000000, RZ, 0xc0, !PT ;  /* 0x0800000009ff7812 */ /* 0x040fe400078cc0ff */
[----:B0-----:R-:W-:Y:S01]  /*62930*/  PRMT R7, R62, 0x7772, RZ ;  /* 0x000077723e077816 */ /* 0x001fe200000000ff */
[----:B------:R-:W2:Y:S10]  /*62940*/  LDL.LU.64 R224, [R1+0x1918] ;  /* 0x0019180001e07983 */ /* 0x000eb40000300a00 */
[----:B------:R0:W-:Y:S01]  /*62950*/  @P6 STG.E.U8 desc[UR44][R226.64], R7 ;  /* 0x00000007e2006986 */ /* 0x0001e2000c10112c */
[----:B------:R-:W-:-:S02]  /*62960*/  LOP3.LUT P6, RZ, R9, 0x4000000, RZ, 0xc0, !PT ;  /* 0x0400000009ff7812 */ /* 0x000fc400078cc0ff */
[----:B------:R-:W-:Y:S02]  /*62970*/  PRMT R62, R62, 0x7773, RZ ;  /* 0x000077733e3e7816 */ /* 0x000fe400000000ff */
[----:B0-----:R-:W-:Y:S01]  /*62980*/  PRMT R7, R59, 0x7770, RZ ;  /* 0x000077703b077816 */ /* 0x001fe200000000ff */
[----:B------:R-:W2:Y:S08]  /*62990*/  LDL.LU.64 R226, [R1+0x1910] ;  /* 0x0019100001e27983 */ /* 0x000eb00000300a00 */
[----:B---3--:R-:W-:Y:S01]  /*629a0*/  @P6 STG.E.U8 desc[UR44][R60.64], R62 ;  /* 0x0000003e3c006986 */ /* 0x008fe2000c10112c */
[----:B------:R-:W-:-:S13]  /*629b0*/  LOP3.LUT P6, RZ, R9, 0x2000000, RZ, 0xc0, !PT ;  /* 0x0200000009ff7812 */ /* 0x000fda00078cc0ff */
[----:B------:R0:W-:Y:S01]  /*629c0*/  @P6 STG.E.U8 desc[UR44][R56.64], R7 ;  /* 0x0000000738006986 */ /* 0x0001e2000c10112c */
[----:B------:R-:W-:Y:S02]  /*629d0*/  LOP3.LUT P6, RZ, R9, 0x1000000, RZ, 0xc0, !PT ;  /* 0x0100000009ff7812 */ /* 0x000fe400078cc0ff */
[----:B0-----:R-:W-:-:S11]  /*629e0*/  PRMT R7, R59, 0x7771, RZ ;  /* 0x000077713b077816 */ /* 0x001fd600000000ff */
[----:B------:R0:W-:Y:S01]  /*629f0*/  @P6 STG.E.U8 desc[UR44][R42.64], R7 ;  /* 0x000000072a006986 */ /* 0x0001e2000c10112c */
[----:B------:R-:W-:Y:S02]  /*62a00*/  LOP3.LUT P6, RZ, R9, 0x800000, RZ, 0xc0, !PT ;  /* 0x0080000009ff7812 */ /* 0x000fe400078cc0ff */
[----:B0-----:R-:W-:-:S11]  /*62a10*/  PRMT R7, R59, 0x7772, RZ ;  /* 0x000077723b077816 */ /* 0x001fd600000000ff */
[----:B------:R-:W-:Y:S01]  /*62a20*/  @P6 STG.E.U8 desc[UR44][R38.64], R7 ;  /* 0x0000000726006986 */ /* 0x000fe2000c10112c */
[----:B------:R-:W-:Y:S02]  /*62a30*/  LOP3.LUT P6, RZ, R9, 0x400000, RZ, 0xc0, !PT ;  /* 0x0040000009ff7812 */ /* 0x000fe400078cc0ff */
[----:B------:R-:W-:-:S11]  /*62a40*/  PRMT R59, R59, 0x7773, RZ ;  /* 0x000077733b3b7816 */ /* 0x000fd600000000ff */
[----:B------:R0:W-:Y:S04]  /*62a50*/  @P6 STG.E.U8 desc[UR44][R64.64], R59 ;  /* 0x0000003b40006986 */ /* 0x0001e8000c10112c */
[----:B0-----:R-:W3:Y:S01]  /*62a60*/  LDL.LU.64 R64, [R1+0x23e8] ;  /* 0x0023e80001407983 */ /* 0x001ee20000300a00 */
[----:B------:R-:W-:Y:S02]  /*62a70*/  LOP3.LUT P6, RZ, R9, 0x200000, RZ, 0xc0, !PT ;  /* 0x0020000009ff7812 */ /* 0x000fe400078cc0ff */
[----:B------:R-:W-:Y:S02]  /*62a80*/  PRMT R7, R63, 0x7770, RZ ;  /* 0x000077703f077816 */ /* 0x000fe400000000ff */
[----:B------:R-:W-:-:S09]  /*62a90*/  LOP3.LUT P1, RZ, R231, 0x8000000, RZ, 0xc0, !PT ;  /* 0x08000000e7ff7812 */ /* 0x000fd2000782c0ff */
[----:B------:R0:W-:Y:S01]  /*62aa0*/  @P6 STG.E.U8 desc[UR44][R40.64], R7 ;  /* 0x0000000728006986 */ /* 0x0001e2000c10112c */
[----:B------:R-:W-:Y:S02]  /*62ab0*/  LOP3.LUT P6, RZ, R9, 0x100000, RZ, 0xc0, !PT ;  /* 0x0010000009ff7812 */ /* 0x000fe400078cc0ff */
[C---:B------:R-:W-:Y:S02]  /*62ac0*/  LOP3.LUT P4, RZ, R231.reuse, 0x10000000, RZ, 0xc0, !PT ;  /* 0x10000000e7ff7812 */ /* 0x040fe4000788c0ff */
[----:B------:R-:W-:Y:S02]  /*62ad0*/  LOP3.LUT P3, RZ, R231, 0x20000000, RZ, 0xc0, !PT ;  /* 0x20000000e7ff7812 */ /* 0x000fe4000786c0ff */
[----:B0-----:R-:W-:-:S07]  /*62ae0*/  PRMT R7, R63, 0x7771, RZ ;  /* 0x000077713f077816 */ /* 0x001fce00000000ff */
[----:B------:R0:W-:Y:S01]  /*62af0*/  @P6 STG.E.U8 desc[UR44][R36.64], R7 ;  /* 0x0000000724006986 */ /* 0x0001e2000c10112c */
[----:B------:R-:W-:Y:S02]  /*62b00*/  LOP3.LUT P0, RZ, R231, 0x40000000, RZ, 0xc0, !PT ;  /* 0x40000000e7ff7812 */ /* 0x000fe4000780c0ff */
[C---:B0-----:R-:W-:Y:S02]  /*62b10*/  PRMT R7, R63.reuse, 0x7772, RZ ;  /* 0x000077723f077816 */ /* 0x041fe400000000ff */
[----:B------:R-:W-:-:S03]  /*62b20*/  PRMT R63, R63, 0x7773, RZ ;  /* 0x000077733f3f7816 */ /* 0x000fc600000000ff */
[----:B------:R3:W-:Y:S01]  /*62b30*/  @P1 STG.E.U8 desc[UR44][R30.64], R7 ;  /* 0x000000071e001986 */ /* 0x0007e2000c10112c */
[----:B------:R-:W-:Y:S02]  /*62b40*/  LOP3.LUT P2, RZ, R231, 0x80000000, RZ, 0xc0, !PT ;  /* 0x80000000e7ff7812 */ /* 0x000fe4000784c0ff */
[----:B------:R-:W-:Y:S01]  /*62b50*/  LOP3.LUT P5, RZ, R220, 0x1, RZ, 0xc0, !PT ;  /* 0x00000001dcff7812 */ /* 0x000fe200078ac0ff */
[----:B----4-:R-:W-:Y:S01]  /*62b60*/  @P4 STG.E.U8 desc[UR44][R228.64], R63 ;  /* 0x0000003fe4004986 */ /* 0x010fe2000c10112c */
[----:B---3--:R-:W-:-:S05]  /*62b70*/  PRMT R7, R64, 0x7770, RZ ;  /* 0x0000777040077816 */ /* 0x008fca00000000ff */
[----:B--2---:R0:W-:Y:S02]  /*62b80*/  @P3 STG.E.U8 desc[UR44][R28.64], R7 ;  /* 0x000000071c003986 */ /* 0x0041e4000c10112c */
[----:B0-----:R-:W-:-:S05]  /*62b90*/  PRMT R7, R64, 0x7771, RZ ;  /* 0x0000777140077816 */ /* 0x001fca00000000ff */
[----:B------:R0:W-:Y:S02]  /*62ba0*/  @P0 STG.E.U8 desc[UR44][R224.64], R7 ;  /* 0x00000007e0000986 */ /* 0x0001e4000c10112c */
[C---:B0-----:R-:W-:Y:S02]  /*62bb0*/  PRMT R7, R64.reuse, 0x7772, RZ ;  /* 0x0000777240077816 */ /* 0x041fe400000000ff */
[----:B------:R-:W-:-:S03]  /*62bc0*/  PRMT R64, R64, 0x7773, RZ ;  /* 0x0000777340407816 */ /* 0x000fc600000000ff */
[----:B------:R-:W-:Y:S04]  /*62bd0*/  @P2 STG.E.U8 desc[UR44][R226.64], R7 ;  /* 0x00000007e2002986 */ /* 0x000fe8000c10112c */
[----:B------:R0:W-:Y:S04]  /*62be0*/  @P5 STG.E.U8 desc[UR44][R16.64], R64 ;  /* 0x0000004010005986 */ /* 0x0001e8000c10112c */
[----:B0-----:R-:W2:Y:S04]  /*62bf0*/  LDL.LU.64 R16, [R1+0x23e0] ;  /* 0x0023e00001107983 */ /* 0x001ea80000300a00 */
[----:B------:R-:W3:Y:S04]  /*62c00*/  LDL.LU.64 R40, [R1+0x1900] ;  /* 0x0019000001287983 */ /* 0x000ee80000300a00 */
[----:B------:R-:W4:Y:S04]  /*62c10*/  LDL.LU.64 R36, [R1+0x18f8] ;  /* 0x0018f80001247983 */ /* 0x000f280000300a00 */
[----:B------:R-:W4:Y:S04]  /*62c20*/  LDL.LU.64 R30, [R1+0x18f0] ;  /* 0x0018f000011e7983 */ /* 0x000f280000300a00 */
[----:B------:R-:W4:Y:S04]  /*62c30*/  LDL.LU.64 R228, [R1+0x18e8] ;  /* 0x0018e80001e47983 */ /* 0x000f280000300a00 */
[----:B------:R-:W4:Y:S04]  /*62c40*/  LDL.LU.64 R28, [R1+0x18e0] ;  /* 0x0018e000011c7983 */ /* 0x000f280000300a00 */
[----:B------:R-:W4:Y:S04]  /*62c50*/  LDL.LU.64 R224, [R1+0x18d8] ;  /* 0x0018d80001e07983 */ /* 0x000f280000300a00 */
[----:B------:R-:W4:Y:S04]  /*62c60*/  LDL.LU.64 R226, [R1+0x18d0] ;  /* 0x0018d00001e27983 */ /* 0x000f280000300a00 */
[----:B------:R-:W4:Y:S01]  /*62c70*/  LDL.LU.64 R42, [R1+0x18c8] ;  /* 0x0018c800012a7983 */ /* 0x000f220000300a00 */
        /* <DEDUP_REMOVED lines=23> */
[----:B------:R-:W-:-:S07]  /*62df0*/  LOP3.LUT P2, RZ, R220, 0x8, RZ, 0xc0, !PT ;  /* 0x00000008dcff7812 */ /* 0x000fce000784c0ff */
[----:B------:R-:W-:Y:S02]  /*62e00*/  @P6 LOP3.LUT R9, R9, 0x40000, RZ, 0xfc, !PT ;  /* 0x0004000009096812 */ /* 0x000fe400078efcff */
[C---:B------:R-:W-:Y:S02]  /*62e10*/  LOP3.LUT P6, RZ, R220.reuse, 0x40, RZ, 0xc0, !PT ;  /* 0x00000040dcff7812 */ /* 0x040fe400078cc0ff */
[----:B------:R-:W-:Y:S02]  /*62e20*/  LOP3.LUT P5, RZ, R220, 0x10, RZ, 0xc0, !PT ;  /* 0x00000010dcff7812 */ /* 0x000fe400078ac0ff */
[----:B------:R-:W-:-:S09]  /*62e30*/  LOP3.LUT R9, R9, 0xfff7ffff, RZ, 0xc0, !PT ;  /* 0xfff7ffff09097812 */ /* 0x000fd200078ec0ff */
[----:B------:R-:W-:Y:S02]  /*62e40*/  @P6 LOP3.LUT R9, R9, 0x80000, RZ, 0xfc, !PT ;  /* 0x0008000009096812 */ /* 0x000fe400078efcff */
[----:B------:R-:W-:Y:S02]  /*62e50*/  LOP3.LUT P6, RZ, R220, 0x20, RZ, 0xc0, !PT ;  /* 0x00000020dcff7812 */ /* 0x000fe400078cc0ff */
[----:B--2---:R-:W-:-:S05]  /*62e60*/  PRMT R7, R16, 0x7770, RZ ;  /* 0x0000777010077816 */ /* 0x004fca00000000ff */
[----:B---3--:R0:W-:Y:S04]  /*62e70*/  @P3 STG.E.U8 desc[UR44][R40.64], R7 ;  /* 0x0000000728003986 */ /* 0x0081e8000c10112c */
[----:B0-----:R-:W2:Y:S01]  /*62e80*/  LDL.LU.64 R40, [R1+0x18b0] ;  /* 0x0018b00001287983 */ /* 0x001ea20000300a00 */
[----:B------:R-:W-:-:S05]  /*62e90*/  PRMT R7, R16, 0x7771, RZ ;  /* 0x0000777110077816 */ /* 0x000fca00000000ff */
[----:B----4-:R0:W-:Y:S02]  /*62ea0*/  @P0 STG.E.U8 desc[UR44][R36.64], R7 ;  /* 0x0000000724000986 */ /* 0x0101e4000c10112c */
[C---:B0-----:R-:W-:Y:S02]  /*62eb0*/  PRMT R7, R16.reuse, 0x7772, RZ ;  /* 0x0000777210077816 */ /* 0x041fe400000000ff */
[----:B------:R-:W3:Y:S04]  /*62ec0*/  LDL.LU.64 R36, [R1+0x1898] ;  /* 0x0018980001247983 */ /* 0x000ee80000300a00 */
[----:B------:R0:W-:Y:S02]  /*62ed0*/  @P2 STG.E.U8 desc[UR44][R30.64], R7 ;  /* 0x000000071e002986 */ /* 0x0001e4000c10112c */
[----:B0-----:R-:W-:-:S02]  /*62ee0*/  PRMT R7, R16, 0x7773, RZ ;  /* 0x0000777310077816 */ /* 0x001fc400000000ff */
        /* <DEDUP_REMOVED lines=14> */
[----:B------:R-:W-:Y:S02]  /*62fd0*/  PRMT R65, R65, 0x7773, RZ ;  /* 0x0000777341417816 */ /* 0x000fe400000000ff */
[----:B0-----:R-:W-:Y:S01]  /*62fe0*/  PRMT R7, R17, 0x7770, RZ ;  /* 0x0000777011077816 */ /* 0x001fe200000000ff */
[----:B------:R-:W4:Y:S08]  /*62ff0*/  LDL.LU.64 R226, [R1+0x1870] ;  /* 0x0018700001e27983 */ /* 0x000f300000300a00 */
[----:B------:R-:W-:Y:S01]  /*63000*/  @P6 STG.E.U8 desc[UR44][R42.64], R65 ;  /* 0x000000412a006986 */ /* 0x000fe2000c10112c */
[----:B------:R-:W-:-:S13]  /*63010*/  LOP3.LUT P6, RZ, R9, 0x10000, RZ, 0xc0, !PT ;  /* 0x0001000009ff7812 */ /* 0x000fda00078cc0ff */
[----:B------:R0:W-:Y:S04]  /*63020*/  @P6 STG.E.U8 desc[UR44][R66.64], R7 ;  /* 0x0000000742006986 */ /* 0x0001e8000c10112c */
[----:B0-----:R-:W3:Y:S01]  /*63030*/  LDL.LU.64 R66, [R1+0x23d8] ;  /* 0x0023d80001427983 */ /* 0x001ee20000300a00 */
[----:B------:R-:W-:Y:S02]  /*63040*/  LOP3.LUT P6, RZ, R9, 0x8000, RZ, 0xc0, !PT ;  /* 0x0000800009ff7812 */ /* 0x000fe400078cc0ff */
[----:B------:R-:W-:-:S11]  /*63050*/  PRMT R7, R17, 0x7771, RZ ;  /* 0x0000777111077816 */ /* 0x000fd600000000ff */
[----:B------:R0:W-:Y:S01]  /*63060*/  @P6 STG.E.U8 desc[UR44][R38.64], R7 ;  /* 0x0000000726006986 */ /* 0x0001e2000c10112c */
[----:B------:R-:W-:Y:S02]  /*63070*/  LOP3.LUT P6, RZ, R9, 0x4000, RZ, 0xc0, !PT ;  /* 0x0000400009ff7812 */ /* 0x000fe400078cc0ff */
[C---:B0-----:R-:W-:Y:S02]  /*63080*/  PRMT R7, R17.reuse, 0x7772, RZ ;  /* 0x0000777211077816 */ /* 0x041fe400000000ff */
[----:B------:R-:W-:-:S09]  /*63090*/  PRMT R17, R17, 0x7773, RZ ;  /* 0x0000777311117816 */ /* 0x000fd200000000ff */
[----:B--2---:R-:W-:Y:S01]  /*630a0*/  @P6 STG.E.U8 desc[UR44][R40.64], R7 ;  /* 0x0000000728006986 */ /* 0x004fe2000c10112c */
[----:B------:R-:W-:-:S13]  /*630b0*/  LOP3.LUT P6, RZ, R9, 0x2000, RZ, 0xc0, !PT ;  /* 0x0000200009ff7812 */ /* 0x000fda00078cc0ff */
[----:B------:R0:W-:Y:S04]  /*630c0*/  @P6 STG.E.U8 desc[UR44][R18.64], R17 ;  /* 0x0000001112006986 */ /* 0x0001e8000c10112c */
[----:B0-----:R-:W2:Y:S01]  /*630d0*/  LDL.LU.64 R18, [R1+0x23d0] ;  /* 0x0023d00001127983 */ /* 0x001ea20000300a00 */
[----:B------:R-:W-:Y:S02]  /*630e0*/  LOP3.LUT P6, RZ, R9, 0x1000, RZ, 0xc0, !PT ;  /* 0x0000100009ff7812 */ /* 0x000fe400078cc0ff */
[----:B------:R-:W-:Y:S02]  /*630f0*/  LOP3.LUT P1, RZ, R220, 0x1000000, RZ, 0xc0, !PT ;  /* 0x01000000dcff7812 */ /* 0x000fe4000782c0ff */
[----:B---3--:R-:W-:-:S09]  /*63100*/  PRMT R7, R66, 0x7770, RZ ;  /* 0x0000777042077816 */ /* 0x008fd200000000ff */
[----:B------:R0:W-:Y:S04]  /*63110*/  @P6 STG.E.U8 desc[UR44][R232.64], R7 ;  /* 0x00000007e8006986 */ /* 0x0001e8000c10112c */
[----:B0-----:R-:W3:Y:S01]  /*63120*/  LDL.LU.64 R232, [R1+0x23c8] ;  /* 0x0023c80001e87983 */ /* 0x001ee20000300a00 */
[----:B------:R-:W-:Y:S02]  /*63130*/  LOP3.LUT P4, RZ, R220, 0x2000000, RZ, 0xc0, !PT ;  /* 0x02000000dcff7812 */ /* 0x000fe4000788c0ff */
[----:B------:R-:W-:Y:S02]  /*63140*/  PRMT R7, R66, 0x7771, RZ ;  /* 0x0000777142077816 */ /* 0x000fe400000000ff */
[C---:B------:R-:W-:Y:S02]  /*63150*/  LOP3.LUT P3, RZ, R220.reuse, 0x4000000, RZ, 0xc0, !PT ;  /* 0x04000000dcff7812 */ /* 0x040fe4000786c0ff */
[C---:B------:R-:W-:Y:S01]  /*63160*/  LOP3.LUT P0, RZ, R220.reuse, 0x8000000, RZ, 0xc0, !PT ;  /* 0x08000000dcff7812 */ /* 0x040fe2000780c0ff */
[----:B------:R0:W-:Y:S01]  /*63170*/  @P1 STG.E.U8 desc[UR44][R36.64], R7 ;  /* 0x0000000724001986 */ /* 0x0001e2000c10112c */
[----:B------:R-:W-:-:S02]  /*63180*/  LOP3.LUT P2, RZ, R220, 0x10000000, RZ, 0xc0, !PT ;  /* 0x10000000dcff7812 */ /* 0x000fc4000784c0ff */
[C---:B0-----:R-:W-:Y:S01]  /*63190*/  PRMT R7, R66.reuse, 0x7772, RZ ;  /* 0x0000777242077816 */ /* 0x041fe200000000ff */
[----:B------:R-:W3:Y:S01]  /*631a0*/  LDL.LU.64 R36, [R1+0x1868] ;  /* 0x0018680001247983 */ /* 0x000ee20000300a00 */
[----:B------:R-:W-:-:S03]  /*631b0*/  PRMT R66, R66, 0x7773, RZ ;  /* 0x0000777342427816 */ /* 0x000fc600000000ff */
[----:B----4-:R0:W-:Y:S04]  /*631c0*/  @P4 STG.E.U8 desc[UR44][R30.64], R7 ;  /* 0x000000071e004986 */ /* 0x0101e8000c10112c */
[----:B------:R1:W-:Y:S04]  /*631d0*/  @P3 STG.E.U8 desc[UR44][R228.64], R66 ;  /* 0x00000042e4003986 */ /* 0x0003e8000c10112c */
[----:B0-----:R-:W4:Y:S04]  /*631e0*/  LDL.LU.64 R30, [R1+0x1860] ;  /* 0x00186000011e7983 */ /* 0x001f280000300a00 */
[----:B-1----:R-:W4:Y:S01]  /*631f0*/  LDL.LU.64 R228, [R1+0x1858] ;  /* 0x0018580001e47983 */ /* 0x002f220000300a00 */
[----:B------:R-:W-:-:S02]  /*63200*/  LOP3.LUT P5, RZ, R220, 0x20000000, RZ, 0xc0, !PT ;  /* 0x20000000dcff7812 */ /* 0x000fc400078ac0ff */
[----:B--2---:R-:W-:-:S05]  /*63210*/  PRMT R7, R18, 0x7770, RZ ;  /* 0x0000777012077816 */ /* 0x004fca00000000ff */
[----:B------:R0:W-:Y:S02]  /*63220*/  @P0 STG.E.U8 desc[UR44][R28.64], R7 ;  /* 0x000000071c000986 */ /* 0x0001e4000c10112c */
[C---:B0-----:R-:W-:Y:S02]  /*63230*/  PRMT R7, R18.reuse, 0x7771, RZ ;  /* 0x0000777112077816 */ /* 0x041fe400000000ff */
[----:B------:R-:W2:Y:S04]  /*63240*/  LDL.LU.64 R28, [R1+0x1850] ;  /* 0x00185000011c7983 */ /* 0x000ea80000300a00 */
[----:B------:R0:W-:Y:S04]  /*63250*/  @P2 STG.E.U8 desc[UR44][R224.64], R7 ;  /* 0x00000007e0002986 */ /* 0x0001e8000c10112c */
[----:B0-----:R-:W2:Y:S01]  /*63260*/  LDL.LU.64 R224, [R1+0x1848] ;  /* 0x0018480001e07983 */ /* 0x001ea20000300a00 */
[----:B------:R-:W-:-:S05]  /*63270*/  PRMT R7, R18, 0x7772, RZ ;  /* 0x0000777212077816 */ /* 0x000fca00000000ff */
[----:B------:R0:W-:Y:S04]  /*63280*/  @P5 STG.E.U8 desc[UR44][R226.64], R7 ;  /* 0x00000007e2005986 */ /* 0x0001e8000c10112c */
[----:B0-----:R-:W2:Y:S04]  /*63290*/  LDL.LU.64 R226, [R1+0x1838] ;  /* 0x0018380001e27983 */ /* 0x001ea80000300a00 */
[----:B------:R-:W2:Y:S01]  /*632a0*/  LDL.LU.64 R60, [R1+0x1830] ;  /* 0x00183000013c7983 */ /* 0x000ea20000300a00 */
[----:B------:R-:W-:Y:S02]  /*632b0*/  LOP3.LUT R9, R9, 0xffffffef, RZ, 0xc0, !PT ;  /* 0xffffffef09097812 */ /* 0x000fe400078ec0ff */
[----:B---3--:R-:W-:-:S02]  /*632c0*/  LOP3.LUT P6, RZ, R232, 0x1000, RZ, 0xc0, !PT ;  /* 0x00001000e8ff7812 */ /* 0x008fc400078cc0ff */
[C---:B------:R-:W-:Y:S02]  /*632d0*/  LOP3.LUT P3, RZ, R232.reuse, 0x1, RZ, 0xc0, !PT ;  /* 0x00000001e8ff7812 */ /* 0x040fe4000786c0ff */
[C---:B------:R-:W-:Y:S02]  /*632e0*/  LOP3.LUT P0, RZ, R232.reuse, 0x2, RZ, 0xc0, !PT ;  /* 0x00000002e8ff7812 */ /* 0x040fe4000780c0ff */
[----:B------:R-:W-:Y:S02]  /*632f0*/  LOP3.LUT P2, RZ, R232, 0x4, RZ, 0xc0, !PT ;  /* 0x00000004e8ff7812 */ /* 0x000fe4000784c0ff */
[----:B------:R-:W-:Y:S02]  /*63300*/  PRMT R18, R18, 0x7773, RZ ;  /* 0x0000777312127816 */ /* 0x000fe400000000ff */
[----:B------:R-:W-:Y:S02]  /*63310*/  PRMT R7, R67, 0x7770, RZ ;  /* 0x0000777043077816 */ /* 0x000fe400000000ff */
[----:B------:R-:W-:Y:S01]  /*63320*/  LOP3.LUT P5, RZ, R232, 0x8, RZ, 0xc0, !PT ;  /* 0x00000008e8ff7812 */ /* 0x000fe200078ac0ff */
[----:B------:R-:W3:Y:S04]  /*63330*/  LDL.LU.64 R56, [R1+0x1820] ;  /* 0x0018200001387983 */ /* 0x000ee80000300a00 */
[----:B------:R-:W3:Y:S04]  /*63340*/  LDL.LU.64 R42, [R1+0x1818] ;  /* 0x00181800012a7983 */ /* 0x000ee80000300a00 */
[----:B------:R-:W3:Y:S04]  /*63350*/  LDL.LU.64 R38, [R1+0x1810] ;  /* 0x0018100001267983 */ /* 0x000ee80000300a00 */
[----:B------:R-:W3:Y:S01]  /*63360*/  LDL.LU.64 R40, [R1+0x1808] ;  /* 0x0018080001287983 */ /* 0x000ee20000300a00 */
        /* <DEDUP_REMOVED lines=21> */
[----:B------:R0:W-:Y:S04]  /*634c0*/  @P3 STG.E.U8 desc[UR44][R36.64], R18 ;  /* 0x0000001224003986 */ /* 0x0001e8000c10112c */
[----:B----4-:R1:W-:Y:S06]  /*634d0*/  @P0 STG.E.U8 desc[UR44][R30.64], R7 ;  /* 0x000000071e000986 */ /* 0x0103ec000c10112c */
[----:B------:R-:W-:-:S02]  /*634e0*/  @P6 LOP3.LUT R9, R9, 0x800, RZ, 0xfc, !PT ;  /* 0x0000080009096812 */ /* 0x000fc400078efcff */
[----:B------:R-:W-:Y:S01]  /*634f0*/  LOP3.LUT P6, RZ, R232, 0x10, RZ, 0xc0, !PT ;  /* 0x00000010e8ff7812 */ /* 0x000fe200078cc0ff */
[----:B0-----:R-:W4:Y:S01]  /*63500*/  LDL.LU.64 R36, [R1+0x1800] ;  /* 0x0018000001247983 */ /* 0x001f220000300a00 */
[----:B-1----:R-:W-:-:S03]  /*63510*/  PRMT R7, R67, 0x7771, RZ ;  /* 0x0000777143077816 */ /* 0x002fc600000000ff */
[----:B------:R-:W4:Y:S04]  /*63520*/  LDL.LU.64 R30, [R1+0x17f8] ;  /* 0x0017f800011e7983 */ /* 0x000f280000300a00 */
[----:B------:R0:W-:Y:S02]  /*63530*/  @P2 STG.E.U8 desc[UR44][R228.64], R7 ;  /* 0x00000007e4002986 */ /* 0x0001e4000c10112c */
[C---:B0-----:R-:W-:Y:S02]  /*63540*/  PRMT R7, R67.reuse, 0x7772, RZ ;  /* 0x0000777243077816 */ /* 0x041fe400000000ff */
[----:B------:R-:W-:Y:S01]  /*63550*/  PRMT R67, R67, 0x7773, RZ ;  /* 0x0000777343437816 */ /* 0x000fe200000000ff */
[----:B------:R-:W4:Y:S04]  /*63560*/  LDL.LU.64 R228, [R1+0x17f0] ;  /* 0x0017f00001e47983 */ /* 0x000f280000300a00 */
[----:B--2---:R0:W-:Y:S04]  /*63570*/  @P5 STG.E.U8 desc[UR44][R28.64], R7 ;  /* 0x000000071c005986 */ /* 0x0041e8000c10112c */
[----:B------:R-:W-:Y:S01]  /*63580*/  @P6 STG.E.U8 desc[UR44][R224.64], R67 ;  /* 0x00000043e0006986 */ /* 0x000fe2000c10112c */
[----:B------:R-:W-:-:S02]  /*63590*/  LOP3.LUT P6, RZ, R9, 0x800, RZ, 0xc0, !PT ;  /* 0x0000080009ff7812 */ /* 0x000fc400078cc0ff */
[----:B0-----:R-:W-:-:S11]  /*635a0*/  PRMT R7, R19, 0x7770, RZ ;  /* 0x0000777013077816 */ /* 0x001fd600000000ff */
[----:B------:R0:W-:Y:S01]  /*635b0*/  @P6 STG.E.U8 desc[UR44][R24.64], R7 ;  /* 0x0000000718006986 */ /* 0x0001e2000c10112c */
[----:B------:R-:W-:-:S03]  /*635c0*/  LOP3.LUT P6, RZ, R9, 0x400, RZ, 0xc0, !PT ;  /* 0x0000040009ff7812 */ /* 0x000fc600078cc0ff */
[----:B0-----:R-:W2:Y:S01]  /*635d0*/  LDL.LU.64 R24, [R1+0x23c0] ;  /* 0x0023c00001187983 */ /* 0x001ea20000300a00 */
[----:B------:R-:W-:-:S03]  /*635e0*/  PRMT R7, R19, 0x7771, RZ ;  /* 0x0000777113077816 */ /* 0x000fc600000000ff */
[----:B------:R-:W4:Y:S04]  /*635f0*/  LDL.LU.64 R28, [R1+0x17e8] ;  /* 0x0017e800011c7983 */ /* 0x000f280000300a00 */
[----:B------:R-:W4:Y:S04]  /*63600*/  LDL.LU.64 R224, [R1+0x17e0] ;  /* 0x0017e00001e07983 */ /* 0x000f280000300a00 */
[----:B------:R0:W-:Y:S01]  /*63610*/  @P6 STG.E.U8 desc[UR44][R226.64], R7 ;  /* 0x00000007e2006986 */ /* 0x0001e2000c10112c */
[----:B------:R-:W-:Y:S02]  /*63620*/  LOP3.LUT P6, RZ, R9, 0x200, RZ, 0xc0, !PT ;  /* 0x0000020009ff7812 */ /* 0x000fe400078cc0ff */
[----:B0-----:R-:W-:Y:S01]  /*63630*/  PRMT R7, R19, 0x7772, RZ ;  /* 0x0000777213077816 */ /* 0x001fe200000000ff */
[----:B------:R-:W4:Y:S10]  /*63640*/  LDL.LU.64 R226, [R1+0x17d8] ;  /* 0x0017d80001e27983 */ /* 0x000f340000300a00 */
[----:B------:R-:W-:Y:S01]  /*63650*/  @P6 STG.E.U8 desc[UR44][R60.64], R7 ;  /* 0x000000073c006986 */ /* 0x000fe2000c10112c */
[----:B------:R-:W-:-:S02]  /*63660*/  LOP3.LUT P6, RZ, R9, 0x100, RZ, 0xc0, !PT ;  /* 0x0000010009ff7812 */ /* 0x000fc400078cc0ff */
[----:B------:R-:W-:-:S11]  /*63670*/  PRMT R19, R19, 0x7773, RZ ;  /* 0x0000777313137816 */ /* 0x000fd600000000ff */
[----:B------:R0:W-:Y:S04]  /*63680*/  @P6 STG.E.U8 desc[UR44][R20.64], R19 ;  /* 0x0000001314006986 */ /* 0x0001e8000c10112c */
[----:B0-----:R-:W4:Y:S01]  /*63690*/  LDL.LU.64 R20, [R1+0x23b8] ;  /* 0x0023b80001147983 */ /* 0x001f220000300a00 */
[----:B------:R-:W-:Y:S02]  /*636a0*/  LOP3.LUT P6, RZ, R9, 0x80, RZ, 0xc0, !PT ;  /* 0x0000008009ff7812 */ /* 0x000fe400078cc0ff */
[C---:B------:R-:W-:Y:S02]  /*636b0*/  LOP3.LUT P1, RZ, R232.reuse, 0x2000, RZ, 0xc0, !PT ;  /* 0x00002000e8ff7812 */ /* 0x040fe4000782c0ff */
[C---:B------:R-:W-:Y:S02]  /*636c0*/  LOP3.LUT P4, RZ, R232.reuse, 0x4000, RZ, 0xc0, !PT ;  /* 0x00004000e8ff7812 */ /* 0x040fe4000788c0ff */
[----:B------:R-:W-:-:S02]  /*636d0*/  LOP3.LUT P3, RZ, R232, 0x8000, RZ, 0xc0, !PT ;  /* 0x00008000e8ff7812 */ /* 0x000fc4000786c0ff */
[----:B------:R-:W-:Y:S02]  /*636e0*/  LOP3.LUT P0, RZ, R232, 0x10000, RZ, 0xc0, !PT ;  /* 0x00010000e8ff7812 */ /* 0x000fe4000780c0ff */
[----:B--2---:R-:W-:-:S05]  /*636f0*/  PRMT R7, R24, 0x7770, RZ ;  /* 0x0000777018077816 */ /* 0x004fca00000000ff */
[----:B---3--:R0:W-:Y:S01]  /*63700*/  @P6 STG.E.U8 desc[UR44][R56.64], R7 ;  /* 0x0000000738006986 */ /* 0x0081e2000c10112c */
[----:B------:R-:W-:Y:S02]  /*63710*/  LOP3.LUT P6, RZ, R9, 0x40, RZ, 0xc0, !PT ;  /* 0x0000004009ff7812 */ /* 0x000fe400078cc0ff */
[----:B0-----:R-:W-:-:S11]  /*63720*/  PRMT R7, R24, 0x7771, RZ ;  /* 0x0000777118077816 */ /* 0x001fd600000000ff */
[----:B------:R0:W-:Y:S01]  /*63730*/  @P6 STG.E.U8 desc[UR44][R42.64], R7 ;  /* 0x000000072a006986 */ /* 0x0001e2000c10112c */
[----:B------:R-:W-:Y:S02]  /*63740*/  LOP3.LUT P6, RZ, R9, 0x20, RZ, 0xc0, !PT ;  /* 0x0000002009ff7812 */ /* 0x000fe400078cc0ff */
[----:B0-----:R-:W-:-:S11]  /*63750*/  PRMT R7, R24, 0x7772, RZ ;  /* 0x0000777218077816 */ /* 0x001fd600000000ff */
[----:B------:R4:W-:Y:S01]  /*63760*/  @P6 STG.E.U8 desc[UR44][R38.64], R7 ;  /* 0x0000000726006986 */ /* 0x0009e2000c10112c */
[----:B------:R-:W-:Y:S02]  /*63770*/  LOP3.LUT P6, RZ, R9, 0x10, RZ, 0xc0, !PT ;  /* 0x0000001009ff7812 */ /* 0x000fe400078cc0ff */
[----:B------:R-:W-:Y:S02]  /*63780*/  PRMT R24, R24, 0x7773, RZ ;  /* 0x0000777318187816 */ /* 0x000fe400000000ff */
[----:B----4-:R-:W-:-:S09]  /*63790*/  PRMT R7, R20, 0x7770, RZ ;  /* 0x0000777014077816 */ /* 0x010fd200000000ff */
[----:B------:R-:W-:Y:S04]  /*637a0*/  @P6 STG.E.U8 desc[UR44][R40.64], R24 ;  /* 0x0000001828006986 */ /* 0x000fe8000c10112c */
[----:B------:R0:W-:Y:S02]  /*637b0*/  @P1 STG.E.U8 desc[UR44][R36.64], R7 ;  /* 0x0000000724001986 */ /* 0x0001e4000c10112c */
[----:B0-----:R-:W-:-:S05]  /*637c0*/  PRMT R7, R20, 0x7771, RZ ;  /* 0x0000777114077816 */ /* 0x001fca00000000ff */
[----:B------:R0:W-:Y:S02]  /*637d0*/  @P4 STG.E.U8 desc[UR44][R30.64], R7 ;  /* 0x000000071e004986 */ /* 0x0001e4000c10112c */
[C---:B0-----:R-:W-:Y:S02]  /*637e0*/  PRMT R7, R20.reuse, 0x7772, RZ ;  /* 0x0000777214077816 */ /* 0x041fe400000000ff */
[----:B------:R-:W-:Y:S01]  /*637f0*/  PRMT R20, R20, 0x7773, RZ ;  /* 0x0000777314147816 */ /* 0x000fe200000000ff */
[----:B------:R-:W2:Y:S04]  /*63800*/  LDL.LU.64 R30, [R1+0x17d0] ;  /* 0x0017d000011e7983 */ /* 0x000ea80000300a00 */
[----:B------:R0:W-:Y:S04]  /*63810*/  @P3 STG.E.U8 desc[UR44][R228.64], R7 ;  /* 0x00000007e4003986 */ /* 0x0001e8000c10112c */
[----:B------:R1:W-:Y:S04]  /*63820*/  @P0 STG.E.U8 desc[UR44][R28.64], R20 ;  /* 0x000000141c000986 */ /* 0x0003e8000c10112c */
[----:B0-----:R-:W3:Y:S04]  /*63830*/  LDL.LU.64 R228, [R1+0x17c8] ;  /* 0x0017c80001e47983 */ /* 0x001ee80000300a00 */
[----:B-1----:R-:W4:Y:S01]  /*63840*/  LDL.LU.64 R28, [R1+0x17c0] ;  /* 0x0017c000011c7983 */ /* 0x002f220000300a00 */
[----:B------:R-:W-:-:S02]  /*63850*/  LOP3.LUT P2, RZ, R232, 0x20000, RZ, 0xc0, !PT ;  /* 0x00020000e8ff7812 */ /* 0x000fc4000784c0ff */
[C---:B------:R-:W-:Y:S02]  /*63860*/  LOP3.LUT P5, RZ, R232.reuse, 0x40000, RZ, 0xc0, !PT ;  /* 0x00040000e8ff7812 */ /* 0x040fe400078ac0ff */
[----:B------:R-:W-:Y:S02]  /*63870*/  PRMT R7, R25, 0x7770, RZ ;  /* 0x0000777019077816 */ /* 0x000fe400000000ff */
[C---:B------:R-:W-:Y:S02]  /*63880*/  LOP3.LUT P3, RZ, R232.reuse, 0x80000, RZ, 0xc0, !PT ;  /* 0x00080000e8ff7812 */ /* 0x040fe4000786c0ff */
[----:B------:R-:W-:-:S05]  /*63890*/  LOP3.LUT P0, RZ, R232, 0x100000, RZ, 0xc0, !PT ;  /* 0x00100000e8ff7812 */ /* 0x000fca000780c0ff */
[----:B------:R0:W-:Y:S01]  /*638a0*/  @P2 STG.E.U8 desc[UR44][R224.64], R7 ;  /* 0x00000007e0002986 */ /* 0x0001e2000c10112c */
[C---:B------:R-:W-:Y:S02]  /*638b0*/  LOP3.LUT P2, RZ, R232.reuse, 0x200000, RZ, 0xc0, !PT ;  /* 0x00200000e8ff7812 */ /* 0x040fe4000784c0ff */
[C---:B0-----:R-:W-:Y:S01]  /*638c0*/  PRMT R7, R25.reuse, 0x7771, RZ ;  /* 0x0000777119077816 */ /* 0x041fe200000000ff */
[----:B------:R-:W4:Y:S04]  /*638d0*/  LDL.LU.64 R224, [R1+0x17b0] ;  /* 0x0017b00001e07983 */ /* 0x000f280000300a00 */
[----:B------:R0:W-:Y:S01]  /*638e0*/  @P5 STG.E.U8 desc[UR44][R226.64], R7 ;  /* 0x00000007e2005986 */ /* 0x0001e2000c10112c */
[----:B------:R-:W-:Y:S02]  /*638f0*/  LOP3.LUT P5, RZ, R232, 0x400000, RZ, 0xc0, !PT ;  /* 0x00400000e8ff7812 */ /* 0x000fe400078ac0ff */
[----:B0-----:R-:W-:-:S02]  /*63900*/  PRMT R7, R25, 0x7772, RZ ;  /* 0x0000777219077816 */ /* 0x001fc400000000ff */
[----:B------:R-:W-:Y:S01]  /*63910*/  PRMT R25, R25, 0x7773, RZ ;  /* 0x0000777319197816 */ /* 0x000fe200000000ff */
[----:B------:R-:W4:Y:S04]  /*63920*/  LDL.LU.64 R226, [R1+0x17a8] ;  /* 0x0017a80001e27983 */ /* 0x000f280000300a00 */
[----:B------:R-:W4:Y:S04]  /*63930*/  LDL.LU.64 R230, [R1+0x1798] ;  /* 0x0017980001e67983 */ /* 0x000f280000300a00 */
[----:B------:R-:W4:Y:S04]  /*63940*/  LDL.LU.64 R60, [R1+0x1790] ;  /* 0x00179000013c7983 */ /* 0x000f280000300a00 */
[----:B------:R-:W4:Y:S04]  /*63950*/  LDL.LU.64 R56, [R1+0x1788] ;  /* 0x0017880001387983 */ /* 0x000f280000300a00 */
        /* <DEDUP_REMOVED lines=8> */
[----:B------:R-:W-:Y:S01]  /*639e0*/  LOP3.LUT R10, R10, 0xbfffffff, RZ, 0xc0, !PT ;  /* 0xbfffffff0a0a7812 */ /* 0x000fe200078ec0ff */
[----:B--2---:R0:W-:Y:S02]  /*639f0*/  @P3 STG.E.U8 desc[UR44][R30.64], R7 ;  /* 0x000000071e003986 */ /* 0x0041e4000c10112c */
[C---:B0-----:R-:W-:Y:S02]  /*63a00*/  PRMT R7, R21.reuse, 0x7770, RZ ;  /* 0x0000777015077816 */ /* 0x041fe400000000ff */
[----:B---3--:R-:W-:Y:S04]  /*63a10*/  @P0 STG.E.U8 desc[UR44][R228.64], R25 ;  /* 0x00000019e4000986 */ /* 0x008fe8000c10112c */
[----:B----4-:R0:W-:Y:S02]  /*63a20*/  @P2 STG.E.U8 desc[UR44][R28.64], R7 ;  /* 0x000000071c002986 */ /* 0x0101e4000c10112c */
[----:B0-----:R-:W-:-:S05]  /*63a30*/  PRMT R7, R21, 0x7771, RZ ;  /* 0x0000777115077816 */ /* 0x001fca00000000ff */
[----:B------:R0:W-:Y:S04]  /*63a40*/  @P5 STG.E.U8 desc[UR44][R26.64], R7 ;  /* 0x000000071a005986 */ /* 0x0001e8000c10112c */
[----:B0-----:R-:W2:Y:S01]  /*63a50*/  LDL.LU.64 R26, [R1+0x23b0] ;  /* 0x0023b000011a7983 */ /* 0x001ea20000300a00 */
[----:B------:R-:W-:Y:S02]  /*63a60*/  @P6 LOP3.LUT R10, R10, 0x40000000, RZ, 0xfc, !PT ;  /* 0x400000000a0a6812 */ /* 0x000fe400078efcff */
[----:B------:R-:W-:Y:S02]  /*63a70*/  LOP3.LUT P6, RZ, R232, 0x10000000, RZ, 0xc0, !PT ;  /* 0x10000000e8ff7812 */ /* 0x000fe400078cc0ff */
[----:B------:R-:W-:Y:S02]  /*63a80*/  LOP3.LUT R9, R9, 0xfffffffe, RZ, 0xc0, !PT ;  /* 0xfffffffe09097812 */ /* 0x000fe400078ec0ff */
[----:B------:R-:W-:-:S02]  /*63a90*/  PRMT R7, R21, 0x7772, RZ ;  /* 0x0000777215077816 */ /* 0x000fc400000000ff */
[----:B------:R-:W-:Y:S01]  /*63aa0*/  LOP3.LUT R10, R10, 0x7fffffff, RZ, 0xc0, !PT ;  /* 0x7fffffff0a0a7812 */ /* 0x000fe200078ec0ff */
[----:B------:R-:W3:Y:S01]  /*63ab0*/  LDL.LU.64 R38, [R1+0x1778] ;  /* 0x0017780001267983 */ /* 0x000ee20000300a00 */
[----:B------:R-:W-:-:S03]  /*63ac0*/  PRMT R21, R21, 0x7773, RZ ;  /* 0x0000777315157816 */ /* 0x000fc600000000ff */
[----:B------:R-:W4:Y:S04]  /*63ad0*/  LDL.LU.64 R40, [R1+0x1770] ;  /* 0x0017700001287983 */ /* 0x000f280000300a00 */
[----:B------:R-:W4:Y:S04]  /*63ae0*/  LDL.LU.64 R36, [R1+0x1768] ;  /* 0x0017680001247983 */ /* 0x000f280000300a00 */
[----:B------:R-:W4:Y:S04]  /*63af0*/  LDL.LU.64 R30, [R1+0x1760] ;  /* 0x00176000011e7983 */ /* 0x000f280000300a00 */
[----:B------:R-:W4:Y:S04]  /*63b00*/  LDL.LU.64 R228, [R1+0x1758] ;  /* 0x0017580001e47983 */ /* 0x000f280000300a00 */
[----:B------:R-:W4:Y:S01]  /*63b10*/  LDL.LU.64 R28, [R1+0x1750] ;  /* 0x00175000011c7983 */ /* 0x000f220000300a00 */
[----:B------:R-:W-:-:S02]  /*63b20*/  @P6 LOP3.LUT R10, R10, 0x80000000, RZ, 0xfc, !PT ;  /* 0x800000000a0a6812 */ /* 0x000fc400078efcff */
[----:B------:R-:W-:-:S13]  /*63b30*/  LOP3.LUT P6, RZ, R232, 0x8000000, RZ, 0xc0, !PT ;  /* 0x08000000e8ff7812 */ /* 0x000fda00078cc0ff */
        /* <DEDUP_REMOVED lines=13> */
[----:B0-----:R-:W4:Y:S10]  /*63c10*/  LDL.LU.64 R224, [R1+0x1748] ;  /* 0x0017480001e07983 */ /* 0x001f340000300a00 */
[----:B------:R-:W-:Y:S01]  /*63c20*/  @P6 STG.E.U8 desc[UR44][R226.64], R21 ;  /* 0x00000015e2006986 */ /* 0x000fe2000c10112c */
[----:B------:R-:W-:-:S02]  /*63c30*/  LOP3.LUT P6, RZ, R9, 0x4, RZ, 0xc0, !PT ;  /* 0x0000000409ff7812 */ /* 0x000fc400078cc0ff */
[----:B--2---:R-:W-:-:S11]  /*63c40*/  PRMT R7, R26, 0x7770, RZ ;  /* 0x000077701a077816 */ /* 0x004fd600000000ff */
[----:B------:R0:W-:Y:S04]  /*63c50*/  @P6 STG.E.U8 desc[UR44][R22.64], R7 ;  /* 0x0000000716006986 */ /* 0x0001e8000c10112c */
[----:B0-----:R-:W2:Y:S04]  /*63c60*/  LDL.LU.64 R22, [R1+0x23a8] ;  /* 0x0023a80001167983 */ /* 0x001ea80000300a00 */
[----:B------:R-:W4:Y:S01]  /*63c70*/  LDL.LU.64 R226, [R1+0x1740] ;  /* 0x0017400001e27983 */ /* 0x000f220000300a00 */
[----:B------:R-:W-:Y:S02]  /*63c80*/  LOP3.LUT P6, RZ, R9, 0x2, RZ, 0xc0, !PT ;  /* 0x0000000209ff7812 */ /* 0x000fe400078cc0ff */
[----:B------:R-:W-:-:S11]  /*63c90*/  PRMT R7, R26, 0x7771, RZ ;  /* 0x000077711a077816 */ /* 0x000fd600000000ff */
[----:B------:R0:W-:Y:S01]  /*63ca0*/  @P6 STG.E.U8 desc[UR44][R230.64], R7 ;  /* 0x00000007e6006986 */ /* 0x0001e2000c10112c */
[----:B------:R-:W-:Y:S02]  /*63cb0*/  LOP3.LUT P6, RZ, R9, 0x1, RZ, 0xc0, !PT ;  /* 0x0000000109ff7812 */ /* 0x000fe400078cc0ff */
[----:B0-----:R-:W-:-:S11]  /*63cc0*/  PRMT R7, R26, 0x7772, RZ ;  /* 0x000077721a077816 */ /* 0x001fd600000000ff */
[----:B------:R2:W-:Y:S01]  /*63cd0*/  @P6 STG.E.U8 desc[UR44][R60.64], R7 ;  /* 0x000000073c006986 */ /* 0x0005e2000c10112c */
[----:B------:R-:W-:Y:S02]  /*63ce0*/  LOP3.LUT P6, RZ, R10, 0x80000000, RZ, 0xc0, !PT ;  /* 0x800000000aff7812 */ /* 0x000fe400078cc0ff */
[----:B------:R-:W-:-:S11]  /*63cf0*/  PRMT R26, R26, 0x7773, RZ ;  /* 0x000077731a1a7816 */ /* 0x000fd600000000ff */
[----:B------:R-:W-:Y:S01]  /*63d00*/  @P6 STG.E.U8 desc[UR44][R56.64], R26 ;  /* 0x0000001a38006986 */ /* 0x000fe2000c10112c */
[----:B------:R-:W-:Y:S02]  /*63d10*/  LOP3.LUT P6, RZ, R10, 0x40000000, RZ, 0xc0, !PT ;  /* 0x400000000aff7812 */ /* 0x000fe400078cc0ff */
[C---:B------:R-:W-:Y:S02]  /*63d20*/  LOP3.LUT P1, RZ, R233.reuse, 0x1, RZ, 0xc0, !PT ;  /* 0x00000001e9ff7812 */ /* 0x040fe4000782c0ff */
[C---:B------:R-:W-:Y:S02]  /*63d30*/  LOP3.LUT P4, RZ, R233.reuse, 0x2, RZ, 0xc0, !PT ;  /* 0x00000002e9ff7812 */ /* 0x040fe4000788c0ff */
[C---:B------:R-:W-:Y:S02]  /*63d40*/  LOP3.LUT P3, RZ, R233.reuse, 0x4, RZ, 0xc0, !PT ;  /* 0x00000004e9ff7812 */ /* 0x040fe4000786c0ff */
[C---:B------:R-:W-:Y:S02]  /*63d50*/  LOP3.LUT P0, RZ, R233.reuse, 0x8, RZ, 0xc0, !PT ;  /* 0x00000008e9ff7812 */ /* 0x040fe4000780c0ff */
[----:B------:R-:W-:-:S02]  /*63d60*/  LOP3.LUT P2, RZ, R233, 0x10, RZ, 0xc0, !PT ;  /* 0x00000010e9ff7812 */ /* 0x000fc4000784c0ff */
[----:B------:R-:W-:Y:S02]  /*63d70*/  LOP3.LUT P5, RZ, R233, 0x20, RZ, 0xc0, !PT ;  /* 0x00000020e9ff7812 */ /* 0x000fe400078ac0ff */
[----:B--2---:R-:W-:-:S05]  /*63d80*/  PRMT R7, R22, 0x7770, RZ ;  /* 0x0000777016077816 */ /* 0x004fca00000000ff */
[----:B------:R0:W-:Y:S01]  /*63d90*/  @P6 STG.E.U8 desc[UR44][R42.64], R7 ;  /* 0x000000072a006986 */ /* 0x0001e2000c10112c */
[----:B------:R-:W-:Y:S02]  /*63da0*/  LOP3.LUT P6, RZ, R10, 0x20000000, RZ, 0xc0, !PT ;  /* 0x200000000aff7812 */ /* 0x000fe400078cc0ff */
[----:B0-----:R-:W-:-:S11]  /*63db0*/  PRMT R7, R22, 0x7771, RZ ;  /* 0x0000777116077816 */ /* 0x001fd600000000ff */
[----:B---3--:R0:W-:Y:S01]  /*63dc0*/  @P6 STG.E.U8 desc[UR44][R38.64], R7 ;  /* 0x0000000726006986 */ /* 0x0081e2000c10112c */
[----:B------:R-:W-:Y:S02]  /*63dd0*/  LOP3.LUT P6, RZ, R10, 0x10000000, RZ, 0xc0, !PT ;  /* 0x100000000aff7812 */ /* 0x000fe400078cc0ff */
[C---:B0-----:R-:W-:Y:S02]  /*63de0*/  PRMT R7, R22.reuse, 0x7772, RZ ;  /* 0x0000777216077816 */ /* 0x041fe400000000ff */
[----:B------:R-:W-:-:S09]  /*63df0*/  PRMT R22, R22, 0x7773, RZ ;  /* 0x0000777316167816 */ /* 0x000fd200000000ff */
[----:B----4-:R0:W-:Y:S04]  /*63e00*/  @P6 STG.E.U8 desc[UR44][R40.64], R7 ;  /* 0x0000000728006986 */ /* 0x0101e8000c10112c */
[----:B------:R-:W-:Y:S01]  /*63e10*/  @P1 STG.E.U8 desc[UR44][R36.64], R22 ;  /* 0x0000001624001986 */ /* 0x000fe2000c10112c */
[----:B0-----:R-:W-:-:S05]  /*63e20*/  PRMT R7, R27, 0x7770, RZ ;  /* 0x000077701b077816 */ /* 0x001fca00000000ff */
[----:B------:R0:W-:Y:S02]  /*63e30*/  @P4 STG.E.U8 desc[UR44][R30.64], R7 ;  /* 0x000000071e004986 */ /* 0x0001e4000c10112c */
[----:B0-----:R-:W-:-:S05]  /*63e40*/  PRMT R7, R27, 0x7771, RZ ;  /* 0x000077711b077816 */ /* 0x001fca00000000ff */
[----:B------:R0:W-:Y:S01]  /*63e50*/  @P3 STG.E.U8 desc[UR44][R228.64], R7 ;  /* 0x00000007e4003986 */ /* 0x0001e2000c10112c */
[----:B------:R-:W-:Y:S02]  /*63e60*/  LOP3.LUT P3, RZ, R233, 0x40, RZ, 0xc0, !PT ;  /* 0x00000040e9ff7812 */ /* 0x000fe4000786c0ff */
[C---:B0-----:R-:W-:Y:S02]  /*63e70*/  PRMT R7, R27.reuse, 0x7772, RZ ;  /* 0x000077721b077816 */ /* 0x041fe400000000ff */
[----:B------:R-:W-:-:S03]  /*63e80*/  PRMT R27, R27, 0x7773, RZ ;  /* 0x000077731b1b7816 */ /* 0x000fc600000000ff */
[----:B------:R0:W-:Y:S04]  /*63e90*/  @P0 STG.E.U8 desc[UR44][R28.64], R7 ;  /* 0x000000071c000986 */ /* 0x0001e8000c10112c */
[----:B------:R1:W-:Y:S01]  /*63ea0*/  @P2 STG.E.U8 desc[UR44][R224.64], R27 ;  /* 0x0000001be0002986 */ /* 0x0003e2000c10112c */
[----:B0-----:R-:W-:-:S03]  /*63eb0*/  PRMT R7, R23, 0x7770, RZ ;  /* 0x0000777017077816 */ /* 0x001fc600000000ff */
[----:B------:R-:W2:Y:S04]  /*63ec0*/  LDL.LU.64 R28, [R1+0x1730] ;  /* 0x00173000011c7983 */ /* 0x000ea80000300a00 */
[----:B-1----:R-:W3:Y:S04]  /*63ed0*/  LDL.LU.64 R224, [R1+0x1728] ;  /* 0x0017280001e07983 */ /* 0x002ee80000300a00 */
[----:B------:R0:W-:Y:S02]  /*63ee0*/  @P5 STG.E.U8 desc[UR44][R226.64], R7 ;  /* 0x00000007e2005986 */ /* 0x0001e4000c10112c */
[----:B0-----:R-:W-:-:S02]  /*63ef0*/  PRMT R7, R23, 0x7771, RZ ;  /* 0x0000777117077816 */ /* 0x001fc400000000ff */
[----:B------:R-:W4:Y:S04]  /*63f00*/  LDL.LU.64 R226, [R1+0x1718] ;  /* 0x0017180001e27983 */ /* 0x000f280000300a00 */
[----:B------:R-:W4:Y:S04]  /*63f10*/  LDL.LU.64 R230, [R1+0x1710] ;  /* 0x0017100001e67983 */ /* 0x000f280000300a00 */
[----:B------:R-:W4:Y:S04]  /*63f20*/  LDL.LU.64 R60, [R1+0x1708] ;  /* 0x00170800013c7983 */ /* 0x000f280000300a00 */
[----:B------:R0:W-:Y:S04]  /*63f30*/  @P3 STG.E.U8 desc[UR44][R44.64], R7 ;  /* 0x000000072c003986 */ /* 0x0001e8000c10112c */
[----:B0-----:R-:W4:Y:S01]  /*63f40*/  LDL.LU.64 R44, [R1+0x23a0] ;  /* 0x0023a000012c7983 */ /* 0x001f220000300a00 */
[----:B------:R-:W-:-:S02]  /*63f50*/  LOP3.LUT P6, RZ, R233, 0x40000, RZ, 0xc0, !PT ;  /* 0x00040000e9ff7812 */ /* 0x000fc400078cc0ff */
[----:B------:R-:W-:Y:S02]  /*63f60*/  LOP3.LUT R10, R10, 0xffefffff, RZ, 0xc0, !PT ;  /* 0xffefffff0a0a7812 */ /* 0x000fe400078ec0ff */
[C---:B------:R-:W-:Y:S02]  /*63f70*/  LOP3.LUT P0, RZ, R233.reuse, 0x80, RZ, 0xc0, !PT ;  /* 0x00000080e9ff7812 */ /* 0x040fe4000780c0ff */
[C---:B------:R-:W-:Y:S02]  /*63f80*/  LOP3.LUT P2, RZ, R233.reuse, 0x100, RZ, 0xc0, !PT ;  /* 0x00000100e9ff7812 */ /* 0x040fe4000784c0ff */
[----:B------:R-:W-:Y:S02]  /*63f90*/  LOP3.LUT P5, RZ, R233, 0x200, RZ, 0xc0, !PT ;  /* 0x00000200e9ff7812 */ /* 0x000fe400078ac0ff */
[----:B------:R-:W-:Y:S01]  /*63fa0*/  PRMT R7, R23, 0x7772, RZ ;  /* 0x0000777217077816 */ /* 0x000fe200000000ff */
[----:B------:R-:W4:Y:S02]  /*63fb0*/  LDL.LU.64 R56, [R1+0x1700] ;  /* 0x0017000001387983 */ /* 0x000f240000300a00 */
[----:B------:R-:W-:-:S02]  /*63fc0*/  @P6 LOP3.LUT R10, R10, 0x100000, RZ, 0xfc, !PT ;  /* 0x001000000a0a6812 */ /* 0x000fc400078efcff */
[----:B------:R-:W-:Y:S02]  /*63fd0*/  LOP3.LUT P6, RZ, R233, 0x20000, RZ, 0xc0, !PT ;  /* 0x00020000e9ff7812 */ /* 0x000fe400078cc0ff */
[----:B------:R-:W-:Y:S01]  /*63fe0*/  PRMT R23, R23, 0x7773, RZ ;  /* 0x0000777317177816 */ /* 0x000fe200000000ff */
[----:B------:R-:W4:Y:S01]  /*63ff0*/  LDL.LU.64 R42, [R1+0x16f8] ;  /* 0x0016f800012a7983 */ /* 0x000f220000300a00 */
[----:B------:R-:W-:-:S03]  /*64000*/  LOP3.LUT R10, R10, 0xffdfffff, RZ, 0xc0, !PT ;  /* 0xffdfffff0a0a7812 */ /* 0x000fc600078ec0ff */
[----:B------:R-:W4:Y:S04]  /*64010*/  LDL.LU.64 R38, [R1+0x16f0] ;  /* 0x0016f00001267983 */ /* 0x000f280000300a00 */
[----:B------:R-:W4:Y:S04]  /*64020*/  LDL.LU.64 R40, [R1+0x16e8] ;  /* 0x0016e80001287983 */ /* 0x000f280000300a00 */
[----:B------:R-:W4:Y:S01]  /*64030*/  LDL.LU.64 R36, [R1+0x16e0] ;  /* 0x0016e00001247983 */ /* 0x000f220000300a00 */
[----:B------:R-:W-:Y:S02]  /*64040*/  @P6 LOP3.LUT R10, R10, 0x200000, RZ, 0xfc, !PT ;  /* 0x002000000a0a6812 */ /* 0x000fe400078efcff */
        /* <DEDUP_REMOVED lines=19> */
[----:B--2---:R4:W-:Y:S04]  /*64180*/  @P0 STG.E.U8 desc[UR44][R28.64], R7 ;  /* 0x000000071c000986 */ /* 0x0049e8000c10112c */
[----:B---3--:R-:W-:Y:S01]  /*64190*/  @P2 STG.E.U8 desc[UR44][R224.64], R23 ;  /* 0x00000017e0002986 */ /* 0x008fe2000c10112c */
[----:B----4-:R-:W-:-:S05]  /*641a0*/  PRMT R7, R44, 0x7770, RZ ;  /* 0x000077702c077816 */ /* 0x010fca00000000ff */
[----:B------:R0:W-:Y:S04]  /*641b0*/  @P5 STG.E.U8 desc[UR44][R52.64], R7 ;  /* 0x0000000734005986 */ /* 0x0001e8000c10112c */
[----:B0-----:R-:W2:Y:S04]  /*641c0*/  LDL.LU.64 R52, [R1+0x2398] ;  /* 0x0023980001347983 */ /* 0x001ea80000300a00 */
[----:B------:R-:W3:Y:S04]  /*641d0*/  LDL.LU.64 R30, [R1+0x16d8] ;  /* 0x0016d800011e7983 */ /* 0x000ee80000300a00 */
[----:B------:R-:W4:Y:S04]  /*641e0*/  LDL.LU.64 R228, [R1+0x16d0] ;  /* 0x0016d00001e47983 */ /* 0x000f280000300a00 */
[----:B------:R-:W4:Y:S01]  /*641f0*/  LDL.LU.64 R28, [R1+0x16c8] ;  /* 0x0016c800011c7983 */ /* 0x000f220000300a00 */
[----:B------:R-:W-:-:S03]  /*64200*/  PRMT R7, R44, 0x7771, RZ ;  /* 0x000077712c077816 */ /* 0x000fc600000000ff */
[----:B------:R-:W4:Y:S04]  /*64210*/  LDL.LU.64 R224, [R1+0x16c0] ;  /* 0x0016c00001e07983 */ /* 0x000f280000300a00 */
[----:B------:R0:W-:Y:S04]  /*64220*/  @P6 STG.E.U8 desc[UR44][R226.64], R7 ;  /* 0x00000007e2006986 */ /* 0x0001e8000c10112c */
[----:B0-----:R-:W4:Y:S01]  /*64230*/  LDL.LU.64 R226, [R1+0x16b8] ;  /* 0x0016b80001e27983 */ /* 0x001f220000300a00 */
[----:B------:R-:W-:Y:S02]  /*64240*/  LOP3.LUT P6, RZ, R10, 0x8000000, RZ, 0xc0, !PT ;  /* 0x080000000aff7812 */ /* 0x000fe400078cc0ff */
[----:B------:R-:W-:-:S02]  /*64250*/  PRMT R7, R44, 0x7772, RZ ;  /* 0x000077722c077816 */ /* 0x000fc400000000ff */
[----:B------:R-:W-:-:S09]  /*64260*/  PRMT R44, R44, 0x7773, RZ ;  /* 0x000077732c2c7816 */ /* 0x000fd200000000ff */
[----:B------:R2:W-:Y:S01]  /*64270*/  @P6 STG.E.U8 desc[UR44][R230.64], R7 ;  /* 0x00000007e6006986 */ /* 0x0005e2000c10112c */
[----:B------:R-:W-:-:S13]  /*64280*/  LOP3.LUT P6, RZ, R10, 0x4000000, RZ, 0xc0, !PT ;  /* 0x040000000aff7812 */ /* 0x000fda00078cc0ff */
        /* <DEDUP_REMOVED lines=20> */
[----:B0-----:R-:W-:-:S11]  /*643d0*/  PRMT R7, R45, 0x7770, RZ ;  /* 0x000077702d077816 */ /* 0x001fd600000000ff */
[----:B------:R0:W-:Y:S01]  /*643e0*/  @P6 STG.E.U8 desc[UR44][R36.64], R7 ;  /* 0x0000000724006986 */ /* 0x0001e2000c10112c */
[----:B------:R-:W-:Y:S02]  /*643f0*/  LOP3.LUT P6, RZ, R10, 0x100000, RZ, 0xc0, !PT ;  /* 0x001000000aff7812 */ /* 0x000fe400078cc0ff */
[----:B0-----:R-:W-:-:S11]  /*64400*/  PRMT R7, R45, 0x7771, RZ ;  /* 0x000077712d077816 */ /* 0x001fd600000000ff */
[----:B---3--:R0:W-:Y:S02]  /*64410*/  @P6 STG.E.U8 desc[UR44][R30.64], R7 ;  /* 0x000000071e006986 */ /* 0x0081e4000c10112c */
[C---:B0-----:R-:W-:Y:S02]  /*64420*/  PRMT R7, R45.reuse, 0x7772, RZ ;  /* 0x000077722d077816 */ /* 0x041fe400000000ff */
[----:B------:R-:W-:-:S03]  /*64430*/  PRMT R45, R45, 0x7773, RZ ;  /* 0x000077732d2d7816 */ /* 0x000fc600000000ff */
[----:B----4-:R0:W-:Y:S04]  /*64440*/  @P1 STG.E.U8 desc[UR44][R228.64], R7 ;  /* 0x00000007e4001986 */ /* 0x0101e8000c10112c */
[----:B------:R-:W-:Y:S01]  /*64450*/  @P4 STG.E.U8 desc[UR44][R28.64], R45 ;  /* 0x0000002d1c004986 */ /* 0x000fe2000c10112c */
[----:B0-----:R-:W-:-:S05]  /*64460*/  PRMT R7, R53, 0x7770, RZ ;  /* 0x0000777035077816 */ /* 0x001fca00000000ff */
[----:B------:R0:W-:Y:S02]  /*64470*/  @P3 STG.E.U8 desc[UR44][R224.64], R7 ;  /* 0x00000007e0003986 */ /* 0x0001e4000c10112c */
[----:B0-----:R-:W-:-:S05]  /*64480*/  PRMT R7, R53, 0x7771, RZ ;  /* 0x0000777135077816 */ /* 0x001fca00000000ff */
[----:B------:R0:W-:Y:S02]  /*64490*/  @P0 STG.E.U8 desc[UR44][R226.64], R7 ;  /* 0x00000007e2000986 */ /* 0x0001e4000c10112c */
[C---:B0-----:R-:W-:Y:S02]  /*644a0*/  PRMT R7, R53.reuse, 0x7772, RZ ;  /* 0x0000777235077816 */ /* 0x041fe400000000ff */
[----:B------:R-:W-:-:S03]  /*644b0*/  PRMT R53, R53, 0x7773, RZ ;  /* 0x0000777335357816 */ /* 0x000fc600000000ff */
[----:B------:R0:W-:Y:S04]  /*644c0*/  @P2 STG.E.U8 desc[UR44][R234.64], R7 ;  /* 0x00000007ea002986 */ /* 0x0001e8000c10112c */
[----:B------:R1:W-:Y:S04]  /*644d0*/  @P5 STG.E.U8 desc[UR44][R46.64], R53 ;  /* 0x000000352e005986 */ /* 0x0003e8000c10112c */
[----:B0-----:R-:W2:Y:S04]  /*644e0*/  LDL.LU.64 R234, [R1+0x2390] ;  /* 0x0023900001ea7983 */ /* 0x001ea80000300a00 */
[----:B-1----:R-:W3:Y:S04]  /*644f0*/  LDL.LU.64 R46, [R1+0x2388] ;  /* 0x00238800012e7983 */ /* 0x002ee80000300a00 */
[----:B------:R-:W4:Y:S01]  /*64500*/  LDL.LU.64 R30, [R1+0x16a0] ;  /* 0x0016a000011e7983 */ /* 0x000f220000300a00 */
[----:B------:R-:W-:-:S02]  /*64510*/  LOP3.LUT P3, RZ, R233, 0x2000000, RZ, 0xc0, !PT ;  /* 0x02000000e9ff7812 */ /* 0x000fc4000786c0ff */
[----:B------:R-:W-:Y:S01]  /*64520*/  LOP3.LUT P0, RZ, R233, 0x4000000, RZ, 0xc0, !PT ;  /* 0x04000000e9ff7812 */ /* 0x000fe2000780c0ff */
[----:B------:R-:W2:Y:S04]  /*64530*/  LDL.LU.64 R228, [R1+0x1690] ;  /* 0x0016900001e47983 */ /* 0x000ea80000300a00 */
[----:B------:R-:W2:Y:S04]  /*64540*/  LDL.LU.64 R28, [R1+0x1688] ;  /* 0x00168800011c7983 */ /* 0x000ea80000300a00 */
[----:B------:R-:W2:Y:S04]  /*64550*/  LDL.LU.64 R224, [R1+0x1680] ;  /* 0x0016800001e07983 */ /* 0x000ea80000300a00 */
[----:B------:R-:W2:Y:S04]  /*64560*/  LDL.LU.64 R226, [R1+0x1678] ;  /* 0x0016780001e27983 */ /* 0x000ea80000300a00 */
[----:B------:R-:W2:Y:S04]  /*64570*/  LDL.LU.64 R60, [R1+0x1670] ;  /* 0x00167000013c7983 */ /* 0x000ea80000300a00 */
[----:B------:R-:W2:Y:S04]  /*64580*/  LDL.LU.64 R56, [R1+0x1668] ;  /* 0x0016680001387983 */ /* 0x000ea80000300a00 */
[----:B------:R-:W2:Y:S01]  /*64590*/  LDL.LU.64 R42, [R1+0x1660] ;  /* 0x00166000012a7983 */ /* 0x000ea20000300a00 */
[----:B------:R-:W-:-:S02]  /*645a0*/  LOP3.LUT R10, R10, 0xffffefff, RZ, 0xc0, !PT ;  /* 0xffffefff0a0a7812 */ /* 0x000fc400078ec0ff */
[----:B---3--:R-:W-:-:S05]  /*645b0*/  PRMT R7, R46, 0x7770, RZ ;  /* 0x000077702e077816 */ /* 0x008fca00000000ff */
[----:B----4-:R0:W-:Y:S02]  /*645c0*/  @P3 STG.E.U8 desc[UR44][R30.64], R7 ;  /* 0x000000071e003986 */ /* 0x0101e4000c10112c */
[----:B0-----:R-:W-:-:S05]  /*645d0*/  PRMT R7, R46, 0x7771, RZ ;  /* 0x000077712e077816 */ /* 0x001fca00000000ff */
[----:B------:R0:W-:Y:S04]  /*645e0*/  @P0 STG.E.U8 desc[UR44][R54.64], R7 ;  /* 0x0000000736000986 */ /* 0x0001e8000c10112c */
[----:B0-----:R-:W3:Y:S04]  /*645f0*/  LDL.LU.64 R54, [R1+0x2380] ;  /* 0x0023800001367983 */ /* 0x001ee80000300a00 */
[----:B------:R-:W4:Y:S01]  /*64600*/  LDL.LU.64 R38, [R1+0x1658] ;  /* 0x0016580001267983 */ /* 0x000f220000300a00 */
[----:B--2---:R-:W-:Y:S02]  /*64610*/  LOP3.LUT P6, RZ, R234, 0x20, RZ, 0xc0, !PT ;  /* 0x00000020eaff7812 */ /* 0x004fe400078cc0ff */
[----:B------:R-:W-:-:S02]  /*64620*/  LOP3.LUT P2, RZ, R233, 0x8000000, RZ, 0xc0, !PT ;  /* 0x08000000e9ff7812 */ /* 0x000fc4000784c0ff */
[----:B------:R-:W-:Y:S02]  /*64630*/  LOP3.LUT P5, RZ, R233, 0x10000000, RZ, 0xc0, !PT ;  /* 0x10000000e9ff7812 */ /* 0x000fe400078ac0ff */
[----:B------:R-:W-:Y:S01]  /*64640*/  PRMT R7, R46, 0x7772, RZ ;  /* 0x000077722e077816 */ /* 0x000fe200000000ff */
[----:B------:R-:W2:Y:S06]  /*64650*/  LDL.LU.64 R40, [R1+0x1648] ;  /* 0x0016480001287983 */ /* 0x000eac0000300a00 */
[----:B------:R-:W-:Y:S02]  /*64660*/  @P6 LOP3.LUT R10, R10, 0x1000, RZ, 0xfc, !PT ;  /* 0x000010000a0a6812 */ /* 0x000fe400078efcff */
[----:B------:R-:W-:Y:S01]  /*64670*/  LOP3.LUT P6, RZ, R234, 0x10, RZ, 0xc0, !PT ;  /* 0x00000010eaff7812 */ /* 0x000fe200078cc0ff */
[----:B------:R0:W-:Y:S01]  /*64680*/  @P2 STG.E.U8 desc[UR44][R228.64], R7 ;  /* 0x00000007e4002986 */ /* 0x0001e2000c10112c */
[----:B------:R-:W-:-:S02]  /*64690*/  PRMT R46, R46, 0x7773, RZ ;  /* 0x000077732e2e7816 */ /* 0x000fc400000000ff */
[----:B------:R-:W-:Y:S01]  /*646a0*/  LOP3.LUT R10, R10, 0xffffdfff, RZ, 0xc0, !PT ;  /* 0xffffdfff0a0a7812 */ /* 0x000fe200078ec0ff */
[----:B------:R-:W2:Y:S04]  /*646b0*/  LDL.LU.64 R36, [R1+0x1640] ;  /* 0x0016400001247983 */ /* 0x000ea80000300a00 */
[----:B------:R1:W-:Y:S04]  /*646c0*/  @P5 STG.E.U8 desc[UR44][R28.64], R46 ;  /* 0x0000002e1c005986 */ /* 0x0003e8000c10112c */
[----:B------:R-:W2:Y:S01]  /*646d0*/  LDL.LU.64 R30, [R1+0x1638] ;  /* 0x00163800011e7983 */ /* 0x000ea20000300a00 */
[----:B------:R-:W-:-:S02]  /*646e0*/  @P6 LOP3.LUT R10, R10, 0x2000, RZ, 0xfc, !PT ;  /* 0x000020000a0a6812 */ /* 0x000fc400078efcff */
[----:B------:R-:W-:Y:S01]  /*646f0*/  LOP3.LUT P6, RZ, R234, 0x8, RZ, 0xc0, !PT ;  /* 0x00000008eaff7812 */ /* 0x000fe200078cc0ff */
[----:B0-----:R-:W2:Y:S04]  /*64700*/  LDL.LU.64 R228, [R1+0x1630] ;  /* 0x0016300001e47983 */ /* 0x001ea80000300a00 */
[----:B-1----:R-:W2:Y:S01]  /*64710*/  LDL.LU.64 R28, [R1+0x1628] ;  /* 0x00162800011c7983 */ /* 0x002ea20000300a00 */
[----:B------:R-:W-:-:S07]  /*64720*/  LOP3.LUT R10, R10, 0xffffbfff, RZ, 0xc0, !PT ;  /* 0xffffbfff0a0a7812 */ /* 0x000fce00078ec0ff */
        /* <DEDUP_REMOVED lines=17> */
[----:B---3--:R-:W-:-:S11]  /*64840*/  PRMT R7, R54, 0x7770, RZ ;  /* 0x0000777036077816 */ /* 0x008fd600000000ff */
[----:B------:R0:W-:Y:S01]  /*64850*/  @P6 STG.E.U8 desc[UR44][R224.64], R7 ;  /* 0x00000007e0006986 */ /* 0x0001e2000c10112c */
[----:B------:R-:W-:Y:S02]  /*64860*/  LOP3.LUT P6, RZ, R10, 0x80000, RZ, 0xc0, !PT ;  /* 0x000800000aff7812 */ /* 0x000fe400078cc0ff */
[----:B0-----:R-:W-:Y:S01]  /*64870*/  PRMT R7, R54, 0x7771, RZ ;  /* 0x0000777136077816 */ /* 0x001fe200000000ff */
[----:B------:R-:W3:Y:S10]  /*64880*/  LDL.LU.64 R224, [R1+0x1620] ;  /* 0x0016200001e07983 */ /* 0x000ef40000300a00 */
[----:B------:R0:W-:Y:S01]  /*64890*/  @P6 STG.E.U8 desc[UR44][R226.64], R7 ;  /* 0x00000007e2006986 */ /* 0x0001e2000c10112c */
[----:B------:R-:W-:-:S02]  /*648a0*/  LOP3.LUT P6, RZ, R10, 0x40000, RZ, 0xc0, !PT ;  /* 0x000400000aff7812 */ /* 0x000fc400078cc0ff */
[----:B0-----:R-:W-:Y:S01]  /*648b0*/  PRMT R7, R54, 0x7772, RZ ;  /* 0x0000777236077816 */ /* 0x001fe200000000ff */
[----:B------:R-:W3:Y:S10]  /*648c0*/  LDL.LU.64 R226, [R1+0x1618] ;  /* 0x0016180001e27983 */ /* 0x000ef40000300a00 */
[----:B------:R0:W-:Y:S01]  /*648d0*/  @P6 STG.E.U8 desc[UR44][R60.64], R7 ;  /* 0x000000073c006986 */ /* 0x0001e2000c10112c */
[----:B------:R-:W-:-:S02]  /*648e0*/  LOP3.LUT P6, RZ, R10, 0x20000, RZ, 0xc0, !PT ;  /* 0x000200000aff7812 */ /* 0x000fc400078cc0ff */
[----:B------:R-:W-:-:S11]  /*648f0*/  PRMT R54, R54, 0x7773, RZ ;  /* 0x0000777336367816 */ /* 0x000fd600000000ff */
[----:B------:R-:W-:Y:S01]  /*64900*/  @P6 STG.E.U8 desc[UR44][R56.64], R54 ;  /* 0x0000003638006986 */ /* 0x000fe2000c10112c */
[----:B------:R-:W-:Y:S02]  /*64910*/  LOP3.LUT P6, RZ, R10, 0x10000, RZ, 0xc0, !PT ;  /* 0x000100000aff7812 */ /* 0x000fe400078cc0ff */
[----:B0-----:R-:W-:-:S11]  /*64920*/  PRMT R7, R47, 0x7770, RZ ;  /* 0x000077702f077816 */ /* 0x001fd600000000ff */
[----:B------:R0:W-:Y:S01]  /*64930*/  @P6 STG.E.U8 desc[UR44][R42.64], R7 ;  /* 0x000000072a006986 */ /* 0x0001e2000c10112c */
[----:B------:R-:W-:Y:S02]  /*64940*/  LOP3.LUT P6, RZ, R10, 0x8000, RZ, 0xc0, !PT ;  /* 0x000080000aff7812 */ /* 0x000fe400078cc0ff */
[----:B0-----:R-:W-:-:S11]  /*64950*/  PRMT R7, R47, 0x7771, RZ ;  /* 0x000077712f077816 */ /* 0x001fd600000000ff */
[----:B----4-:R0:W-:Y:S01]  /*64960*/  @P6 STG.E.U8 desc[UR44][R38.64], R7 ;  /* 0x0000000726006986 */ /* 0x0101e2000c10112c */
[----:B------:R-:W-:Y:S02]  /*64970*/  LOP3.LUT P6, RZ, R10, 0x4000, RZ, 0xc0, !PT ;  /* 0x000040000aff7812 */ /* 0x000fe400078cc0ff */
[----:B0-----:R-:W-:-:S11]  /*64980*/  PRMT R7, R47, 0x7772, RZ ;  /* 0x000077722f077816 */ /* 0x001fd600000000ff */
[----:B------:R0:W-:Y:S04]  /*64990*/  @P6 STG.E.U8 desc[UR44][R48.64], R7 ;  /* 0x0000000730006986 */ /* 0x0001e8000c10112c */
[----:B0-----:R-:W4:Y:S01]  /*649a0*/  LDL.LU.64 R48, [R1+0x2378] ;  /* 0x0023780001307983 */ /* 0x001f220000300a00 */
[----:B------:R-:W-:Y:S02]  /*649b0*/  LOP3.LUT P6, RZ, R10, 0x2000, RZ, 0xc0, !PT ;  /* 0x000020000aff7812 */ /* 0x000fe400078cc0ff */
[----:B------:R-:W-:Y:S02]  /*649c0*/  PRMT R47, R47, 0x7773, RZ ;  /* 0x000077732f2f7816 */ /* 0x000fe400000000ff */
[----:B------:R-:W-:Y:S02]  /*649d0*/  LOP3.LUT P1, RZ, R234, 0x40, RZ, 0xc0, !PT ;  /* 0x00000040eaff7812 */ /* 0x000fe4000782c0ff */
[----:B------:R-:W-:-:S07]  /*649e0*/  PRMT R7, R55, 0x7770, RZ ;  /* 0x0000777037077816 */ /* 0x000fce00000000ff */
[----:B--2---:R-:W-:Y:S01]  /*649f0*/  @P6 STG.E.U8 desc[UR44][R40.64], R47 ;  /* 0x0000002f28006986 */ /* 0x004fe2000c10112c */
[----:B------:R-:W-:Y:S02]  /*64a00*/  LOP3.LUT P6, RZ, R10, 0x1000, RZ, 0xc0, !PT ;  /* 0x000010000aff7812 */ /* 0x000fe400078cc0ff */
[C---:B------:R-:W-:Y:S02]  /*64a10*/  LOP3.LUT P4, RZ, R234.reuse, 0x80, RZ, 0xc0, !PT ;  /* 0x00000080eaff7812 */ /* 0x040fe4000788c0ff */
[C---:B------:R-:W-:Y:S02]  /*64a20*/  LOP3.LUT P3, RZ, R234.reuse, 0x100, RZ, 0xc0, !PT ;  /* 0x00000100eaff7812 */ /* 0x040fe4000786c0ff */
[----:B------:R-:W-:-:S07]  /*64a30*/  LOP3.LUT P0, RZ, R234, 0x200, RZ, 0xc0, !PT ;  /* 0x00000200eaff7812 */ /* 0x000fce000780c0ff */
[----:B------:R0:W-:Y:S01]  /*64a40*/  @P6 STG.E.U8 desc[UR44][R36.64], R7 ;  /* 0x0000000724006986 */ /* 0x0001e2000c10112c */
[----:B------:R-:W-:Y:S02]  /*64a50*/  LOP3.LUT P2, RZ, R234, 0x400, RZ, 0xc0, !PT ;  /* 0x00000400eaff7812 */ /* 0x000fe4000784c0ff */
[----:B0-----:R-:W-:-:S05]  /*64a60*/  PRMT R7, R55, 0x7771, RZ ;  /* 0x0000777137077816 */ /* 0x001fca00000000ff */
[----:B------:R0:W-:Y:S01]  /*64a70*/  @P1 STG.E.U8 desc[UR44][R30.64], R7 ;  /* 0x000000071e001986 */ /* 0x0001e2000c10112c */
[----:B------:R-:W-:Y:S02]  /*64a80*/  LOP3.LUT P5, RZ, R234, 0x800, RZ, 0xc0, !PT ;  /* 0x00000800eaff7812 */ /* 0x000fe400078ac0ff */
[C---:B0-----:R-:W-:Y:S02]  /*64a90*/  PRMT R7, R55.reuse, 0x7772, RZ ;  /* 0x0000777237077816 */ /* 0x041fe400000000ff */
[----:B------:R-:W-:-:S03]  /*64aa0*/  PRMT R55, R55, 0x7773, RZ ;  /* 0x0000777337377816 */ /* 0x000fc600000000ff */
[----:B------:R4:W-:Y:S04]  /*64ab0*/  @P4 STG.E.U8 desc[UR44][R228.64], R7 ;  /* 0x00000007e4004986 */ /* 0x0009e8000c10112c */
[----:B------:R-:W-:Y:S01]  /*64ac0*/  @P3 STG.E.U8 desc[UR44][R28.64], R55 ;  /* 0x000000371c003986 */ /* 0x000fe2000c10112c */
[----:B------:R-:W-:Y:S02]  /*64ad0*/  LOP3.LUT P6, RZ, R234, 0x1000000, RZ, 0xc0, !PT ;  /* 0x01000000eaff7812 */ /* 0x000fe400078cc0ff */
[----:B------:R-:W-:Y:S02]  /*64ae0*/  LOP3.LUT R10, R10, 0xffffffef, RZ, 0xc0, !PT ;  /* 0xffffffef0a0a7812 */ /* 0x000fe400078ec0ff */
[----:B----4-:R-:W-:-:S05]  /*64af0*/  PRMT R7, R48, 0x7770, RZ ;  /* 0x0000777030077816 */ /* 0x010fca00000000ff */
[----:B---3--:R0:W-:Y:S02]  /*64b00*/  @P0 STG.E.U8 desc[UR44][R224.64], R7 ;  /* 0x00000007e0000986 */ /* 0x0081e4000c10112c */
        /* <DEDUP_REMOVED lines=33> */
[C---:B------:R-:W-:Y:S02]  /*64d20*/  LOP3.LUT P3, RZ, R234.reuse, 0x1000, RZ, 0xc0, !PT ;  /* 0x00001000eaff7812 */ /* 0x040fe4000786c0ff */
[----:B------:R-:W-:-:S07]  /*64d30*/  LOP3.LUT P0, RZ, R234, 0x2000, RZ, 0xc0, !PT ;  /* 0x00002000eaff7812 */ /* 0x000fce000780c0ff */
[----:B------:R-:W-:Y:S02]  /*64d40*/  @P6 LOP3.LUT R10, R10, 0x400, RZ, 0xfc, !PT ;  /* 0x000004000a0a6812 */ /* 0x000fe400078efcff */
[C---:B------:R-:W-:Y:S02]  /*64d50*/  LOP3.LUT P6, RZ, R234.reuse, 0x20000, RZ, 0xc0, !PT ;  /* 0x00020000eaff7812 */ /* 0x040fe400078cc0ff */
[----:B------:R-:W-:Y:S02]  /*64d60*/  LOP3.LUT P2, RZ, R234, 0x4000, RZ, 0xc0, !PT ;  /* 0x00004000eaff7812 */ /* 0x000fe4000784c0ff */
[----:B------:R-:W-:Y:S02]  /*64d70*/  PRMT R48, R48, 0x7773, RZ ;  /* 0x0000777330307816 */ /* 0x000fe400000000ff */
[----:B------:R-:W-:Y:S02]  /*64d80*/  LOP3.LUT R10, R10, 0xfffff7ff, RZ, 0xc0, !PT ;  /* 0xfffff7ff0a0a7812 */ /* 0x000fe400078ec0ff */
[----:B------:R-:W-:-:S05]  /*64d90*/  LOP3.LUT P5, RZ, R234, 0x8000, RZ, 0xc0, !PT ;  /* 0x00008000eaff7812 */ /* 0x000fca00078ac0ff */
[----:B------:R-:W-:Y:S02]  /*64da0*/  @P6 LOP3.LUT R10, R10, 0x800, RZ, 0xfc, !PT ;  /* 0x000008000a0a6812 */ /* 0x000fe400078efcff */
[----:B------:R-:W-:Y:S02]  /*64db0*/  LOP3.LUT P6, RZ, R234, 0x10000, RZ, 0xc0, !PT ;  /* 0x00010000eaff7812 */ /* 0x000fe400078cc0ff */
[C---:B--2---:R-:W-:Y:S01]  /*64dc0*/  PRMT R7, R32.reuse, 0x7770, RZ ;  /* 0x0000777020077816 */ /* 0x044fe200000000ff */
[----:B---3--:R0:W-:Y:S04]  /*64dd0*/  @P3 STG.E.U8 desc[UR44][R40.64], R48 ;  /* 0x0000003028003986 */ /* 0x0081e8000c10112c */
[----:B----4-:R1:W-:Y:S04]  /*64de0*/  @P0 STG.E.U8 desc[UR44][R36.64], R7 ;  /* 0x0000000724000986 */ /* 0x0103e8000c10112c */
[----:B0-----:R-:W2:Y:S01]  /*64df0*/  LDL.LU.64 R40, [R1+0x15a8] ;  /* 0x0015a80001287983 */ /* 0x001ea20000300a00 */
[----:B-1----:R-:W-:-:S03]  /*64e00*/  PRMT R7, R32, 0x7771, RZ ;  /* 0x0000777120077816 */ /* 0x002fc600000000ff */
[----:B------:R-:W3:Y:S04]  /*64e10*/  LDL.LU.64 R36, [R1+0x15a0] ;  /* 0x0015a00001247983 */ /* 0x000ee80000300a00 */
[----:B------:R0:W-:Y:S02]  /*64e20*/  @P2 STG.E.U8 desc[UR44][R30.64], R7 ;  /* 0x000000071e002986 */ /* 0x0001e4000c10112c */
[C---:B0-----:R-:W-:Y:S02]  /*64e30*/  PRMT R7, R32.reuse, 0x7772, RZ ;  /* 0x0000777220077816 */ /* 0x041fe400000000ff */
[----:B------:R-:W-:Y:S01]  /*64e40*/  PRMT R32, R32, 0x7773, RZ ;  /* 0x0000777320207816 */ /* 0x000fe200000000ff */
[----:B------:R-:W4:Y:S04]  /*64e50*/  LDL.LU.64 R30, [R1+0x1598] ;  /* 0x00159800011e7983 */ /* 0x000f280000300a00 */
[----:B------:R0:W-:Y:S04]  /*64e60*/  @P5 STG.E.U8 desc[UR44][R228.64], R7 ;  /* 0x00000007e4005986 */ /* 0x0001e8000c10112c */
[----:B------:R1:W-:Y:S01]  /*64e70*/  @P6 STG.E.U8 desc[UR44][R28.64], R32 ;  /* 0x000000201c006986 */ /* 0x0003e2000c10112c */
[----:B------:R-:W-:-:S02]  /*64e80*/  LOP3.LUT P6, RZ, R10, 0x800, RZ, 0xc0, !PT ;  /* 0x000008000aff7812 */ /* 0x000fc400078cc0ff */
[----:B0-----:R-:W-:Y:S01]  /*64e90*/  PRMT R7, R49, 0x7770, RZ ;  /* 0x0000777031077816 */ /* 0x001fe200000000ff */
[----:B------:R-:W4:Y:S04]  /*64ea0*/  LDL.LU.64 R228, [R1+0x1590] ;  /* 0x0015900001e47983 */ /* 0x000f280000300a00 */
[----:B-1----:R-:W4:Y:S06]  /*64eb0*/  LDL.LU.64 R28, [R1+0x1588] ;  /* 0x00158800011c7983 */ /* 0x002f2c0000300a00 */
        /* <DEDUP_REMOVED lines=10> */
[----:B------:R-:W-:-:S11]  /*64f60*/  PRMT R49, R49, 0x7773, RZ ;  /* 0x0000777331317816 */ /* 0x000fd600000000ff */
[----:B------:R-:W-:Y:S01]  /*64f70*/  @P6 STG.E.U8 desc[UR44][R42.64], R49 ;  /* 0x000000312a006986 */ /* 0x000fe2000c10112c */
[----:B------:R-:W-:Y:S02]  /*64f80*/  LOP3.LUT P6, RZ, R10, 0x80, RZ, 0xc0, !PT ;  /* 0x000000800aff7812 */ /* 0x000fe400078cc0ff */
[----:B0-----:R-:W-:-:S11]  /*64f90*/  PRMT R7, R33, 0x7770, RZ ;  /* 0x0000777021077816 */ /* 0x001fd600000000ff */
[----:B------:R0:W-:Y:S01]  /*64fa0*/  @P6 STG.E.U8 desc[UR44][R50.64], R7 ;  /* 0x0000000732006986 */ /* 0x0001e2000c10112c */
[----:B------:R-:W-:-:S03]  /*64fb0*/  LOP3.LUT P6, RZ, R10, 0x40, RZ, 0xc0, !PT ;  /* 0x000000400aff7812 */ /* 0x000fc600078cc0ff */
[----:B0-----:R-:W3:Y:S01]  /*64fc0*/  LDL.LU.64 R50, [R1+0x2368] ;  /* 0x0023680001327983 */ /* 0x001ee20000300a00 */
[----:B------:R-:W-:-:S09]  /*64fd0*/  PRMT R7, R33, 0x7771, RZ ;  /* 0x0000777121077816 */ /* 0x000fd200000000ff */
[----:B------:R0:W-:Y:S01]  /*64fe0*/  @P6 STG.E.U8 desc[UR44][R38.64], R7 ;  /* 0x0000000726006986 */ /* 0x0001e2000c10112c */
[----:B------:R-:W-:Y:S02]  /*64ff0*/  LOP3.LUT P6, RZ, R10, 0x20, RZ, 0xc0, !PT ;  /* 0x000000200aff7812 */ /* 0x000fe400078cc0ff */
[----:B0-----:R-:W-:-:S11]  /*65000*/  PRMT R7, R33, 0x7772, RZ ;  /* 0x0000777221077816 */ /* 0x001fd600000000ff */
[----:B------:R0:W-:Y:S04]  /*65010*/  @P6 STG.E.U8 desc[UR44][R34.64], R7 ;  /* 0x0000000722006986 */ /* 0x0001e8000c10112c */
[----:B0-----:R-:W4:Y:S01]  /*65020*/  LDL.LU.64 R34, [R1+0x2360] ;  /* 0x0023600001227983 */ /* 0x001f220000300a00 */
[----:B------:R-:W-:Y:S02]  /*65030*/  LOP3.LUT P6, RZ, R10, 0x10, RZ, 0xc0, !PT ;  /* 0x000000100aff7812 */ /* 0x000fe400078cc0ff */
[C---:B------:R-:W-:Y:S02]  /*65040*/  LOP3.LUT P1, RZ, R234.reuse, 0x2000000, RZ, 0xc0, !PT ;  /* 0x02000000eaff7812 */ /* 0x040fe4000782c0ff */
[----:B------:R-:W-:Y:S02]  /*65050*/  LOP3.LUT P4, RZ, R234, 0x4000000, RZ, 0xc0, !PT ;  /* 0x04000000eaff7812 */ /* 0x000fe4000788c0ff */
[----:B------:R-:W-:-:S02]  /*65060*/  PRMT R33, R33, 0x7773, RZ ;  /* 0x0000777321217816 */ /* 0x000fc400000000ff */
[C---:B------:R-:W-:Y:S02]  /*65070*/  LOP3.LUT P3, RZ, R234.reuse, 0x8000000, RZ, 0xc0, !PT ;  /* 0x08000000eaff7812 */ /* 0x040fe4000786c0ff */
[C---:B------:R-:W-:Y:S02]  /*65080*/  LOP3.LUT P0, RZ, R234.reuse, 0x10000000, RZ, 0xc0, !PT ;  /* 0x10000000eaff7812 */ /* 0x040fe4000780c0ff */
[C---:B------:R-:W-:Y:S02]  /*65090*/  LOP3.LUT P2, RZ, R234.reuse, 0x20000000, RZ, 0xc0, !PT ;  /* 0x20000000eaff7812 */ /* 0x040fe4000784c0ff */
[----:B------:R-:W-:Y:S01]  /*650a0*/  LOP3.LUT P5, RZ, R234, 0x40000000, RZ, 0xc0, !PT ;  /* 0x40000000eaff7812 */ /* 0x000fe200078ac0ff */
[----:B--2---:R-:W-:Y:S01]  /*650b0*/  @P6 STG.E.U8 desc[UR44][R40.64], R33 ;  /* 0x0000002128006986 */ /* 0x004fe2000c10112c */
[----:B---3--:R-:W-:-:S05]  /*650c0*/  PRMT R7, R50, 0x7770, RZ ;  /* 0x0000777032077816 */ /* 0x008fca00000000ff */
[----:B------:R0:W-:Y:S02]  /*650d0*/  @P1 STG.E.U8 desc[UR44][R36.64], R7 ;  /* 0x0000000724001986 */ /* 0x0001e4000c10112c */
[C---:B0-----:R-:W-:Y:S02]  /*650e0*/  PRMT R7, R50.reuse, 0x7771, RZ ;  /* 0x0000777132077816 */ /* 0x041fe400000000ff */
[----:B------:R-:W2:Y:S04]  /*650f0*/  LDL.LU.64 R36, [R1+0x1570] ;  /* 0x0015700001247983 */ /* 0x000ea80000300a00 */
[----:B----4-:R0:W-:Y:S02]  /*65100*/  @P4 STG.E.U8 desc[UR44][R30.64], R7 ;  /* 0x000000071e004986 */ /* 0x0101e4000c10112c */
[----:B0-----:R-:W-:-:S02]  /*65110*/  PRMT R7, R50, 0x7772, RZ ;  /* 0x0000777232077816 */ /* 0x001fc400000000ff */
[----:B------:R-:W3:Y:S01]  /*65120*/  LDL.LU.64 R30, [R1+0x1568] ;  /* 0x00156800011e7983 */ /* 0x000ee20000300a00 */
[----:B------:R-:W-:-:S03]  /*65130*/  PRMT R50, R50, 0x7773, RZ ;  /* 0x0000777332327816 */ /* 0x000fc600000000ff */
[----:B------:R0:W-:Y:S04]  /*65140*/  @P3 STG.E.U8 desc[UR44][R228.64], R7 ;  /* 0x00000007e4003986 */ /* 0x0001e8000c10112c */
[----:B------:R1:W-:Y:S04]  /*65150*/  @P0 STG.E.U8 desc[UR44][R28.64], R50 ;  /* 0x000000321c000986 */ /* 0x0003e8000c10112c */
[----:B0-----:R-:W4:Y:S01]  /*65160*/  LDL.LU.64 R228, [R1+0x1560] ;  /* 0x0015600001e47983 */ /* 0x001f220000300a00 */
[----:B------:R-:W-:-:S03]  /*65170*/  PRMT R7, R34, 0x7770, RZ ;  /* 0x0000777022077816 */ /* 0x000fc600000000ff */
[----:B-1----:R-:W4:Y:S04]  /*65180*/  LDL.LU.64 R28, [R1+0x1558] ;  /* 0x00155800011c7983 */ /* 0x002f280000300a00 */
[----:B------:R0:W-:Y:S04]  /*65190*/  @P2 STG.E.U8 desc[UR44][R224.64], R7 ;  /* 0x00000007e0002986 */ /* 0x0001e8000c10112c */
[----:B0-----:R-:W4:Y:S01]  /*651a0*/  LDL.LU.64 R224, [R1+0x1550] ;  /* 0x0015500001e07983 */ /* 0x001f220000300a00 */
[----:B------:R-:W-:-:S05]  /*651b0*/  PRMT R7, R34, 0x7771, RZ ;  /* 0x0000777122077816 */ /* 0x000fca00000000ff */
[----:B------:R0:W-:Y:S04]  /*651c0*/  @P5 STG.E.U8 desc[UR44][R226.64], R7 ;  /* 0x00000007e2005986 */ /* 0x0001e8000c10112c */
[----:B0-----:R-:W4:Y:S04]  /*651d0*/  LDL.LU.64 R226, [R1+0x1548] ;  /* 0x0015480001e27983 */ /* 0x001f280000300a00 */
[----:B------:R-:W4:Y:S04]  /*651e0*/  LDL.LU.64 R56, [R1+0x1538] ;  /* 0x0015380001387983 */ /* 0x000f280000300a00 */
[----:B------:R-:W4:Y:S01]  /*651f0*/  LDL.LU.64 R42, [R1+0x1530] ;  /* 0x00153000012a7983 */ /* 0x000f220000300a00 */
[----:B------:R-:W-:-:S02]  /*65200*/  LOP3.LUT P6, RZ, R235, 0x800, RZ, 0xc0, !PT ;  /* 0x00000800ebff7812 */ /* 0x000fc400078cc0ff */
[----:B------:R-:W-:Y:S02]  /*65210*/  LOP3.LUT R11, R11, 0xefffffff, RZ, 0xc0, !PT ;  /* 0xefffffff0b0b7812 */ /* 0x000fe400078ec0ff */
[----:B------:R-:W-:Y:S02]  /*65220*/  LOP3.LUT R10, R10, 0xfffffffe, RZ, 0xc0, !PT ;  /* 0xfffffffe0a0a7812 */ /* 0x000fe400078ec0ff */
[----:B------:R-:W-:Y:S02]  /*65230*/  LOP3.LUT P3, RZ, R234, 0x80000000, RZ, 0xc0, !PT ;  /* 0x80000000eaff7812 */ /* 0x000fe4000786c0ff */
[C---:B------:R-:W-:Y:S02]  /*65240*/  LOP3.LUT P0, RZ, R235.reuse, 0x1, RZ, 0xc0, !PT ;  /* 0x00000001ebff7812 */ /* 0x040fe4000780c0ff */
[----:B------:R-:W-:Y:S02]  /*65250*/  LOP3.LUT P2, RZ, R235, 0x2, RZ, 0xc0, !PT ;  /* 0x00000002ebff7812 */ /* 0x000fe4000784c0ff */
[----:B------:R-:W-:-:S02]  /*65260*/  PRMT R7, R34, 0x7772, RZ ;  /* 0x0000777222077816 */ /* 0x000fc400000000ff */
[----:B------:R-:W-:Y:S01]  /*65270*/  LOP3.LUT P5, RZ, R235, 0x4, RZ, 0xc0, !PT ;  /* 0x00000004ebff7812 */ /* 0x000fe200078ac0ff */
[----:B------:R-:W4:Y:S01]  /*65280*/  LDL.LU.64 R38, [R1+0x1520] ;  /* 0x0015200001267983 */ /* 0x000f220000300a00 */
[----:B------:R-:W-:Y:S02]  /*65290*/  @P6 LOP3.LUT R11, R11, 0x10000000, RZ, 0xfc, !PT ;  /* 0x100000000b0b6812 */ /* 0x000fe400078efcff */
[----:B------:R-:W-:Y:S02]  /*652a0*/  LOP3.LUT P6, RZ, R235, 0x400, RZ, 0xc0, !PT ;  /* 0x00000400ebff7812 */ /* 0x000fe400078cc0ff */
[----:B------:R-:W-:Y:S01]  /*652b0*/  PRMT R34, R34, 0x7773, RZ ;  /* 0x0000777322227816 */ /* 0x000fe200000000ff */
[----:B------:R-:W4:Y:S01]  /*652c0*/  LDL.LU.64 R40, [R1+0x1518] ;  /* 0x0015180001287983 */ /* 0x000f220000300a00 */
[----:B------:R-:W-:-:S09]  /*652d0*/  LOP3.LUT R11, R11, 0xdfffffff, RZ, 0xc0, !PT ;  /* 0xdfffffff0b0b7812 */ /* 0x000fd200078ec0ff */
        /* <DEDUP_REMOVED lines=19> */
[----:B--2---:R0:W-:Y:S02]  /*65410*/  @P3 STG.E.U8 desc[UR44][R36.64], R7 ;  /* 0x0000000724003986 */ /* 0x0041e4000c10112c */
[C---:B0-----:R-:W-:Y:S02]  /*65420*/  PRMT R7, R51.reuse, 0x7770, RZ ;  /* 0x0000777033077816 */ /* 0x041fe400000000ff */
[----:B------:R-:W2:Y:S04]  /*65430*/  LDL.LU.64 R36, [R1+0x1510] ;  /* 0x0015100001247983 */ /* 0x000ea80000300a00 */
[----:B---3--:R0:W-:Y:S04]  /*65440*/  @P0 STG.E.U8 desc[UR44][R30.64], R34 ;  /* 0x000000221e000986 */ /* 0x0081e8000c10112c */
[----:B0-----:R-:W3:Y:S04]  /*65450*/  LDL.LU.64 R30, [R1+0x1508] ;  /* 0x00150800011e7983 */ /* 0x001ee80000300a00 */
[----:B----4-:R0:W-:Y:S02]  /*65460*/  @P2 STG.E.U8 desc[UR44][R228.64], R7 ;  /* 0x00000007e4002986 */ /* 0x0101e4000c10112c */
[----:B0-----:R-:W-:-:S02]  /*65470*/  PRMT R7, R51, 0x7771, RZ ;  /* 0x0000777133077816 */ /* 0x001fc400000000ff */
[----:B------:R-:W4:Y:S04]  /*65480*/  LDL.LU.64 R228, [R1+0x1500] ;  /* 0x0015000001e47983 */ /* 0x000f280000300a00 */
[----:B------:R0:W-:Y:S02]  /*65490*/  @P5 STG.E.U8 desc[UR44][R28.64], R7 ;  /* 0x000000071c005986 */ /* 0x0001e4000c10112c */
[----:B0-----:R-:W-:Y:S02]  /*654a0*/  PRMT R7, R51, 0x7772, RZ ;  /* 0x0000777233077816 */ /* 0x001fe400000000ff */
[----:B------:R-:W4:Y:S04]  /*654b0*/  LDL.LU.64 R28, [R1+0x14f8] ;  /* 0x0014f800011c7983 */ /* 0x000f280000300a00 */
[----:B------:R0:W-:Y:S01]  /*654c0*/  @P6 STG.E.U8 desc[UR44][R224.64], R7 ;  /* 0x00000007e0006986 */ /* 0x0001e2000c10112c */
[----:B------:R-:W-:-:S02]  /*654d0*/  LOP3.LUT P6, RZ, R10, 0x8, RZ, 0xc0, !PT ;  /* 0x000000080aff7812 */ /* 0x000fc400078cc0ff */
[----:B------:R-:W-:Y:S02]  /*654e0*/  PRMT R51, R51, 0x7773, RZ ;  /* 0x0000777333337816 */ /* 0x000fe400000000ff */
[----:B0-----:R-:W-:Y:S01]  /*654f0*/  PRMT R7, R35, 0x7770, RZ ;  /* 0x0000777023077816 */ /* 0x001fe200000000ff */
[----:B------:R-:W4:Y:S08]  /*65500*/  LDL.LU.64 R224, [R1+0x14f0] ;  /* 0x0014f00001e07983 */ /* 0x000f300000300a00 */
[----:B------:R0:W-:Y:S01]  /*65510*/  @P6 STG.E.U8 desc[UR44][R226.64], R51 ;  /* 0x00000033e2006986 */ /* 0x0001e2000c10112c */
[----:B------:R-:W-:-:S03]  /*65520*/  LOP3.LUT P6, RZ, R10, 0x4, RZ, 0xc0, !PT ;  /* 0x000000040aff7812 */ /* 0x000fc600078cc0ff */
[----:B0-----:R-:W4:Y:S10]  /*65530*/  LDL.LU.64 R226, [R1+0x14e8] ;  /* 0x0014e80001e27983 */ /* 0x001f340000300a00 */
[----:B------:R0:W-:Y:S01]  /*65540*/  @P6 STG.E.U8 desc[UR44][R68.64], R7 ;  /* 0x0000000744006986 */ /* 0x0001e2000c10112c */
[----:B------:R-:W-:-:S03]  /*65550*/  LOP3.LUT P6, RZ, R10, 0x2, RZ, 0xc0, !PT ;  /* 0x000000020aff7812 */ /* 0x000fc600078cc0ff */
[----:B0-----:R-:W2:Y:S01]  /*65560*/  LDL.LU.64 R68, [R1+0x2358] ;  /* 0x0023580001447983 */ /* 0x001ea20000300a00 */
[----:B------:R-:W-:-:S09]  /*65570*/  PRMT R7, R35, 0x7771, RZ ;  /* 0x0000777123077816 */ /* 0x000fd200000000ff */
[----:B------:R0:W-:Y:S01]  /*65580*/  @P6 STG.E.U8 desc[UR44][R56.64], R7 ;  /* 0x0000000738006986 */ /* 0x0001e2000c10112c */
[----:B------:R-:W-:Y:S02]  /*65590*/  LOP3.LUT P6, RZ, R10, 0x1, RZ, 0xc0, !PT ;  /* 0x000000010aff7812 */ /* 0x000fe400078cc0ff */
[----:B0-----:R-:W-:-:S11]  /*655a0*/  PRMT R7, R35, 0x7772, RZ ;  /* 0x0000777223077816 */ /* 0x001fd600000000ff */
[----:B------:R-:W-:Y:S01]  /*655b0*/  @P6 STG.E.U8 desc[UR44][R42.64], R7 ;  /* 0x000000072a006986 */ /* 0x000fe2000c10112c */
[----:B------:R-:W-:Y:S02]  /*655c0*/  LOP3.LUT P6, RZ, R11, 0x80000000, RZ, 0xc0, !PT ;  /* 0x800000000bff7812 */ /* 0x000fe400078cc0ff */
[----:B------:R-:W-:-:S11]  /*655d0*/  PRMT R35, R35, 0x7773, RZ ;  /* 0x0000777323237816 */ /* 0x000fd600000000ff */
[----:B------:R0:W-:Y:S04]  /*655e0*/  @P6 STG.E.U8 desc[UR44][R72.64], R35 ;  /* 0x0000002348006986 */ /* 0x0001e8000c10112c */
[----:B0-----:R-:W4:Y:S01]  /*655f0*/  LDL.LU.64 R72, [R1+0x2350] ;  /* 0x0023500001487983 */ /* 0x001f220000300a00 */
[----:B------:R-:W-:Y:S02]  /*65600*/  LOP3.LUT P6, RZ, R11, 0x40000000, RZ, 0xc0, !PT ;  /* 0x400000000bff7812 */ /* 0x000fe400078cc0ff */
[C---:B------:R-:W-:Y:S02]  /*65610*/  LOP3.LUT P1, RZ, R235.reuse, 0x1000, RZ, 0xc0, !PT ;  /* 0x00001000ebff7812 */ /* 0x040fe4000782c0ff */
[C---:B------:R-:W-:Y:S02]  /*65620*/  LOP3.LUT P4, RZ, R235.reuse, 0x2000, RZ, 0xc0, !PT ;  /* 0x00002000ebff7812 */ /* 0x040fe4000788c0ff */
[----:B------:R-:W-:-:S02]  /*65630*/  LOP3.LUT P3, RZ, R235, 0x4000, RZ, 0xc0, !PT ;  /* 0x00004000ebff7812 */ /* 0x000fc4000786c0ff */
[C---:B------:R-:W-:Y:S02]  /*65640*/  LOP3.LUT P0, RZ, R235.reuse, 0x8000, RZ, 0xc0, !PT ;  /* 0x00008000ebff7812 */ /* 0x040fe4000780c0ff */
[C---:B------:R-:W-:Y:S02]  /*65650*/  LOP3.LUT P2, RZ, R235.reuse, 0x10000, RZ, 0xc0, !PT ;  /* 0x00010000ebff7812 */ /* 0x040fe4000784c0ff */
[----:B------:R-:W-:Y:S02]  /*65660*/  LOP3.LUT P5, RZ, R235, 0x20000, RZ, 0xc0, !PT ;  /* 0x00020000ebff7812 */ /* 0x000fe400078ac0ff */
[----:B--2---:R-:W-:-:S05]  /*65670*/  PRMT R7, R68, 0x7770, RZ ;  /* 0x0000777044077816 */ /* 0x004fca00000000ff */
[----:B------:R0:W-:Y:S01]  /*65680*/  @P6 STG.E.U8 desc[UR44][R38.64], R7 ;  /* 0x0000000726006986 */ /* 0x0001e2000c10112c */
[----:B------:R-:W-:Y:S02]  /*65690*/  LOP3.LUT P6, RZ, R11, 0x20000000, RZ, 0xc0, !PT ;  /* 0x200000000bff7812 */ /* 0x000fe400078cc0ff */
[----:B0-----:R-:W-:-:S11]  /*656a0*/  PRMT R7, R68, 0x7771, RZ ;  /* 0x0000777144077816 */ /* 0x001fd600000000ff */
[----:B------:R0:W-:Y:S01]  /*656b0*/  @P6 STG.E.U8 desc[UR44][R40.64], R7 ;  /* 0x0000000728006986 */ /* 0x0001e2000c10112c */
[----:B------:R-:W-:Y:S02]  /*656c0*/  LOP3.LUT P6, RZ, R11, 0x10000000, RZ, 0xc0, !PT ;  /* 0x100000000bff7812 */ /* 0x000fe400078cc0ff */
[C---:B0-----:R-:W-:Y:S02]  /*656d0*/  PRMT R7, R68.reuse, 0x7772, RZ ;  /* 0x0000777244077816 */ /* 0x041fe400000000ff */
[----:B------:R-:W-:-:S09]  /*656e0*/  PRMT R68, R68, 0x7773, RZ ;  /* 0x0000777344447816 */ /* 0x000fd200000000ff */
[----:B------:R4:W-:Y:S04]  /*656f0*/  @P6 STG.E.U8 desc[UR44][R36.64], R7 ;  /* 0x0000000724006986 */ /* 0x0009e8000c10112c */
[----:B---3--:R-:W-:Y:S01]  /*65700*/  @P1 STG.E.U8 desc[UR44][R30.64], R68 ;  /* 0x000000441e001986 */ /* 0x008fe2000c10112c */
[----:B----4-:R-:W-:-:S05]  /*65710*/  PRMT R7, R72, 0x7770, RZ ;  /* 0x0000777048077816 */ /* 0x010fca00000000ff */
        /* <DEDUP_REMOVED lines=8> */
[----:B------:R0:W-:Y:S04]  /*657a0*/  @P5 STG.E.U8 desc[UR44][R236.64], R7 ;  /* 0x00000007ec005986 */ /* 0x0001e8000c10112c */
[----:B0-----:R-:W2:Y:S04]  /*657b0*/  LDL.LU.64 R236, [R1+0x2348] ;  /* 0x0023480001ec7983 */ /* 0x001ea80000300a00 */
[----:B------:R-:W3:Y:S04]  /*657c0*/  LDL.LU.64 R36, [R1+0x14d8] ;  /* 0x0014d80001247983 */ /* 0x000ee80000300a00 */
[----:B------:R-:W4:Y:S04]  /*657d0*/  LDL.LU.64 R30, [R1+0x14d0] ;  /* 0x0014d000011e7983 */ /* 0x000f280000300a00 */
[----:B------:R-:W2:Y:S04]  /*657e0*/  LDL.LU.64 R228, [R1+0x14c8] ;  /* 0x0014c80001e47983 */ /* 0x000ea80000300a00 */
[----:B------:R-:W2:Y:S01]  /*657f0*/  LDL.LU.64 R28, [R1+0x14b8] ;  /* 0x0014b800011c7983 */ /* 0x000ea20000300a00 */
[----:B------:R-:W-:-:S02]  /*65800*/  LOP3.LUT P6, RZ, R235, 0x40000000, RZ, 0xc0, !PT ;  /* 0x40000000ebff7812 */ /* 0x000fc400078cc0ff */
[----:B------:R-:W-:Y:S02]  /*65810*/  LOP3.LUT R11, R11, 0xffefffff, RZ, 0xc0, !PT ;  /* 0xffefffff0b0b7812 */ /* 0x000fe400078ec0ff */
[C---:B------:R-:W-:Y:S02]  /*65820*/  LOP3.LUT P3, RZ, R235.reuse, 0x40000, RZ, 0xc0, !PT ;  /* 0x00040000ebff7812 */ /* 0x040fe4000786c0ff */
[----:B------:R-:W-:Y:S02]  /*65830*/  LOP3.LUT P0, RZ, R235, 0x80000, RZ, 0xc0, !PT ;  /* 0x00080000ebff7812 */ /* 0x000fe4000780c0ff */
[----:B------:R-:W-:Y:S01]  /*65840*/  PRMT R7, R69, 0x7771, RZ ;  /* 0x0000777145077816 */ /* 0x000fe200000000ff */
[----:B------:R-:W2:Y:S01]  /*65850*/  LDL.LU.64 R224, [R1+0x14a8] ;  /* 0x0014a80001e07983 */ /* 0x000ea20000300a00 */
[C---:B------:R-:W-:Y:S02]  /*65860*/  LOP3.LUT P2, RZ, R235.reuse, 0x100000, RZ, 0xc0, !PT ;  /* 0x00100000ebff7812 */ /* 0x040fe4000784c0ff */
[----:B------:R-:W-:Y:S01]  /*65870*/  LOP3.LUT P5, RZ, R235, 0x200000, RZ, 0xc0, !PT ;  /* 0x00200000ebff7812 */ /* 0x000fe200078ac0ff */
[----:B------:R-:W2:Y:S04]  /*65880*/  LDL.LU.64 R226, [R1+0x14a0] ;  /* 0x0014a00001e27983 */ /* 0x000ea80000300a00 */
[----:B------:R-:W2:Y:S04]  /*65890*/  LDL.LU.64 R60, [R1+0x1490] ;  /* 0x00149000013c7983 */ /* 0x000ea80000300a00 */
[----:B------:R-:W2:Y:S04]  /*658a0*/  LDL.LU.64 R56, [R1+0x1488] ;  /* 0x0014880001387983 */ /* 0x000ea80000300a00 */
[----:B------:R-:W2:Y:S04]  /*658b0*/  LDL.LU.64 R42, [R1+0x1480] ;  /* 0x00148000012a7983 */ /* 0x000ea80000300a00 */
[----:B------:R-:W2:Y:S01]  /*658c0*/  LDL.LU.64 R38, [R1+0x1478] ;  /* 0x0014780001267983 */ /* 0x000ea20000300a00 */
[----:B------:R-:W-:-:S02]  /*658d0*/  @P6 LOP3.LUT R11, R11, 0x100000, RZ, 0xfc, !PT ;  /* 0x001000000b0b6812 */ /* 0x000fc400078efcff */
[----:B------:R-:W-:Y:S01]  /*658e0*/  LOP3.LUT P6, RZ, R235, 0x20000000, RZ, 0xc0, !PT ;  /* 0x20000000ebff7812 */ /* 0x000fe200078cc0ff */
[----:B------:R-:W2:Y:S01]  /*658f0*/  LDL.LU.64 R40, [R1+0x1470] ;  /* 0x0014700001287983 */ /* 0x000ea20000300a00 */
        /* <DEDUP_REMOVED lines=21> */
[----:B---3--:R0:W-:Y:S02]  /*65a50*/  @P3 STG.E.U8 desc[UR44][R36.64], R7 ;  /* 0x0000000724003986 */ /* 0x0081e4000c10112c */
[C---:B0-----:R-:W-:Y:S02]  /*65a60*/  PRMT R7, R69.reuse, 0x7772, RZ ;  /* 0x0000777245077816 */ /* 0x041fe400000000ff */
[----:B------:R-:W-:-:S03]  /*65a70*/  PRMT R69, R69, 0x7773, RZ ;  /* 0x0000777345457816 */ /* 0x000fc600000000ff */
[----:B----4-:R0:W-:Y:S04]  /*65a80*/  @P0 STG.E.U8 desc[UR44][R30.64], R7 ;  /* 0x000000071e000986 */ /* 0x0101e8000c10112c */
[----:B--2---:R-:W-:Y:S01]  /*65a90*/  @P2 STG.E.U8 desc[UR44][R228.64], R69 ;  /* 0x00000045e4002986 */ /* 0x004fe2000c10112c */
[----:B0-----:R-:W-:-:S05]  /*65aa0*/  PRMT R7, R73, 0x7770, RZ ;  /* 0x0000777049077816 */ /* 0x001fca00000000ff */
[----:B------:R0:W-:Y:S02]  /*65ab0*/  @P5 STG.E.U8 desc[UR44][R28.64], R7 ;  /* 0x000000071c005986 */ /* 0x0001e4000c10112c */
[----:B0-----:R-:W-:-:S05]  /*65ac0*/  PRMT R7, R73, 0x7771, RZ ;  /* 0x0000777149077816 */ /* 0x001fca00000000ff */
[----:B------:R0:W-:Y:S04]  /*65ad0*/  @P6 STG.E.U8 desc[UR44][R70.64], R7 ;  /* 0x0000000746006986 */ /* 0x0001e8000c10112c */
[----:B0-----:R-:W2:Y:S01]  /*65ae0*/  LDL.LU.64 R70, [R1+0x2340] ;  /* 0x0023400001467983 */ /* 0x001ea20000300a00 */
[----:B------:R-:W-:Y:S02]  /*65af0*/  LOP3.LUT P6, RZ, R11, 0x8000000, RZ, 0xc0, !PT ;  /* 0x080000000bff7812 */ /* 0x000fe400078cc0ff */
[C---:B------:R-:W-:Y:S02]  /*65b00*/  PRMT R7, R73.reuse, 0x7772, RZ ;  /* 0x0000777249077816 */ /* 0x040fe400000000ff */
[----:B------:R-:W-:Y:S01]  /*65b10*/  PRMT R73, R73, 0x7773, RZ ;  /* 0x0000777349497816 */ /* 0x000fe200000000ff */
[----:B------:R-:W3:Y:S04]  /*65b20*/  LDL.LU.64 R36, [R1+0x1468] ;  /* 0x0014680001247983 */ /* 0x000ee80000300a00 */
[----:B------:R-:W4:Y:S04]  /*65b30*/  LDL.LU.64 R30, [R1+0x1460] ;  /* 0x00146000011e7983 */ /* 0x000f280000300a00 */
[----:B------:R-:W4:Y:S04]  /*65b40*/  LDL.LU.64 R228, [R1+0x1450] ;  /* 0x0014500001e47983 */ /* 0x000f280000300a00 */
[----:B------:R-:W4:Y:S04]  /*65b50*/  LDL.LU.64 R28, [R1+0x1448] ;  /* 0x00144800011c7983 */ /* 0x000f280000300a00 */
[----:B------:R0:W-:Y:S01]  /*65b60*/  @P6 STG.E.U8 desc[UR44][R224.64], R7 ;  /* 0x00000007e0006986 */ /* 0x0001e2000c10112c */
[----:B------:R-:W-:-:S03]  /*65b70*/  LOP3.LUT P6, RZ, R11, 0x4000000, RZ, 0xc0, !PT ;  /* 0x040000000bff7812 */ /* 0x000fc600078cc0ff */
[----:B0-----:R-:W4:Y:S10]  /*65b80*/  LDL.LU.64 R224, [R1+0x1440] ;  /* 0x0014400001e07983 */ /* 0x001f340000300a00 */
[----:B------:R0:W-:Y:S01]  /*65b90*/  @P6 STG.E.U8 desc[UR44][R226.64], R73 ;  /* 0x00000049e2006986 */ /* 0x0001e2000c10112c */
[----:B------:R-:W-:-:S03]  /*65ba0*/  LOP3.LUT P6, RZ, R11, 0x2000000, RZ, 0xc0, !PT ;  /* 0x020000000bff7812 */ /* 0x000fc600078cc0ff */
[----:B0-----:R-:W4:Y:S01]  /*65bb0*/  LDL.LU.64 R226, [R1+0x1438] ;  /* 0x0014380001e27983 */ /* 0x001f220000300a00 */
[----:B--2---:R-:W-:-:S09]  /*65bc0*/  PRMT R7, R70, 0x7770, RZ ;  /* 0x0000777046077816 */ /* 0x004fd200000000ff */
[----:B------:R0:W-:Y:S04]  /*65bd0*/  @P6 STG.E.U8 desc[UR44][R74.64], R7 ;  /* 0x000000074a006986 */ /* 0x0001e8000c10112c */
        /* <DEDUP_REMOVED lines=11> */
[----:B------:R-:W-:Y:S02]  /*65c90*/  LOP3.LUT P1, RZ, R235, 0x80000000, RZ, 0xc0, !PT ;  /* 0x80000000ebff7812 */ /* 0x000fe4000782c0ff */
[C---:B------:R-:W-:Y:S02]  /*65ca0*/  LOP3.LUT P4, RZ, R236.reuse, 0x1, RZ, 0xc0, !PT ;  /* 0x00000001ecff7812 */ /* 0x040fe4000788c0ff */
[----:B------:R-:W-:Y:S02]  /*65cb0*/  LOP3.LUT P3, RZ, R236, 0x2, RZ, 0xc0, !PT ;  /* 0x00000002ecff7812 */ /* 0x000fe4000786c0ff */
[----:B--2---:R-:W-:-:S05]  /*65cc0*/  PRMT R7, R74, 0x7770, RZ ;  /* 0x000077704a077816 */ /* 0x004fca00000000ff */
[----:B------:R0:W-:Y:S01]  /*65cd0*/  @P6 STG.E.U8 desc[UR44][R38.64], R7 ;  /* 0x0000000726006986 */ /* 0x0001e2000c10112c */
[----:B------:R-:W-:Y:S02]  /*65ce0*/  LOP3.LUT P6, RZ, R11, 0x100000, RZ, 0xc0, !PT ;  /* 0x001000000bff7812 */ /* 0x000fe400078cc0ff */
[----:B0-----:R-:W-:-:S11]  /*65cf0*/  PRMT R7, R74, 0x7771, RZ ;  /* 0x000077714a077816 */ /* 0x001fd600000000ff */
[----:B------:R0:W-:Y:S02]  /*65d00*/  @P6 STG.E.U8 desc[UR44][R40.64], R7 ;  /* 0x0000000728006986 */ /* 0x0001e4000c10112c */
[C---:B0-----:R-:W-:Y:S02]  /*65d10*/  PRMT R7, R74.reuse, 0x7772, RZ ;  /* 0x000077724a077816 */ /* 0x041fe400000000ff */
[----:B------:R-:W-:-:S03]  /*65d20*/  PRMT R74, R74, 0x7773, RZ ;  /* 0x000077734a4a7816 */ /* 0x000fc600000000ff */
[----:B---3--:R0:W-:Y:S04]  /*65d30*/  @P1 STG.E.U8 desc[UR44][R36.64], R7 ;  /* 0x0000000724001986 */ /* 0x0081e8000c10112c */
[----:B----4-:R-:W-:Y:S01]  /*65d40*/  @P4 STG.E.U8 desc[UR44][R30.64], R74 ;  /* 0x0000004a1e004986 */ /* 0x010fe2000c10112c */
[----:B0-----:R-:W-:-:S05]  /*65d50*/  PRMT R7, R71, 0x7770, RZ ;  /* 0x0000777047077816 */ /* 0x001fca00000000ff */
[----:B------:R0:W-:Y:S04]  /*65d60*/  @P3 STG.E.U8 desc[UR44][R228.64], R7 ;  /* 0x00000007e4003986 */ /* 0x0001e8000c10112c */
[----:B0-----:R-:W2:Y:S01]  /*65d70*/  LDL.LU.64 R228, [R1+0x1430] ;  /* 0x0014300001e47983 */ /* 0x001ea20000300a00 */
[C---:B------:R-:W-:Y:S02]  /*65d80*/  LOP3.LUT P0, RZ, R236.reuse, 0x4, RZ, 0xc0, !PT ;  /* 0x00000004ecff7812 */ /* 0x040fe4000780c0ff */
[C---:B------:R-:W-:Y:S02]  /*65d90*/  LOP3.LUT P2, RZ, R236.reuse, 0x8, RZ, 0xc0, !PT ;  /* 0x00000008ecff7812 */ /* 0x040fe4000784c0ff */
[----:B------:R-:W-:Y:S02]  /*65da0*/  PRMT R7, R71, 0x7771, RZ ;  /* 0x0000777147077816 */ /* 0x000fe400000000ff */
[----:B------:R-:W-:-:S02]  /*65db0*/  LOP3.LUT P5, RZ, R236, 0x10, RZ, 0xc0, !PT ;  /* 0x00000010ecff7812 */ /* 0x000fc400078ac0ff */
[----:B------:R-:W-:-:S05]  /*65dc0*/  LOP3.LUT P3, RZ, R236, 0x20, RZ, 0xc0, !PT ;  /* 0x00000020ecff7812 */ /* 0x000fca000786c0ff */
[----:B------:R0:W-:Y:S01]  /*65dd0*/  @P0 STG.E.U8 desc[UR44][R28.64], R7 ;  /* 0x000000071c000986 */ /* 0x0001e2000c10112c */
[----:B------:R-:W-:Y:S02]  /*65de0*/  LOP3.LUT P0, RZ, R236, 0x40, RZ, 0xc0, !PT ;  /* 0x00000040ecff7812 */ /* 0x000fe4000780c0ff */
[C---:B0-----:R-:W-:Y:S02]  /*65df0*/  PRMT R7, R71.reuse, 0x7772, RZ ;  /* 0x0000777247077816 */ /* 0x041fe400000000ff */
[----:B------:R-:W-:Y:S01]  /*65e00*/  PRMT R71, R71, 0x7773, RZ ;  /* 0x0000777347477816 */ /* 0x000fe200000000ff */
[----:B------:R-:W3:Y:S04]  /*65e10*/  LDL.LU.64 R28, [R1+0x1420] ;  /* 0x00142000011c7983 */ /* 0x000ee80000300a00 */
[----:B------:R0:W-:Y:S04]  /*65e20*/  @P2 STG.E.U8 desc[UR44][R224.64], R7 ;  /* 0x00000007e0002986 */ /* 0x0001e8000c10112c */
[----:B------:R1:W-:Y:S01]  /*65e30*/  @P5 STG.E.U8 desc[UR44][R226.64], R71 ;  /* 0x00000047e2005986 */ /* 0x0003e2000c10112c */
[----:B0-----:R-:W-:-:S03]  /*65e40*/  PRMT R7, R75, 0x7770, RZ ;  /* 0x000077704b077816 */ /* 0x001fc600000000ff */
[----:B------:R-:W4:Y:S04]  /*65e50*/  LDL.LU.64 R224, [R1+0x1418] ;  /* 0x0014180001e07983 */ /* 0x000f280000300a00 */
[----:B-1----:R-:W4:Y:S04]  /*65e60*/  LDL.LU.64 R226, [R1+0x1408] ;  /* 0x0014080001e27983 */ /* 0x002f280000300a00 */
        /* <DEDUP_REMOVED lines=8> */
[----:B------:R-:W-:Y:S01]  /*65ef0*/  LOP3.LUT P6, RZ, R236, 0x8000, RZ, 0xc0, !PT ;  /* 0x00008000ecff7812 */ /* 0x000fe200078cc0ff */
[----:B--2---:R0:W-:Y:S02]  /*65f00*/  @P3 STG.E.U8 desc[UR44][R228.64], R7 ;  /* 0x00000007e4003986 */ /* 0x0041e4000c10112c */
[----:B0-----:R-:W-:-:S05]  /*65f10*/  PRMT R7, R75, 0x7771, RZ ;  /* 0x000077714b077816 */ /* 0x001fca00000000ff */
[----:B------:R0:W-:Y:S04]  /*65f20*/  @P0 STG.E.U8 desc[UR44][R76.64], R7 ;  /* 0x000000074c000986 */ /* 0x0001e8000c10112c */
[----:B0-----:R-:W2:Y:S01]  /*65f30*/  LDL.LU.64 R76, [R1+0x2330] ;  /* 0x00233000014c7983 */ /* 0x001ea20000300a00 */
[----:B------:R-:W-:Y:S02]  /*65f40*/  LOP3.LUT R11, R11, 0xffffbfff, RZ, 0xc0, !PT ;  /* 0xffffbfff0b0b7812 */ /* 0x000fe400078ec0ff */
[C---:B------:R-:W-:Y:S02]  /*65f50*/  LOP3.LUT P2, RZ, R236.reuse, 0x80, RZ, 0xc0, !PT ;  /* 0x00000080ecff7812 */ /* 0x040fe4000784c0ff */
[----:B------:R-:W-:Y:S02]  /*65f60*/  LOP3.LUT P5, RZ, R236, 0x100, RZ, 0xc0, !PT ;  /* 0x00000100ecff7812 */ /* 0x000fe400078ac0ff */
[----:B------:R-:W-:-:S02]  /*65f70*/  PRMT R7, R75, 0x7772, RZ ;  /* 0x000077724b077816 */ /* 0x000fc400000000ff */
[----:B------:R-:W-:Y:S02]  /*65f80*/  @P6 LOP3.LUT R11, R11, 0x4000, RZ, 0xfc, !PT ;  /* 0x000040000b0b6812 */ /* 0x000fe400078efcff */
[----:B------:R-:W-:Y:S01]  /*65f90*/  LOP3.LUT P6, RZ, R236, 0x4000, RZ, 0xc0, !PT ;  /* 0x00004000ecff7812 */ /* 0x000fe200078cc0ff */
[----:B------:R-:W2:Y:S01]  /*65fa0*/  LDL.LU.64 R56, [R1+0x13e8] ;  /* 0x0013e80001387983 */ /* 0x000ea20000300a00 */
[----:B------:R-:W-:Y:S02]  /*65fb0*/  PRMT R75, R75, 0x7773, RZ ;  /* 0x000077734b4b7816 */ /* 0x000fe400000000ff */
[----:B------:R-:W-:Y:S01]  /*65fc0*/  LOP3.LUT R11, R11, 0xffff7fff, RZ, 0xc0, !PT ;  /* 0xffff7fff0b0b7812 */ /* 0x000fe200078ec0ff */
[----:B------:R-:W2:Y:S04]  /*65fd0*/  LDL.LU.64 R42, [R1+0x13e0] ;  /* 0x0013e000012a7983 */ /* 0x000ea80000300a00 */
[----:B------:R-:W2:Y:S04]  /*65fe0*/  LDL.LU.64 R38, [R1+0x13d8] ;  /* 0x0013d80001267983 */ /* 0x000ea80000300a00 */
[----:B------:R-:W2:Y:S04]  /*65ff0*/  LDL.LU.64 R40, [R1+0x13d0] ;  /* 0x0013d00001287983 */ /* 0x000ea80000300a00 */
[----:B------:R-:W2:Y:S04]  /*66000*/  LDL.LU.64 R36, [R1+0x13c8] ;  /* 0x0013c80001247983 */ /* 0x000ea80000300a00 */
[----:B------:R-:W2:Y:S01]  /*66010*/  LDL.LU.64 R30, [R1+0x13c0] ;  /* 0x0013c000011e7983 */ /* 0x000ea20000300a00 */
        /* <DEDUP_REMOVED lines=12> */
[----:B---3--:R2:W-:Y:S10]  /*660e0*/  @P2 STG.E.U8 desc[UR44][R28.64], R7 ;  /* 0x000000071c002986 */ /* 0x0085f4000c10112c */
[----:B------:R-:W-:-:S02]  /*660f0*/  @P6 LOP3.LUT R11, R11, 0x80000, RZ, 0xfc, !PT ;  /* 0x000800000b0b6812 */ /* 0x000fc400078efcff */
[----:B------:R-:W-:Y:S01]  /*66100*/  LOP3.LUT P6, RZ, R236, 0x200, RZ, 0xc0, !PT ;  /* 0x00000200ecff7812 */ /* 0x000fe200078cc0ff */
[----:B----4-:R-:W-:Y:S01]  /*66110*/  @P5 STG.E.U8 desc[UR44][R224.64], R75 ;  /* 0x0000004be0005986 */ /* 0x010fe2000c10112c */
[----:B--2---:R-:W-:-:S11]  /*66120*/  PRMT R7, R76, 0x7770, RZ ;  /* 0x000077704c077816 */ /* 0x004fd600000000ff */
[----:B------:R0:W-:Y:S04]  /*66130*/  @P6 STG.E.U8 desc[UR44][R80.64], R7 ;  /* 0x0000000750006986 */ /* 0x0001e8000c10112c */
[----:B0-----:R-:W2:Y:S01]  /*66140*/  LDL.LU.64 R80, [R1+0x2328] ;  /* 0x0023280001507983 */ /* 0x001ea20000300a00 */
[----:B------:R-:W-:-:S03]  /*66150*/  LOP3.LUT P6, RZ, R11, 0x80000, RZ, 0xc0, !PT ;  /* 0x000800000bff7812 */ /* 0x000fc600078cc0ff */
[----:B------:R-:W3:Y:S04]  /*66160*/  LDL.LU.64 R228, [R1+0x13b8] ;  /* 0x0013b80001e47983 */ /* 0x000ee80000300a00 */
[----:B------:R-:W4:Y:S04]  /*66170*/  LDL.LU.64 R28, [R1+0x13b0] ;  /* 0x0013b000011c7983 */ /* 0x000f280000300a00 */
[----:B------:R-:W4:Y:S01]  /*66180*/  LDL.LU.64 R224, [R1+0x13a8] ;  /* 0x0013a80001e07983 */ /* 0x000f220000300a00 */
[----:B------:R-:W-:-:S05]  /*66190*/  PRMT R7, R76, 0x7771, RZ ;  /* 0x000077714c077816 */ /* 0x000fca00000000ff */
[----:B------:R0:W-:Y:S04]  /*661a0*/  @P6 STG.E.U8 desc[UR44][R226.64], R7 ;  /* 0x00000007e2006986 */ /* 0x0001e8000c10112c */
[----:B0-----:R-:W4:Y:S01]  /*661b0*/  LDL.LU.64 R226, [R1+0x13a0] ;  /* 0x0013a00001e27983 */ /* 0x001f220000300a00 */
[----:B------:R-:W-:Y:S02]  /*661c0*/  LOP3.LUT P6, RZ, R11, 0x40000, RZ, 0xc0, !PT ;  /* 0x000400000bff7812 */ /* 0x000fe400078cc0ff */
[C---:B------:R-:W-:Y:S02]  /*661d0*/  PRMT R7, R76.reuse, 0x7772, RZ ;  /* 0x000077724c077816 */ /* 0x040fe400000000ff */
        /* <DEDUP_REMOVED lines=24> */
[----:B------:R0:W-:Y:S02]  /*66360*/  @P6 STG.E.U8 desc[UR44][R36.64], R7 ;  /* 0x0000000724006986 */ /* 0x0001e4000c10112c */
[----:B0-----:R-:W-:-:S05]  /*66370*/  PRMT R7, R77, 0x7771, RZ ;  /* 0x000077714d077816 */ /* 0x001fca00000000ff */
[----:B------:R0:W-:Y:S02]  /*66380*/  @P1 STG.E.U8 desc[UR44][R30.64], R7 ;  /* 0x000000071e001986 */ /* 0x0001e4000c10112c */
[C---:B0-----:R-:W-:Y:S02]  /*66390*/  PRMT R7, R77.reuse, 0x7772, RZ ;  /* 0x000077724d077816 */ /* 0x041fe400000000ff */
[----:B------:R-:W-:-:S03]  /*663a0*/  PRMT R77, R77, 0x7773, RZ ;  /* 0x000077734d4d7816 */ /* 0x000fc600000000ff */
[----:B---3--:R0:W-:Y:S04]  /*663b0*/  @P4 STG.E.U8 desc[UR44][R228.64], R7 ;  /* 0x00000007e4004986 */ /* 0x0081e8000c10112c */
[----:B----4-:R-:W-:Y:S01]  /*663c0*/  @P3 STG.E.U8 desc[UR44][R28.64], R77 ;  /* 0x0000004d1c003986 */ /* 0x010fe2000c10112c */
        /* <DEDUP_REMOVED lines=10> */
[C---:B------:R-:W-:Y:S02]  /*66470*/  LOP3.LUT P0, RZ, R236.reuse, 0x2000000, RZ, 0xc0, !PT ;  /* 0x02000000ecff7812 */ /* 0x040fe4000780c0ff */
[----:B------:R-:W-:Y:S02]  /*66480*/  LOP3.LUT P2, RZ, R236, 0x4000000, RZ, 0xc0, !PT ;  /* 0x04000000ecff7812 */ /* 0x000fe4000784c0ff */
[----:B------:R-:W-:Y:S01]  /*66490*/  PRMT R81, R81, 0x7773, RZ ;  /* 0x0000777351517816 */ /* 0x000fe200000000ff */
        /* <DEDUP_REMOVED lines=19> */
[C---:B--2---:R-:W-:Y:S01]  /*665d0*/  PRMT R7, R78.reuse, 0x7770, RZ ;  /* 0x000077704e077816 */ /* 0x044fe200000000ff */
[----:B---3--:R-:W-:Y:S04]  /*665e0*/  @P3 STG.E.U8 desc[UR44][R30.64], R81 ;  /* 0x000000511e003986 */ /* 0x008fe8000c10112c */
[----:B----4-:R0:W-:Y:S02]  /*665f0*/  @P0 STG.E.U8 desc[UR44][R228.64], R7 ;  /* 0x00000007e4000986 */ /* 0x0101e4000c10112c */
[----:B0-----:R-:W-:-:S05]  /*66600*/  PRMT R7, R78, 0x7771, RZ ;  /* 0x000077714e077816 */ /* 0x001fca00000000ff */
[----:B------:R0:W-:Y:S04]  /*66610*/  @P2 STG.E.U8 desc[UR44][R82.64], R7 ;  /* 0x0000000752002986 */ /* 0x0001e8000c10112c */
[----:B0-----:R-:W2:Y:S01]  /*66620*/  LDL.LU.64 R82, [R1+0x2318] ;  /* 0x0023180001527983 */ /* 0x001ea20000300a00 */
[----:B------:R-:W-:Y:S02]  /*66630*/  @P6 LOP3.LUT R11, R11, 0x80, RZ, 0xfc, !PT ;  /* 0x000000800b0b6812 */ /* 0x000fe400078efcff */
[----:B------:R-:W-:Y:S02]  /*66640*/  LOP3.LUT P6, RZ, R237, 0x1, RZ, 0xc0, !PT ;  /* 0x00000001edff7812 */ /* 0x000fe400078cc0ff */
[----:B------:R-:W-:Y:S02]  /*66650*/  LOP3.LUT P5, RZ, R236, 0x8000000, RZ, 0xc0, !PT ;  /* 0x08000000ecff7812 */ /* 0x000fe400078ac0ff */
[----:B------:R-:W-:-:S02]  /*66660*/  PRMT R7, R78, 0x7772, RZ ;  /* 0x000077724e077816 */ /* 0x000fc400000000ff */
[----:B------:R-:W-:Y:S01]  /*66670*/  LOP3.LUT R11, R11, 0xfffffeff, RZ, 0xc0, !PT ;  /* 0xfffffeff0b0b7812 */ /* 0x000fe200078ec0ff */
[----:B------:R-:W3:Y:S01]  /*66680*/  LDL.LU.64 R36, [R1+0x1320] ;  /* 0x0013200001247983 */ /* 0x000ee20000300a00 */
[----:B------:R-:W-:-:S03]  /*66690*/  PRMT R78, R78, 0x7773, RZ ;  /* 0x000077734e4e7816 */ /* 0x000fc600000000ff */
[----:B------:R-:W4:Y:S04]  /*666a0*/  LDL.LU.64 R30, [R1+0x1318] ;  /* 0x00131800011e7983 */ /* 0x000f280000300a00 */
[----:B------:R-:W4:Y:S01]  /*666b0*/  LDL.LU.64 R228, [R1+0x1310] ;  /* 0x0013100001e47983 */ /* 0x000f220000300a00 */
        /* <DEDUP_REMOVED lines=11> */
[----:B------:R0:W-:-:S12]  /*66770*/  @P5 STG.E.U8 desc[UR44][R28.64], R7 ;  /* 0x000000071c005986 */ /* 0x0001d8000c10112c */
[----:B------:R1:W-:Y:S01]  /*66780*/  @P6 STG.E.U8 desc[UR44][R224.64], R78 ;  /* 0x0000004ee0006986 */ /* 0x0003e2000c10112c */
[----:B------:R-:W-:-:S03]  /*66790*/  LOP3.LUT P6, RZ, R11, 0x800, RZ, 0xc0, !PT ;  /* 0x000008000bff7812 */ /* 0x000fc600078cc0ff */
[----:B0-----:R-:W4:Y:S04]  /*667a0*/  LDL.LU.64 R28, [R1+0x1308] ;  /* 0x00130800011c7983 */ /* 0x001f280000300a00 */
[----:B-1----:R-:W4:Y:S01]  /*667b0*/  LDL.LU.64 R224, [R1+0x1300] ;  /* 0x0013000001e07983 */ /* 0x002f220000300a00 */
[----:B--2---:R-:W-:-:S05]  /*667c0*/  PRMT R7, R82, 0x7770, RZ ;  /* 0x0000777052077816 */ /* 0x004fca00000000ff */
[----:B------:R0:W-:Y:S01]  /*667d0*/  @P6 STG.E.U8 desc[UR44][R226.64], R7 ;  /* 0x00000007e2006986 */ /* 0x0001e2000c10112c */
[C---:B------:R-:W-:Y:S02]  /*667e0*/  LOP3.LUT P6, RZ, R11.reuse, 0x400, RZ, 0xc0, !PT ;  /* 0x000004000bff7812 */ /* 0x040fe400078cc0ff */
[----:B0-----:R-:W-:Y:S01]  /*667f0*/  PRMT R7, R82, 0x7771, RZ ;  /* 0x0000777152077816 */ /* 0x001fe200000000ff */
[----:B------:R-:W2:Y:S10]  /*66800*/  LDL.LU.64 R226, [R1+0x12f8] ;  /* 0x0012f80001e27983 */ /* 0x000eb40000300a00 */
[----:B------:R0:W-:Y:S01]  /*66810*/  @P6 STG.E.U8 desc[UR44][R60.64], R7 ;  /* 0x000000073c006986 */ /* 0x0001e2000c10112c */
[----:B------:R-:W-:-:S02]  /*66820*/  LOP3.LUT P6, RZ, R11, 0x200, RZ, 0xc0, !PT ;  /* 0x000002000bff7812 */ /* 0x000fc400078cc0ff */
        /* <DEDUP_REMOVED lines=13> */
[----:B------:R0:W-:Y:S04]  /*66900*/  @P6 STG.E.U8 desc[UR44][R84.64], R7 ;  /* 0x0000000754006986 */ /* 0x0001e8000c10112c */
[----:B0-----:R-:W2:Y:S01]  /*66910*/  LDL.LU.64 R84, [R1+0x2310] ;  /* 0x0023100001547983 */ /* 0x001ea20000300a00 */
[----:B------:R-:W-:Y:S02]  /*66920*/  LOP3.LUT P6, RZ, R11, 0x10, RZ, 0xc0, !PT ;  /* 0x000000100bff7812 */ /* 0x000fe400078cc0ff */
[C---:B------:R-:W-:Y:S02]  /*66930*/  LOP3.LUT P1, RZ, R237.reuse, 0x20, RZ, 0xc0, !PT ;  /* 0x00000020edff7812 */ /* 0x040fe4000782c0ff */
[----:B------:R-:W-:Y:S02]  /*66940*/  LOP3.LUT P4, RZ, R237, 0x40, RZ, 0xc0, !PT ;  /* 0x00000040edff7812 */ /* 0x000fe4000788c0ff */
[----:B------:R-:W-:-:S02]  /*66950*/  PRMT R79, R79, 0x7773, RZ ;  /* 0x000077734f4f7816 */ /* 0x000fc400000000ff */
[----:B------:R-:W-:Y:S02]  /*66960*/  PRMT R7, R83, 0x7770, RZ ;  /* 0x0000777053077816 */ /* 0x000fe400000000ff */
[C---:B------:R-:W-:Y:S02]  /*66970*/  LOP3.LUT P3, RZ, R237.reuse, 0x80, RZ, 0xc0, !PT ;  /* 0x00000080edff7812 */ /* 0x040fe4000786c0ff */
[C---:B------:R-:W-:Y:S02]  /*66980*/  LOP3.LUT P0, RZ, R237.reuse, 0x100, RZ, 0xc0, !PT ;  /* 0x00000100edff7812 */ /* 0x040fe4000780c0ff */
[C---:B------:R-:W-:Y:S01]  /*66990*/  LOP3.LUT P2, RZ, R237.reuse, 0x200, RZ, 0xc0, !PT ;  /* 0x00000200edff7812 */ /* 0x040fe2000784c0ff */
[----:B---3--:R-:W-:Y:S04]  /*669a0*/  @P6 STG.E.U8 desc[UR44][R36.64], R79 ;  /* 0x0000004f24006986 */ /* 0x008fe8000c10112c */
[----:B----4-:R0:W-:Y:S01]  /*669b0*/  @P1 STG.E.U8 desc[UR44][R30.64], R7 ;  /* 0x000000071e001986 */ /* 0x0101e2000c10112c */
[----:B------:R-:W-:-:S02]  /*669c0*/  LOP3.LUT P5, RZ, R237, 0x400, RZ, 0xc0, !PT ;  /* 0x00000400edff7812 */ /* 0x000fc400078ac0ff */
[----:B0-----:R-:W-:-:S05]  /*669d0*/  PRMT R7, R83, 0x7771, RZ ;  /* 0x0000777153077816 */ /* 0x001fca00000000ff */
[----:B------:R0:W-:Y:S02]  /*669e0*/  @P4 STG.E.U8 desc[UR44][R228.64], R7 ;  /* 0x00000007e4004986 */ /* 0x0001e4000c10112c */
[C---:B0-----:R-:W-:Y:S02]  /*669f0*/  PRMT R7, R83.reuse, 0x7772, RZ ;  /* 0x0000777253077816 */ /* 0x041fe400000000ff */
[----:B------:R-:W-:-:S03]  /*66a00*/  PRMT R83, R83, 0x7773, RZ ;  /* 0x0000777353537816 */ /* 0x000fc600000000ff */
[----:B------:R2:W-:Y:S04]  /*66a10*/  @P3 STG.E.U8 desc[UR44][R28.64], R7 ;  /* 0x000000071c003986 */ /* 0x0005e8000c10112c */
[----:B------:R-:W-:Y:S01]  /*66a20*/  @P0 STG.E.U8 desc[UR44][R224.64], R83 ;  /* 0x00000053e0000986 */ /* 0x000fe2000c10112c */
[----:B--2---:R-:W-:-:S05]  /*66a30*/  PRMT R7, R84, 0x7770, RZ ;  /* 0x0000777054077816 */ /* 0x004fca00000000ff */
[----:B------:R0:W-:Y:S02]  /*66a40*/  @P2 STG.E.U8 desc[UR44][R226.64], R7 ;  /* 0x00000007e2002986 */ /* 0x0001e4000c10112c */
[----:B0-----:R-:W-:-:S05]  /*66a50*/  PRMT R7, R84, 0x7771, RZ ;  /* 0x0000777154077816 */ /* 0x001fca00000000ff */
[----:B------:R0:W-:Y:S04]  /*66a60*/  @P5 STG.E.U8 desc[UR44][R88.64], R7 ;  /* 0x0000000758005986 */ /* 0x0001e8000c10112c */
[----:B0-----:R-:W2:Y:S04]  /*66a70*/  LDL.LU.64 R88, [R1+0x2308] ;  /* 0x0023080001587983 */ /* 0x001ea80000300a00 */
        /* <DEDUP_REMOVED lines=8> */
[----:B------:R-:W2:Y:S01]  /*66b00*/  LDL.LU.64 R38, [R1+0x12a0] ;  /* 0x0012a00001267983 */ /* 0x000ea20000300a00 */
[----:B------:R-:W-:-:S02]  /*66b10*/  LOP3.LUT P6, RZ, R237, 0x800000, RZ, 0xc0, !PT ;  /* 0x00800000edff7812 */ /* 0x000fc400078cc0ff */
[----:B------:R-:W-:Y:S02]  /*66b20*/  LOP3.LUT R12, R12, 0xefffffff, RZ, 0xc0, !PT ;  /* 0xefffffff0c0c7812 */ /* 0x000fe400078ec0ff */
[----:B------:R-:W-:Y:S01]  /*66b30*/  LOP3.LUT P3, RZ, R237, 0x800, RZ, 0xc0, !PT ;  /* 0x00000800edff7812 */ /* 0x000fe2000786c0ff */
[----:B------:R-:W2:Y:S08]  /*66b40*/  LDL.LU.64 R40, [R1+0x1290] ;  /* 0x0012900001287983 */ /* 0x000eb00000300a00 */
[----:B------:R-:W-:-:S02]  /*66b50*/  @P6 LOP3.LUT R12, R12, 0x10000000, RZ, 0xfc, !PT ;  /* 0x100000000c0c6812 */ /* 0x000fc400078efcff */
[----:B------:R-:W-:Y:S02]  /*66b60*/  LOP3.LUT P6, RZ, R237, 0x400000, RZ, 0xc0, !PT ;  /* 0x00400000edff7812 */ /* 0x000fe400078cc0ff */
[----:B------:R-:W-:-:S11]  /*66b70*/  LOP3.LUT R12, R12, 0xdfffffff, RZ, 0xc0, !PT ;  /* 0xdfffffff0c0c7812 */ /* 0x000fd600078ec0ff */
[----:B------:R-:W-:Y:S02]  /*66b80*/  @P6 LOP3.LUT R12, R12, 0x20000000, RZ, 0xfc, !PT ;  /* 0x200000000c0c6812 */ /* 0x000fe400078efcff */
[C---:B------:R-:W-:Y:S02]  /*66b90*/  LOP3.LUT P6, RZ, R237.reuse, 0x200000, RZ, 0xc0, !PT ;  /* 0x00200000edff7812 */ /* 0x040fe400078cc0ff */
[----:B------:R-:W-:Y:S02]  /*66ba0*/  LOP3.LUT R12, R12, 0xbfffffff, RZ, 0xc0, !PT ;  /* 0xbfffffff0c0c7812 */ /* 0x000fe400078ec0ff */
[----:B------:R-:W-:Y:S02]  /*66bb0*/  PRMT R7, R84, 0x7772, RZ ;  /* 0x0000777254077816 */ /* 0x000fe400000000ff */
[----:B------:R-:W-:-:S07]  /*66bc0*/  LOP3.LUT P0, RZ, R237, 0x1000, RZ, 0xc0, !PT ;  /* 0x00001000edff7812 */ /* 0x000fce000780c0ff */
[----:B------:R-:W-:Y:S02]  /*66bd0*/  @P6 LOP3.LUT R12, R12, 0x40000000, RZ, 0xfc, !PT ;  /* 0x400000000c0c6812 */ /* 0x000fe400078efcff */
[----:B------:R-:W-:Y:S02]  /*66be0*/  LOP3.LUT P6, RZ, R237, 0x100000, RZ, 0xc0, !PT ;  /* 0x00100000edff7812 */ /* 0x000fe400078cc0ff */
[----:B------:R-:W-:Y:S02]  /*66bf0*/  LOP3.LUT R12, R12, 0x7fffffff, RZ, 0xc0, !PT ;  /* 0x7fffffff0c0c7812 */ /* 0x000fe400078ec0ff */
[----:B------:R-:W-:-:S09]  /*66c00*/  PRMT R84, R84, 0x7773, RZ ;  /* 0x0000777354547816 */ /* 0x000fd200000000ff */
        /* <DEDUP_REMOVED lines=11> */
[C---:B------:R-:W-:Y:S02]  /*66cc0*/  LOP3.LUT P6, RZ, R237.reuse, 0x10000, RZ, 0xc0, !PT ;  /* 0x00010000edff7812 */ /* 0x040fe400078cc0ff */
[----:B------:R-:W-:Y:S02]  /*66cd0*/  LOP3.LUT P5, RZ, R237, 0x4000, RZ, 0xc0, !PT ;  /* 0x00004000edff7812 */ /* 0x000fe400078ac0ff */
[----:B------:R-:W-:-:S09]  /*66ce0*/  LOP3.LUT R11, R11, 0xfffffff7, RZ, 0xc0, !PT ;  /* 0xfffffff70b0b7812 */ /* 0x000fd200078ec0ff */
[----:B------:R-:W-:Y:S02]  /*66cf0*/  @P6 LOP3.LUT R11, R11, 0x8, RZ, 0xfc, !PT ;  /* 0x000000080b0b6812 */ /* 0x000fe400078efcff */
[----:B------:R-:W-:Y:S01]  /*66d00*/  LOP3.LUT P6, RZ, R237, 0x8000, RZ, 0xc0, !PT ;  /* 0x00008000edff7812 */ /* 0x000fe200078cc0ff */
[----:B---3--:R0:W-:Y:S04]  /*66d10*/  @P3 STG.E.U8 desc[UR44][R36.64], R7 ;  /* 0x0000000724003986 */ /* 0x0081e8000c10112c */
[----:B0-----:R-:W3:Y:S04]  /*66d20*/  LDL.LU.64 R36, [R1+0x1288] ;  /* 0x0012880001247983 */ /* 0x001ee80000300a00 */
[----:B----4-:R0:W-:Y:S04]  /*66d30*/  @P0 STG.E.U8 desc[UR44][R30.64], R84 ;  /* 0x000000541e000986 */ /* 0x0101e8000c10112c */
[----:B0-----:R-:W4:Y:S01]  /*66d40*/  LDL.LU.64 R30, [R1+0x1280] ;  /* 0x00128000011e7983 */ /* 0x001f220000300a00 */
[----:B--2---:R-:W-:-:S05]  /*66d50*/  PRMT R7, R88, 0x7770, RZ ;  /* 0x0000777058077816 */ /* 0x004fca00000000ff */
[----:B------:R0:W-:Y:S02]  /*66d60*/  @P2 STG.E.U8 desc[UR44][R228.64], R7 ;  /* 0x00000007e4002986 */ /* 0x0001e4000c10112c */
[C---:B0-----:R-:W-:Y:S02]  /*66d70*/  PRMT R7, R88.reuse, 0x7771, RZ ;  /* 0x0000777158077816 */ /* 0x041fe400000000ff */
[----:B------:R-:W2:Y:S04]  /*66d80*/  LDL.LU.64 R228, [R1+0x1270] ;  /* 0x0012700001e47983 */ /* 0x000ea80000300a00 */
[----:B------:R0:W-:Y:S02]  /*66d90*/  @P5 STG.E.U8 desc[UR44][R28.64], R7 ;  /* 0x000000071c005986 */ /* 0x0001e4000c10112c */
[----:B0-----:R-:W-:-:S02]  /*66da0*/  PRMT R7, R88, 0x7772, RZ ;  /* 0x0000777258077816 */ /* 0x001fc400000000ff */
[----:B------:R-:W2:Y:S04]  /*66db0*/  LDL.LU.64 R28, [R1+0x1268] ;  /* 0x00126800011c7983 */ /* 0x000ea80000300a00 */
[----:B------:R0:W-:Y:S01]  /*66dc0*/  @P6 STG.E.U8 desc[UR44][R224.64], R7 ;  /* 0x00000007e0006986 */ /* 0x0001e2000c10112c */
[----:B------:R-:W-:Y:S02]  /*66dd0*/  LOP3.LUT P6, RZ, R11, 0x8, RZ, 0xc0, !PT ;  /* 0x000000080bff7812 */ /* 0x000fe400078cc0ff */
[----:B------:R-:W-:Y:S02]  /*66de0*/  PRMT R88, R88, 0x7773, RZ ;  /* 0x0000777358587816 */ /* 0x000fe400000000ff */
[----:B0-----:R-:W-:Y:S01]  /*66df0*/  PRMT R7, R85, 0x7770, RZ ;  /* 0x0000777055077816 */ /* 0x001fe200000000ff */
[----:B------:R-:W2:Y:S08]  /*66e00*/  LDL.LU.64 R224, [R1+0x1260] ;  /* 0x0012600001e07983 */ /* 0x000eb00000300a00 */
[----:B------:R-:W-:Y:S01]  /*66e10*/  @P6 STG.E.U8 desc[UR44][R56.64], R88 ;  /* 0x0000005838006986 */ /* 0x000fe2000c10112c */
[----:B------:R-:W-:-:S13]  /*66e20*/  LOP3.LUT P6, RZ, R11, 0x4, RZ, 0xc0, !PT ;  /* 0x000000040bff7812 */ /* 0x000fda00078cc0ff */
[----:B------:R0:W-:Y:S01]  /*66e30*/  @P6 STG.E.U8 desc[UR44][R226.64], R7 ;  /* 0x00000007e2006986 */ /* 0x0001e2000c10112c */
[----:B------:R-:W-:Y:S02]  /*66e40*/  LOP3.LUT P6, RZ, R11, 0x2, RZ, 0xc0, !PT ;  /* 0x000000020bff7812 */ /* 0x000fe400078cc0ff */
[----:B0-----:R-:W-:Y:S01]  /*66e50*/  PRMT R7, R85, 0x7771, RZ ;  /* 0x0000777155077816 */ /* 0x001fe200000000ff */
[----:B------:R-:W2:Y:S10]  /*66e60*/  LDL.LU.64 R226, [R1+0x1250] ;  /* 0x0012500001e27983 */ /* 0x000eb40000300a00 */
[----:B------:R0:W-:Y:S01]  /*66e70*/  @P6 STG.E.U8 desc[UR44][R42.64], R7 ;  /* 0x000000072a006986 */ /* 0x0001e2000c10112c */
[----:B------:R-:W-:-:S02]  /*66e80*/  LOP3.LUT P6, RZ, R11, 0x1, RZ, 0xc0, !PT ;  /* 0x000000010bff7812 */ /* 0x000fc400078cc0ff */
[----:B0-----:R-:W-:-:S11]  /*66e90*/  PRMT R7, R85, 0x7772, RZ ;  /* 0x0000777255077816 */ /* 0x001fd600000000ff */
[----:B------:R-:W-:Y:S01]  /*66ea0*/  @P6 STG.E.U8 desc[UR44][R38.64], R7 ;  /* 0x0000000726006986 */ /* 0x000fe2000c10112c */
[----:B------:R-:W-:Y:S02]  /*66eb0*/  LOP3.LUT P6, RZ, R12, 0x80000000, RZ, 0xc0, !PT ;  /* 0x800000000cff7812 */ /* 0x000fe400078cc0ff */
[----:B------:R-:W-:-:S11]  /*66ec0*/  PRMT R85, R85, 0x7773, RZ ;  /* 0x0000777355557816 */ /* 0x000fd600000000ff */
[----:B------:R0:W-:Y:S04]  /*66ed0*/  @P6 STG.E.U8 desc[UR44][R86.64], R85 ;  /* 0x0000005556006986 */ /* 0x0001e8000c10112c */
[----:B0-----:R-:W2:Y:S01]  /*66ee0*/  LDL.LU.64 R86, [R1+0x2300] ;  /* 0x0023000001567983 */ /* 0x001ea20000300a00 */
[----:B------:R-:W-:Y:S02]  /*66ef0*/  LOP3.LUT P6, RZ, R12, 0x40000000, RZ, 0xc0, !PT ;  /* 0x400000000cff7812 */ /* 0x000fe400078cc0ff */
[----:B------:R-:W-:-:S11]  /*66f00*/  PRMT R7, R89, 0x7770, RZ ;  /* 0x0000777059077816 */ /* 0x000fd600000000ff */
[----:B------:R0:W-:Y:S01]  /*66f10*/  @P6 STG.E.U8 desc[UR44][R40.64], R7 ;  /* 0x0000000728006986 */ /* 0x0001e2000c10112c */
[----:B------:R-:W-:Y:S02]  /*66f20*/  LOP3.LUT P6, RZ, R12, 0x20000000, RZ, 0xc0, !PT ;  /* 0x200000000cff7812 */ /* 0x000fe400078cc0ff */
[----:B------:R-:W-:Y:S02]  /*66f30*/  LOP3.LUT P1, RZ, R237, 0x1000000, RZ, 0xc0, !PT ;  /* 0x01000000edff7812 */ /* 0x000fe4000782c0ff */
[----:B0-----:R-:W-:-:S09]  /*66f40*/  PRMT R7, R89, 0x7771, RZ ;  /* 0x0000777159077816 */ /* 0x001fd200000000ff */
[----:B---3--:R0:W-:Y:S01]  /*66f50*/  @P6 STG.E.U8 desc[UR44][R36.64], R7 ;  /* 0x0000000724006986 */ /* 0x0081e2000c10112c */
[----:B------:R-:W-:Y:S02]  /*66f60*/  LOP3.LUT P6, RZ, R12, 0x10000000, RZ, 0xc0, !PT ;  /* 0x100000000cff7812 */ /* 0x000fe400078cc0ff */
[C---:B0-----:R-:W-:Y:S02]  /*66f70*/  PRMT R7, R89.reuse, 0x7772, RZ ;  /* 0x0000777259077816 */ /* 0x041fe400000000ff */
[----:B------:R-:W-:-:S09]  /*66f80*/  PRMT R89, R89, 0x7773, RZ ;  /* 0x0000777359597816 */ /* 0x000fd200000000ff */
[----:B----4-:R-:W-:Y:S04]  /*66f90*/  @P6 STG.E.U8 desc[UR44][R30.64], R7 ;  /* 0x000000071e006986 */ /* 0x010fe8000c10112c */
[----:B------:R0:W-:Y:S04]  /*66fa0*/  @P1 STG.E.U8 desc[UR44][R90.64], R89 ;  /* 0x000000595a001986 */ /* 0x0001e8000c10112c */
[----:B0-----:R-:W3:Y:S01]  /*66fb0*/  LDL.LU.64 R90, [R1+0x22f8] ;  /* 0x0022f800015a7983 */ /* 0x001ee20000300a00 */
[C---:B------:R-:W-:Y:S02]  /*66fc0*/  LOP3.LUT P4, RZ, R237.reuse, 0x2000000, RZ, 0xc0, !PT ;  /* 0x02000000edff7812 */ /* 0x040fe4000788c0ff */
[----:B------:R-:W-:-:S02]  /*66fd0*/  LOP3.LUT P3, RZ, R237, 0x4000000, RZ, 0xc0, !PT ;  /* 0x04000000edff7812 */ /* 0x000fc4000786c0ff */
        /* <DEDUP_REMOVED lines=9> */
[----:B------:R0:W-:Y:S04]  /*67070*/  @P2 STG.E.U8 desc[UR44][R238.64], R86 ;  /* 0x00000056ee002986 */ /* 0x0001e8000c10112c */
[----:B0-----:R-:W2:Y:S04]  /*67080*/  LDL.LU.64 R238, [R1+0x22f0] ;  /* 0x0022f00001ee7983 */ /* 0x001ea80000300a00 */
[----:B------:R-:W4:Y:S04]  /*67090*/  LDL.LU.64 R40, [R1+0x1248] ;  /* 0x0012480001287983 */ /* 0x000f280000300a00 */
[----:B------:R-:W4:Y:S04]  /*670a0*/  LDL.LU.64 R36, [R1+0x1240] ;  /* 0x0012400001247983 */ /* 0x000f280000300a00 */
[----:B------:R-:W4:Y:S04]  /*670b0*/  LDL.LU.64 R30, [R1+0x1230] ;  /* 0x00123000011e7983 */ /* 0x000f280000300a00 */
[----:B------:R-:W4:Y:S04]  /*670c0*/  LDL.LU.64 R228, [R1+0x1228] ;  /* 0x0012280001e47983 */ /* 0x000f280000300a00 */
[----:B------:R-:W4:Y:S01]  /*670d0*/  LDL.LU.64 R28, [R1+0x1220] ;  /* 0x00122000011c7983 */ /* 0x000f220000300a00 */
[----:B------:R-:W-:-:S03]  /*670e0*/  LOP3.LUT P5, RZ, R237, 0x20000000, RZ, 0xc0, !PT ;  /* 0x20000000edff7812 */ /* 0x000fc600078ac0ff */
[----:B------:R-:W4:Y:S01]  /*670f0*/  LDL.LU.64 R224, [R1+0x1218] ;  /* 0x0012180001e07983 */ /* 0x000f220000300a00 */
[----:B---3--:R-:W-:-:S09]  /*67100*/  PRMT R7, R90, 0x7770, RZ ;  /* 0x000077705a077816 */ /* 0x008fd200000000ff */
[----:B------:R0:W-:Y:S04]  /*67110*/  @P5 STG.E.U8 desc[UR44][R226.64], R7 ;  /* 0x00000007e2005986 */ /* 0x0001e8000c10112c */
[----:B0-----:R-:W3:Y:S04]  /*67120*/  LDL.LU.64 R226, [R1+0x1210] ;  /* 0x0012100001e27983 */ /* 0x001ee80000300a00 */
[----:B------:R-:W3:Y:S04]  /*67130*/  LDL.LU.64 R56, [R1+0x1200] ;  /* 0x0012000001387983 */ /* 0x000ee80000300a00 */
[----:B------:R-:W3:Y:S01]  /*67140*/  LDL.LU.64 R42, [R1+0x11f8] ;  /* 0x0011f800012a7983 */ /* 0x000ee20000300a00 */
[----:B------:R-:W-:-:S02]  /*67150*/  LOP3.LUT R12, R12, 0xffefffff, RZ, 0xc0, !PT ;  /* 0xffefffff0c0c7812 */ /* 0x000fc400078ec0ff */
[C---:B------:R-:W-:Y:S02]  /*67160*/  LOP3.LUT P3, RZ, R237.reuse, 0x40000000, RZ, 0xc0, !PT ;  /* 0x40000000edff7812 */ /* 0x040fe4000786c0ff */
[----:B------:R-:W-:Y:S02]  /*67170*/  LOP3.LUT P0, RZ, R237, 0x80000000, RZ, 0xc0, !PT ;  /* 0x80000000edff7812 */ /* 0x000fe4000780c0ff */
[----:B------:R-:W-:Y:S01]  /*67180*/  PRMT R7, R90, 0x7771, RZ ;  /* 0x000077715a077816 */ /* 0x000fe200000000ff */
[----:B------:R-:W3:Y:S01]  /*67190*/  LDL.LU.64 R38, [R1+0x11e0] ;  /* 0x0011e00001267983 */ /* 0x000ee20000300a00 */
        /* <DEDUP_REMOVED lines=22> */
[----:B------:R-:W-:Y:S01]  /*67300*/  LOP3.LUT P5, RZ, R238, 0x2, RZ, 0xc0, !PT ;  /* 0x00000002eeff7812 */ /* 0x000fe200078ac0ff */
[----:B----4-:R0:W-:Y:S01]  /*67310*/  @P3 STG.E.U8 desc[UR44][R40.64], R7 ;  /* 0x0000000728003986 */ /* 0x0101e2000c10112c */
[----:B------:R-:W-:Y:S02]  /*67320*/  LOP3.LUT R12, R12, 0xf7ffffff, RZ, 0xc0, !PT ;  /* 0xf7ffffff0c0c7812 */ /* 0x000fe400078ec0ff */
[----:B0-----:R-:W-:-:S07]  /*67330*/  PRMT R7, R90, 0x7772, RZ ;  /* 0x000077725a077816 */ /* 0x001fce00000000ff */
[----:B------:R-:W-:Y:S02]  /*67340*/  @P6 LOP3.LUT R12, R12, 0x8000000, RZ, 0xfc, !PT ;  /* 0x080000000c0c6812 */ /* 0x000fe400078efcff */
[----:B------:R-:W-:Y:S02]  /*67350*/  LOP3.LUT P6, RZ, R238, 0x4, RZ, 0xc0, !PT ;  /* 0x00000004eeff7812 */ /* 0x000fe400078cc0ff */
[----:B------:R-:W-:Y:S01]  /*67360*/  PRMT R90, R90, 0x7773, RZ ;  /* 0x000077735a5a7816 */ /* 0x000fe200000000ff */
[----:B------:R-:W2:Y:S04]  /*67370*/  LDL.LU.64 R40, [R1+0x11d8] ;  /* 0x0011d80001287983 */ /* 0x000ea80000300a00 */
[----:B------:R0:W-:Y:S04]  /*67380*/  @P0 STG.E.U8 desc[UR44][R36.64], R7 ;  /* 0x0000000724000986 */ /* 0x0001e8000c10112c */
[----:B------:R1:W-:Y:S01]  /*67390*/  @P2 STG.E.U8 desc[UR44][R30.64], R90 ;  /* 0x0000005a1e002986 */ /* 0x0003e2000c10112c */
[----:B0-----:R-:W-:-:S03]  /*673a0*/  PRMT R7, R87, 0x7770, RZ ;  /* 0x0000777057077816 */ /* 0x001fc600000000ff */
[----:B------:R-:W4:Y:S04]  /*673b0*/  LDL.LU.64 R36, [R1+0x11d0] ;  /* 0x0011d00001247983 */ /* 0x000f280000300a00 */
[----:B-1----:R-:W4:Y:S04]  /*673c0*/  LDL.LU.64 R30, [R1+0x11c8] ;  /* 0x0011c800011e7983 */ /* 0x002f280000300a00 */
[----:B------:R0:W-:Y:S02]  /*673d0*/  @P5 STG.E.U8 desc[UR44][R228.64], R7 ;  /* 0x00000007e4005986 */ /* 0x0001e4000c10112c */
[----:B0-----:R-:W-:-:S02]  /*673e0*/  PRMT R7, R87, 0x7771, RZ ;  /* 0x0000777157077816 */ /* 0x001fc400000000ff */
[----:B------:R-:W4:Y:S04]  /*673f0*/  LDL.LU.64 R228, [R1+0x11c0] ;  /* 0x0011c00001e47983 */ /* 0x000f280000300a00 */
[----:B------:R0:W-:Y:S01]  /*67400*/  @P6 STG.E.U8 desc[UR44][R28.64], R7 ;  /* 0x000000071c006986 */ /* 0x0001e2000c10112c */
[C---:B------:R-:W-:Y:S02]  /*67410*/  LOP3.LUT P6, RZ, R12.reuse, 0x8000000, RZ, 0xc0, !PT ;  /* 0x080000000cff7812 */ /* 0x040fe400078cc0ff */
[----:B0-----:R-:W-:Y:S01]  /*67420*/  PRMT R7, R87, 0x7772, RZ ;  /* 0x0000777257077816 */ /* 0x001fe200000000ff */
[----:B------:R-:W4:Y:S10]  /*67430*/  LDL.LU.64 R28, [R1+0x11b8] ;  /* 0x0011b800011c7983 */ /* 0x000f340000300a00 */
[----:B------:R0:W-:Y:S01]  /*67440*/  @P6 STG.E.U8 desc[UR44][R224.64], R7 ;  /* 0x00000007e0006986 */ /* 0x0001e2000c10112c */
[----:B------:R-:W-:-:S02]  /*67450*/  LOP3.LUT P6, RZ, R12, 0x4000000, RZ, 0xc0, !PT ;  /* 0x040000000cff7812 */ /* 0x000fc400078cc0ff */
[----:B------:R-:W-:Y:S02]  /*67460*/  PRMT R87, R87, 0x7773, RZ ;  /* 0x0000777357577816 */ /* 0x000fe400000000ff */
[----:B0-----:R-:W-:Y:S01]  /*67470*/  PRMT R7, R91, 0x7770, RZ ;  /* 0x000077705b077816 */ /* 0x001fe200000000ff */
[----:B------:R-:W4:Y:S08]  /*67480*/  LDL.LU.64 R224, [R1+0x11b0] ;  /* 0x0011b00001e07983 */ /* 0x000f300000300a00 */
[----:B---3--:R0:W-:Y:S01]  /*67490*/  @P6 STG.E.U8 desc[UR44][R226.64], R87 ;  /* 0x00000057e2006986 */ /* 0x0081e2000c10112c */
[----:B------:R-:W-:-:S03]  /*674a0*/  LOP3.LUT P6, RZ, R12, 0x2000000, RZ, 0xc0, !PT ;  /* 0x020000000cff7812 */ /* 0x000fc600078cc0ff */
[----:B0-----:R-:W3:Y:S10]  /*674b0*/  LDL.LU.64 R226, [R1+0x11a8] ;  /* 0x0011a80001e27983 */ /* 0x001ef40000300a00 */
[----:B------:R0:W-:Y:S01]  /*674c0*/  @P6 STG.E.U8 desc[UR44][R92.64], R7 ;  /* 0x000000075c006986 */ /* 0x0001e2000c10112c */
[----:B------:R-:W-:-:S02]  /*674d0*/  LOP3.LUT P6, RZ, R12, 0x1000000, RZ, 0xc0, !PT ;  /* 0x010000000cff7812 */ /* 0x000fc400078cc0ff */
        /* <DEDUP_REMOVED lines=9> */
[----:B0-----:R-:W3:Y:S01]  /*67570*/  LDL.LU.64 R96, [R1+0x22e0] ;  /* 0x0022e00001607983 */ /* 0x001ee20000300a00 */
[----:B------:R-:W-:Y:S02]  /*67580*/  LOP3.LUT P6, RZ, R12, 0x200000, RZ, 0xc0, !PT ;  /* 0x002000000cff7812 */ /* 0x000fe400078cc0ff */
[C---:B------:R-:W-:Y:S02]  /*67590*/  LOP3.LUT P1, RZ, R238.reuse, 0x800, RZ, 0xc0, !PT ;  /* 0x00000800eeff7812 */ /* 0x040fe4000782c0ff */
[C---:B------:R-:W-:Y:S02]  /*675a0*/  LOP3.LUT P4, RZ, R238.reuse, 0x1000, RZ, 0xc0, !PT ;  /* 0x00001000eeff7812 */ /* 0x040fe4000788c0ff */
[----:B------:R-:W-:-:S02]  /*675b0*/  LOP3.LUT P3, RZ, R238, 0x2000, RZ, 0xc0, !PT ;  /* 0x00002000eeff7812 */ /* 0x000fc4000786c0ff */
        /* <DEDUP_REMOVED lines=9> */
[----:B----4-:R3:W-:Y:S04]  /*67650*/  @P1 STG.E.U8 desc[UR44][R36.64], R7 ;  /* 0x0000000724001986 */ /* 0x0107e8000c10112c */
[----:B------:R0:W-:Y:S01]  /*67660*/  @P4 STG.E.U8 desc[UR44][R30.64], R92 ;  /* 0x0000005c1e004986 */ /* 0x0001e2000c10112c */
[----:B---3--:R-:W-:-:S03]  /*67670*/  PRMT R7, R96, 0x7770, RZ ;  /* 0x0000777060077816 */ /* 0x008fc600000000ff */
[----:B------:R-:W2:Y:S04]  /*67680*/  LDL.LU.64 R36, [R1+0x11a0] ;  /* 0x0011a00001247983 */ /* 0x000ea80000300a00 */
[----:B0-----:R-:W3:Y:S04]  /*67690*/  LDL.LU.64 R30, [R1+0x1198] ;  /* 0x00119800011e7983 */ /* 0x001ee80000300a00 */
[----:B------:R0:W-:Y:S02]  /*676a0*/  @P3 STG.E.U8 desc[UR44][R228.64], R7 ;  /* 0x00000007e4003986 */ /* 0x0001e4000c10112c */
[----:B0-----:R-:W-:-:S02]  /*676b0*/  PRMT R7, R96, 0x7771, RZ ;  /* 0x0000777160077816 */ /* 0x001fc400000000ff */
[----:B------:R-:W4:Y:S04]  /*676c0*/  LDL.LU.64 R228, [R1+0x1190] ;  /* 0x0011900001e47983 */ /* 0x000f280000300a00 */
[----:B------:R0:W-:Y:S02]  /*676d0*/  @P0 STG.E.U8 desc[UR44][R28.64], R7 ;  /* 0x000000071c000986 */ /* 0x0001e4000c10112c */
[----:B0-----:R-:W-:Y:S02]  /*676e0*/  PRMT R7, R96, 0x7772, RZ ;  /* 0x0000777260077816 */ /* 0x001fe400000000ff */
[----:B------:R-:W4:Y:S04]  /*676f0*/  LDL.LU.64 R28, [R1+0x1180] ;  /* 0x00118000011c7983 */ /* 0x000f280000300a00 */
[----:B------:R0:W-:Y:S04]  /*67700*/  @P2 STG.E.U8 desc[UR44][R224.64], R7 ;  /* 0x00000007e0002986 */ /* 0x0001e8000c10112c */
[----:B0-----:R-:W4:Y:S01]  /*67710*/  LDL.LU.64 R224, [R1+0x1178] ;  /* 0x0011780001e07983 */ /* 0x001f220000300a00 */
        /* <DEDUP_REMOVED lines=19> */
[C---:B------:R-:W-:Y:S02]  /*67850*/  LOP3.LUT P5, RZ, R238.reuse, 0x10000, RZ, 0xc0, !PT ;  /* 0x00010000eeff7812 */ /* 0x040fe400078ac0ff */
[----:B------:R-:W-:Y:S02]  /*67860*/  LOP3.LUT P3, RZ, R238, 0x20000, RZ, 0xc0, !PT ;  /* 0x00020000eeff7812 */ /* 0x000fe4000786c0ff */
[----:B------:R-:W-:Y:S02]  /*67870*/  LOP3.LUT R12, R12, 0xfffbffff, RZ, 0xc0, !PT ;  /* 0xfffbffff0c0c7812 */ /* 0x000fe400078ec0ff */
[----:B------:R-:W-:-:S02]  /*67880*/  LOP3.LUT P0, RZ, R238, 0x40000, RZ, 0xc0, !PT ;  /* 0x00040000eeff7812 */ /* 0x000fc4000780c0ff */
[----:B------:R-:W-:Y:S02]  /*67890*/  PRMT R96, R96, 0x7773, RZ ;  /* 0x0000777360607816 */ /* 0x000fe400000000ff */
[----:B------:R-:W-:Y:S02]  /*678a0*/  PRMT R7, R93, 0x7770, RZ ;  /* 0x000077705d077816 */ /* 0x000fe400000000ff */
[----:B------:R-:W-:Y:S02]  /*678b0*/  @P6 LOP3.LUT R12, R12, 0x40000, RZ, 0xfc, !PT ;  /* 0x000400000c0c6812 */ /* 0x000fe400078efcff */
[C---:B------:R-:W-:Y:S01]  /*678c0*/  LOP3.LUT P6, RZ, R238.reuse, 0x400000, RZ, 0xc0, !PT ;  /* 0x00400000eeff7812 */ /* 0x040fe200078cc0ff */
[----:B------:R0:W-:Y:S01]  /*678d0*/  @P5 STG.E.U8 desc[UR44][R226.64], R96 ;  /* 0x00000060e2005986 */ /* 0x0001e2000c10112c */
[----:B------:R-:W-:Y:S02]  /*678e0*/  LOP3.LUT P2, RZ, R238, 0x80000, RZ, 0xc0, !PT ;  /* 0x00080000eeff7812 */ /* 0x000fe4000784c0ff */
[----:B------:R-:W-:-:S02]  /*678f0*/  LOP3.LUT R12, R12, 0xfff7ffff, RZ, 0xc0, !PT ;  /* 0xfff7ffff0c0c7812 */ /* 0x000fc400078ec0ff */
[----:B------:R-:W-:-:S07]  /*67900*/  LOP3.LUT P5, RZ, R238, 0x100000, RZ, 0xc0, !PT ;  /* 0x00100000eeff7812 */ /* 0x000fce00078ac0ff */
[----:B------:R-:W-:Y:S02]  /*67910*/  @P6 LOP3.LUT R12, R12, 0x80000, RZ, 0xfc, !PT ;  /* 0x000800000c0c6812 */ /* 0x000fe400078efcff */
[----:B------:R-:W-:Y:S01]  /*67920*/  LOP3.LUT P6, RZ, R238, 0x200000, RZ, 0xc0, !PT ;  /* 0x00200000eeff7812 */ /* 0x000fe200078cc0ff */
[----:B0-----:R-:W4:Y:S04]  /*67930*/  LDL.LU.64 R226, [R1+0x1168] ;  /* 0x0011680001e27983 */ /* 0x001f280000300a00 */
[----:B------:R-:W4:Y:S04]  /*67940*/  LDL.LU.64 R60, [R1+0x1160] ;  /* 0x00116000013c7983 */ /* 0x000f280000300a00 */
[----:B------:R-:W4:Y:S04]  /*67950*/  LDL.LU.64 R56, [R1+0x1150] ;  /* 0x0011500001387983 */ /* 0x000f280000300a00 */
[----:B------:R-:W4:Y:S04]  /*67960*/  LDL.LU.64 R42, [R1+0x1148] ;  /* 0x00114800012a7983 */ /* 0x000f280000300a00 */
[----:B------:R-:W4:Y:S04]  /*67970*/  LDL.LU.64 R38, [R1+0x1140] ;  /* 0x0011400001267983 */ /* 0x000f280000300a00 */
[----:B------:R-:W4:Y:S04]  /*67980*/  LDL.LU.64 R40, [R1+0x1138] ;  /* 0x0011380001287983 */ /* 0x000f280000300a00 */
[----:B--2---:R0:W-:Y:S02]  /*67990*/  @P3 STG.E.U8 desc[UR44][R36.64], R7 ;  /* 0x0000000724003986 */ /* 0x0041e4000c10112c */
[----:B0-----:R-:W-:-:S02]  /*679a0*/  PRMT R7, R93, 0x7771, RZ ;  /* 0x000077715d077816 */ /* 0x001fc400000000ff */
[----:B------:R-:W2:Y:S04]  /*679b0*/  LDL.LU.64 R36, [R1+0x1130] ;  /* 0x0011300001247983 */ /* 0x000ea80000300a00 */
[----:B---3--:R0:W-:Y:S02]  /*679c0*/  @P0 STG.E.U8 desc[UR44][R30.64], R7 ;  /* 0x000000071e000986 */ /* 0x0081e4000c10112c */
[C---:B0-----:R-:W-:Y:S02]  /*679d0*/  PRMT R7, R93.reuse, 0x7772, RZ ;  /* 0x000077725d077816 */ /* 0x041fe400000000ff */
[----:B------:R-:W-:Y:S01]  /*679e0*/  PRMT R93, R93, 0x7773, RZ ;  /* 0x000077735d5d7816 */ /* 0x000fe200000000ff */
[----:B------:R-:W3:Y:S04]  /*679f0*/  LDL.LU.64 R30, [R1+0x1128] ;  /* 0x00112800011e7983 */ /* 0x000ee80000300a00 */
[----:B----4-:R0:W-:Y:S04]  /*67a00*/  @P2 STG.E.U8 desc[UR44][R228.64], R7 ;  /* 0x00000007e4002986 */ /* 0x0101e8000c10112c */
[----:B------:R-:W-:Y:S01]  /*67a10*/  @P5 STG.E.U8 desc[UR44][R28.64], R93 ;  /* 0x0000005d1c005986 */ /* 0x000fe2000c10112c */
[----:B0-----:R-:W-:-:S03]  /*67a20*/  PRMT R7, R97, 0x7770, RZ ;  /* 0x0000777061077816 */ /* 0x001fc600000000ff */
[----:B------:R-:W4:Y:S04]  /*67a30*/  LDL.LU.64 R228, [R1+0x1118] ;  /* 0x0011180001e47983 */ /* 0x000f280000300a00 */
[----:B------:R0:W-:Y:S01]  /*67a40*/  @P6 STG.E.U8 desc[UR44][R224.64], R7 ;  /* 0x00000007e0006986 */ /* 0x0001e2000c10112c */
[----:B------:R-:W-:Y:S02]  /*67a50*/  LOP3.LUT P6, RZ, R12, 0x80000, RZ, 0xc0, !PT ;  /* 0x000800000cff7812 */ /* 0x000fe400078cc0ff */
[----:B0-----:R-:W-:-:S11]  /*67a60*/  PRMT R7, R97, 0x7771, RZ ;  /* 0x0000777161077816 */ /* 0x001fd600000000ff */
[----:B------:R0:W-:Y:S04]  /*67a70*/  @P6 STG.E.U8 desc[UR44][R94.64], R7 ;  /* 0x000000075e006986 */ /* 0x0001e8000c10112c */
[----:B0-----:R-:W2:Y:S01]  /*67a80*/  LDL.LU.64 R94, [R1+0x22d8] ;  /* 0x0022d800015e7983 */ /* 0x001ea20000300a00 */
[C---:B------:R-:W-:Y:S02]  /*67a90*/  LOP3.LUT P6, RZ, R12.reuse, 0x40000, RZ, 0xc0, !PT ;  /* 0x000400000cff7812 */ /* 0x040fe400078cc0ff */
[C---:B------:R-:W-:Y:S02]  /*67aa0*/  PRMT R7, R97.reuse, 0x7772, RZ ;  /* 0x0000777261077816 */ /* 0x040fe400000000ff */
[----:B------:R-:W-:Y:S01]  /*67ab0*/  PRMT R97, R97, 0x7773, RZ ;  /* 0x0000777361617816 */ /* 0x000fe200000000ff */
[----:B------:R-:W4:Y:S04]  /*67ac0*/  LDL.LU.64 R28, [R1+0x1110] ;  /* 0x00111000011c7983 */ /* 0x000f280000300a00 */
[----:B------:R-:W4:Y:S04]  /*67ad0*/  LDL.LU.64 R224, [R1+0x1108] ;  /* 0x0011080001e07983 */ /* 0x000f280000300a00 */
[----:B------:R0:W-:Y:S01]  /*67ae0*/  @P6 STG.E.U8 desc[UR44][R226.64], R7 ;  /* 0x00000007e2006986 */ /* 0x0001e2000c10112c */
[----:B------:R-:W-:-:S03]  /*67af0*/  LOP3.LUT P6, RZ, R12, 0x20000, RZ, 0xc0, !PT ;  /* 0x000200000cff7812 */ /* 0x000fc600078cc0ff */
[----:B0-----:R-:W4:Y:S10]  /*67b00*/  LDL.LU.64 R226, [R1+0x1100] ;  /* 0x0011000001e27983 */ /* 0x001f340000300a00 */
[----:B------:R-:W-:Y:S01]  /*67b10*/  @P6 STG.E.U8 desc[UR44][R60.64], R97 ;  /* 0x000000613c006986 */ /* 0x000fe2000c10112c */
[----:B------:R-:W-:-:S02]  /*67b20*/  LOP3.LUT P6, RZ, R12, 0x10000, RZ, 0xc0, !PT ;  /* 0x000100000cff7812 */ /* 0x000fc400078cc0ff */
[----:B--2---:R-:W-:-:S11]  /*67b30*/  PRMT R7, R94, 0x7770, RZ ;  /* 0x000077705e077816 */ /* 0x004fd600000000ff */
        /* <DEDUP_REMOVED lines=9> */
[----:B------:R-:W-:Y:S02]  /*67bd0*/  PRMT R94, R94, 0x7773, RZ ;  /* 0x000077735e5e7816 */ /* 0x000fe400000000ff */
[----:B------:R-:W-:-:S09]  /*67be0*/  LOP3.LUT P1, RZ, R238, 0x40000000, RZ, 0xc0, !PT ;  /* 0x40000000eeff7812 */ /* 0x000fd2000782c0ff */
[----:B------:R-:W-:Y:S01]  /*67bf0*/  @P6 STG.E.U8 desc[UR44][R38.64], R94 ;  /* 0x0000005e26006986 */ /* 0x000fe2000c10112c */
[----:B------:R-:W-:Y:S02]  /*67c00*/  LOP3.LUT P6, RZ, R12, 0x1000, RZ, 0xc0, !PT ;  /* 0x000010000cff7812 */ /* 0x000fe400078cc0ff */
[----:B------:R-:W-:Y:S02]  /*67c10*/  LOP3.LUT P4, RZ, R238, 0x80000000, RZ, 0xc0, !PT ;  /* 0x80000000eeff7812 */ /* 0x000fe4000788c0ff */
        /* <DEDUP_REMOVED lines=8> */
[----:B---3--:R0:W-:Y:S04]  /*67ca0*/  @P4 STG.E.U8 desc[UR44][R30.64], R7 ;  /* 0x000000071e004986 */ /* 0x0081e8000c10112c */
[----:B----4-:R1:W-:Y:S01]  /*67cb0*/  @P3 STG.E.U8 desc[UR44][R228.64], R98 ;  /* 0x00000062e4003986 */ /* 0x0103e2000c10112c */
[----:B0-----:R-:W-:-:S03]  /*67cc0*/  PRMT R7, R95, 0x7770, RZ ;  /* 0x000077705f077816 */ /* 0x001fc600000000ff */
[----:B-1----:R-:W2:Y:S04]  /*67cd0*/  LDL.LU.64 R228, [R1+0x10f8] ;  /* 0x0010f80001e47983 */ /* 0x002ea80000300a00 */
[----:B------:R0:W-:Y:S04]  /*67ce0*/  @P0 STG.E.U8 desc[UR44][R28.64], R7 ;  /* 0x000000071c000986 */ /* 0x0001e8000c10112c */
[----:B0-----:R-:W3:Y:S01]  /*67cf0*/  LDL.LU.64 R28, [R1+0x10f0] ;  /* 0x0010f000011c7983 */ /* 0x001ee20000300a00 */
[C---:B------:R-:W-:Y:S02]  /*67d00*/  LOP3.LUT P2, RZ, R239.reuse, 0x4, RZ, 0xc0, !PT ;  /* 0x00000004efff7812 */ /* 0x040fe4000784c0ff */
[----:B------:R-:W-:-:S02]  /*67d10*/  LOP3.LUT P5, RZ, R239, 0x8, RZ, 0xc0, !PT ;  /* 0x00000008efff7812 */ /* 0x000fc400078ac0ff */
[----:B------:R-:W-:Y:S02]  /*67d20*/  PRMT R7, R95, 0x7771, RZ ;  /* 0x000077715f077816 */ /* 0x000fe400000000ff */
[C---:B------:R-:W-:Y:S02]  /*67d30*/  LOP3.LUT P3, RZ, R239.reuse, 0x10, RZ, 0xc0, !PT ;  /* 0x00000010efff7812 */ /* 0x040fe4000786c0ff */
[----:B------:R-:W-:-:S05]  /*67d40*/  LOP3.LUT P0, RZ, R239, 0x20, RZ, 0xc0, !PT ;  /* 0x00000020efff7812 */ /* 0x000fca000780c0ff */
[----:B------:R0:W-:Y:S01]  /*67d50*/  @P2 STG.E.U8 desc[UR44][R224.64], R7 ;  /* 0x00000007e0002986 */ /* 0x0001e2000c10112c */
[----:B------:R-:W-:Y:S02]  /*67d60*/  LOP3.LUT P2, RZ, R239, 0x40, RZ, 0xc0, !PT ;  /* 0x00000040efff7812 */ /* 0x000fe4000784c0ff */
[C---:B0-----:R-:W-:Y:S02]  /*67d70*/  PRMT R7, R95.reuse, 0x7772, RZ ;  /* 0x000077725f077816 */ /* 0x041fe400000000ff */
[----:B------:R-:W-:Y:S01]  /*67d80*/  PRMT R95, R95, 0x7773, RZ ;  /* 0x000077735f5f7816 */ /* 0x000fe200000000ff */
[----:B------:R-:W4:Y:S04]  /*67d90*/  LDL.LU.64 R224, [R1+0x10e0] ;  /* 0x0010e00001e07983 */ /* 0x000f280000300a00 */
[----:B------:R0:W-:Y:S02]  /*67da0*/  @P5 STG.E.U8 desc[UR44][R226.64], R7 ;  /* 0x00000007e2005986 */ /* 0x0001e4000c10112c */
[----:B0-----:R-:W-:-:S02]  /*67db0*/  PRMT R7, R99, 0x7770, RZ ;  /* 0x0000777063077816 */ /* 0x001fc400000000ff */
        /* <DEDUP_REMOVED lines=13> */
[----:B--2---:R-:W-:Y:S04]  /*67e90*/  @P3 STG.E.U8 desc[UR44][R228.64], R95 ;  /* 0x0000005fe4003986 */ /* 0x004fe8000c10112c */
[----:B---3--:R0:W-:Y:S02]  /*67ea0*/  @P0 STG.E.U8 desc[UR44][R28.64], R7 ;  /* 0x000000071c000986 */ /* 0x0081e4000c10112c */
[----:B0-----:R-:W-:-:S05]  /*67eb0*/  PRMT R7, R99, 0x7771, RZ ;  /* 0x0000777163077816 */ /* 0x001fca00000000ff */
[----:B------:R0:W-:Y:S04]  /*67ec0*/  @P2 STG.E.U8 desc[UR44][R100.64], R7 ;  /* 0x0000000764002986 */ /* 0x0001e8000c10112c */
[----:B0-----:R-:W2:Y:S01]  /*67ed0*/  LDL.LU.64 R100, [R1+0x22c8] ;  /* 0x0022c80001647983 */ /* 0x001ea20000300a00 */
[----:B------:R-:W-:Y:S02]  /*67ee0*/  LOP3.LUT R12, R12, 0xffffffbf, RZ, 0xc0, !PT ;  /* 0xffffffbf0c0c7812 */ /* 0x000fe400078ec0ff */
[----:B------:R-:W-:Y:S02]  /*67ef0*/  LOP3.LUT P5, RZ, R239, 0x80, RZ, 0xc0, !PT ;  /* 0x00000080efff7812 */ /* 0x000fe400078ac0ff */
[----:B------:R-:W-:Y:S01]  /*67f00*/  PRMT R7, R99, 0x7772, RZ ;  /* 0x0000777263077816 */ /* 0x000fe200000000ff */
[----:B------:R-:W3:Y:S01]  /*67f10*/  LDL.LU.64 R36, [R1+0x1098] ;  /* 0x0010980001247983 */ /* 0x000ee20000300a00 */
[----:B------:R-:W-:-:S02]  /*67f20*/  @P6 LOP3.LUT R12, R12, 0x40, RZ, 0xfc, !PT ;  /* 0x000000400c0c6812 */ /* 0x000fc400078efcff */
[----:B------:R-:W-:Y:S02]  /*67f30*/  LOP3.LUT P6, RZ, R239, 0x2000, RZ, 0xc0, !PT ;  /* 0x00002000efff7812 */ /* 0x000fe400078cc0ff */
[----:B------:R-:W-:Y:S01]  /*67f40*/  PRMT R99, R99, 0x7773, RZ ;  /* 0x0000777363637816 */ /* 0x000fe200000000ff */
[----:B------:R-:W3:Y:S01]  /*67f50*/  LDL.LU.64 R30, [R1+0x1090] ;  /* 0x00109000011e7983 */ /* 0x000ee20000300a00 */
[----:B------:R-:W-:-:S03]  /*67f60*/  LOP3.LUT R12, R12, 0xffffff7f, RZ, 0xc0, !PT ;  /* 0xffffff7f0c0c7812 */ /* 0x000fc600078ec0ff */
[----:B------:R-:W3:Y:S04]  /*67f70*/  LDL.LU.64 R228, [R1+0x1088] ;  /* 0x0010880001e47983 */ /* 0x000ee80000300a00 */
[----:B------:R-:W3:Y:S02]  /*67f80*/  LDL.LU.64 R28, [R1+0x1080] ;  /* 0x00108000011c7983 */ /* 0x000ee40000300a00 */
        /* <DEDUP_REMOVED lines=14> */
[----:B----4-:R0:W-:-:S12]  /*68070*/  @P5 STG.E.U8 desc[UR44][R224.64], R7 ;  /* 0x00000007e0005986 */ /* 0x0101d8000c10112c */
[----:B------:R1:W-:Y:S01]  /*68080*/  @P6 STG.E.U8 desc[UR44][R226.64], R99 ;  /* 0x00000063e2006986 */ /* 0x0003e2000c10112c */
[----:B------:R-:W-:-:S03]  /*68090*/  LOP3.LUT P6, RZ, R12, 0x800, RZ, 0xc0, !PT ;  /* 0x000008000cff7812 */ /* 0x000fc600078cc0ff */
[----:B0-----:R-:W4:Y:S04]  /*680a0*/  LDL.LU.64 R224, [R1+0x1078] ;  /* 0x0010780001e07983 */ /* 0x001f280000300a00 */
[----:B-1----:R-:W4:Y:S01]  /*680b0*/  LDL.LU.64 R226, [R1+0x1070] ;  /* 0x0010700001e27983 */ /* 0x002f220000300a00 */
[----:B--2---:R-:W-:-:S05]  /*680c0*/  PRMT R7, R100, 0x7770, RZ ;  /* 0x0000777064077816 */ /* 0x004fca00000000ff */
        /* <DEDUP_REMOVED lines=25> */
[----:B---3--:R0:W-:Y:S01]  /*68260*/  @P6 STG.E.U8 desc[UR44][R36.64], R7 ;  /* 0x0000000724006986 */ /* 0x0081e2000c10112c */
        /* <DEDUP_REMOVED lines=9> */
[----:B----4-:R0:W-:Y:S04]  /*68300*/  @P3 STG.E.U8 desc[UR44][R224.64], R7 ;  /* 0x00000007e0003986 */ /* 0x0101e8000c10112c */
[----:B------:R-:W-:Y:S01]  /*68310*/  @P0 STG.E.U8 desc[UR44][R226.64], R101 ;  /* 0x00000065e2000986 */ /* 0x000fe2000c10112c */
[----:B0-----:R-:W-:-:S05]  /*68320*/  PRMT R7, R105, 0x7770, RZ ;  /* 0x0000777069077816 */ /* 0x001fca00000000ff */
[----:B------:R0:W-:Y:S02]  /*68330*/  @P2 STG.E.U8 desc[UR44][R240.64], R7 ;  /* 0x00000007f0002986 */ /* 0x0001e4000c10112c */
[----:B0-----:R-:W-:Y:S02]  /*68340*/  PRMT R7, R105, 0x7771, RZ ;  /* 0x0000777169077816 */ /* 0x001fe400000000ff */
[----:B------:R-:W2:Y:S04]  /*68350*/  LDL.LU.64 R240, [R1+0x22b8] ;  /* 0x0022b80001f07983 */ /* 0x000ea80000300a00 */
[----:B------:R0:W-:Y:S04]  /*68360*/  @P5 STG.E.U8 desc[UR44][R102.64], R7 ;  /* 0x0000000766005986 */ /* 0x0001e8000c10112c */
[----:B0-----:R-:W3:Y:S04]  /*68370*/  LDL.LU.64 R102, [R1+0x22b0] ;  /* 0x0022b00001667983 */ /* 0x001ee80000300a00 */
[----:B------:R-:W4:Y:S04]  /*68380*/  LDL.LU.64 R36, [R1+0x1058] ;  /* 0x0010580001247983 */ /* 0x000f280000300a00 */
[----:B------:R-:W2:Y:S04]  /*68390*/  LDL.LU.64 R30, [R1+0x1048] ;  /* 0x00104800011e7983 */ /* 0x000ea80000300a00 */
[----:B------:R-:W3:Y:S01]  /*683a0*/  LDL.LU.64 R228, [R1+0x1040] ;  /* 0x0010400001e47983 */ /* 0x000ee20000300a00 */
[----:B------:R-:W-:-:S03]  /*683b0*/  LOP3.LUT P3, RZ, R239, 0x800000, RZ, 0xc0, !PT ;  /* 0x00800000efff7812 */ /* 0x000fc6000786c0ff */
[----:B------:R-:W3:Y:S01]  /*683c0*/  LDL.LU.64 R28, [R1+0x1030] ;  /* 0x00103000011c7983 */ /* 0x000ee20000300a00 */
[C---:B------:R-:W-:Y:S02]  /*683d0*/  LOP3.LUT P0, RZ, R239.reuse, 0x1000000, RZ, 0xc0, !PT ;  /* 0x01000000efff7812 */ /* 0x040fe4000780c0ff */
[----:B------:R-:W-:Y:S02]  /*683e0*/  LOP3.LUT P2, RZ, R239, 0x2000000, RZ, 0xc0, !PT ;  /* 0x02000000efff7812 */ /* 0x000fe4000784c0ff */
[----:B------:R-:W-:Y:S02]  /*683f0*/  PRMT R7, R105, 0x7772, RZ ;  /* 0x0000777269077816 */ /* 0x000fe400000000ff */
[----:B------:R-:W-:Y:S02]  /*68400*/  LOP3.LUT P5, RZ, R239, 0x4000000, RZ, 0xc0, !PT ;  /* 0x04000000efff7812 */ /* 0x000fe400078ac0ff */
[----:B------:R-:W-:Y:S01]  /*68410*/  PRMT R105, R105, 0x7773, RZ ;  /* 0x0000777369697816 */ /* 0x000fe200000000ff */
[----:B------:R-:W3:Y:S04]  /*68420*/  LDL.LU.64 R224, [R1+0x1028] ;  /* 0x0010280001e07983 */ /* 0x000ee80000300a00 */
[----:B------:R-:W3:Y:S04]  /*68430*/  LDL.LU.64 R226, [R1+0x1020] ;  /* 0x0010200001e27983 */ /* 0x000ee80000300a00 */
[----:B------:R-:W3:Y:S04]  /*68440*/  LDL.LU.64 R60, [R1+0x1018] ;  /* 0x00101800013c7983 */ /* 0x000ee80000300a00 */
[----:B------:R-:W3:Y:S04]  /*68450*/  LDL.LU.64 R56, [R1+0x1010] ;  /* 0x0010100001387983 */ /* 0x000ee80000300a00 */
[----:B------:R-:W3:Y:S04]  /*68460*/  LDL.LU.64 R42, [R1+0x1008] ;  /* 0x00100800012a7983 */ /* 0x000ee80000300a00 */
[----:B------:R-:W3:Y:S04]  /*68470*/  LDL.LU.64 R38, [R1+0x1000] ;  /* 0x0010000001267983 */ /* 0x000ee80000300a00 */
[----:B------:R-:W3:Y:S01]  /*68480*/  LDL.LU.64 R40, [R1+0xff8] ;  /* 0x000ff80001287983 */ /* 0x000ee20000300a00 */
[----:B------:R-:W-:-:S02]  /*68490*/  LOP3.LUT R13, R13, 0xefffffff, RZ, 0xc0, !PT ;  /* 0xefffffff0d0d7812 */ /* 0x000fc400078ec0ff */
[----:B------:R-:W-:Y:S01]  /*684a0*/  LOP3.LUT R12, R12, 0xfffffffe, RZ, 0xc0, !PT ;  /* 0xfffffffe0c0c7812 */ /* 0x000fe200078ec0ff */
[----:B----4-:R3:W-:Y:S04]  /*684b0*/  @P3 STG.E.U8 desc[UR44][R36.64], R7 ;  /* 0x0000000724003986 */ /* 0x0107e8000c10112c */
[----:B--2---:R-:W-:Y:S01]  /*684c0*/  @P0 STG.E.U8 desc[UR44][R30.64], R105 ;  /* 0x000000691e000986 */ /* 0x004fe2000c10112c */
[----:B---3--:R-:W-:-:S05]  /*684d0*/  PRMT R7, R102, 0x7770, RZ ;  /* 0x0000777066077816 */ /* 0x008fca00000000ff */
[----:B------:R0:W-:Y:S02]  /*684e0*/  @P2 STG.E.U8 desc[UR44][R228.64], R7 ;  /* 0x00000007e4002986 */ /* 0x0001e4000c10112c */
[----:B0-----:R-:W-:-:S05]  /*684f0*/  PRMT R7, R102, 0x7771, RZ ;  /* 0x0000777166077816 */ /* 0x001fca00000000ff */
[----:B------:R0:W-:Y:S04]  /*68500*/  @P5 STG.E.U8 desc[UR44][R106.64], R7 ;  /* 0x000000076a005986 */ /* 0x0001e8000c10112c */
[----:B0-----:R-:W2:Y:S01]  /*68510*/  LDL.LU.64 R106, [R1+0x22a8] ;  /* 0x0022a800016a7983 */ /* 0x001ea20000300a00 */
[----:B------:R-:W-:Y:S02]  /*68520*/  LOP3.LUT P6, RZ, R240, 0x8, RZ, 0xc0, !PT ;  /* 0x00000008f0ff7812 */ /* 0x000fe400078cc0ff */
[----:B------:R-:W-:Y:S01]  /*68530*/  PRMT R7, R102, 0x7772, RZ ;  /* 0x0000777266077816 */ /* 0x000fe200000000ff */
[----:B------:R-:W3:Y:S10]  /*68540*/  LDL.LU.64 R36, [R1+0xfe0] ;  /* 0x000fe00001247983 */ /* 0x000ef40000300a00 */
[----:B------:R-:W-:-:S02]  /*68550*/  @P6 LOP3.LUT R13, R13, 0x10000000, RZ, 0xfc, !PT ;  /* 0x100000000d0d6812 */ /* 0x000fc400078efcff */
[----:B------:R-:W-:Y:S02]  /*68560*/  LOP3.LUT P6, RZ, R240, 0x4, RZ, 0xc0, !PT ;  /* 0x00000004f0ff7812 */ /* 0x000fe400078cc0ff */
[----:B------:R-:W-:Y:S01]  /*68570*/  PRMT R102, R102, 0x7773, RZ ;  /* 0x0000777366667816 */ /* 0x000fe200000000ff */
[----:B------:R-:W4:Y:S01]  /*68580*/  LDL.LU.64 R30, [R1+0xfd8] ;  /* 0x000fd800011e7983 */ /* 0x000f220000300a00 */
[----:B------:R-:W-:-:S03]  /*68590*/  LOP3.LUT R13, R13, 0xdfffffff, RZ, 0xc0, !PT ;  /* 0xdfffffff0d0d7812 */ /* 0x000fc600078ec0ff */
        /* <DEDUP_REMOVED lines=48> */
[C---:B------:R-:W-:Y:S02]  /*688a0*/  LOP3.LUT P1, RZ, R240.reuse, 0x10, RZ, 0xc0, !PT ;  /* 0x00000010f0ff7812 */ /* 0x040fe4000782c0ff */
[C---:B------:R-:W-:Y:S02]  /*688b0*/  LOP3.LUT P4, RZ, R240.reuse, 0x20, RZ, 0xc0, !PT ;  /* 0x00000020f0ff7812 */ /* 0x040fe4000788c0ff */
[----:B------:R-:W-:Y:S02]  /*688c0*/  LOP3.LUT P3, RZ, R240, 0x40, RZ, 0xc0, !PT ;  /* 0x00000040f0ff7812 */ /* 0x000fe4000786c0ff */
[----:B------:R-:W-:-:S02]  /*688d0*/  PRMT R103, R103, 0x7773, RZ ;  /* 0x0000777367677816 */ /* 0x000fc400000000ff */
[C---:B------:R-:W-:Y:S02]  /*688e0*/  PRMT R7, R107.reuse, 0x7770, RZ ;  /* 0x000077706b077816 */ /* 0x040fe400000000ff */
[C---:B------:R-:W-:Y:S02]  /*688f0*/  LOP3.LUT P0, RZ, R240.reuse, 0x80, RZ, 0xc0, !PT ;  /* 0x00000080f0ff7812 */ /* 0x040fe4000780c0ff */
[C---:B------:R-:W-:Y:S02]  /*68900*/  LOP3.LUT P2, RZ, R240.reuse, 0x100, RZ, 0xc0, !PT ;  /* 0x00000100f0ff7812 */ /* 0x040fe4000784c0ff */
[----:B------:R-:W-:Y:S01]  /*68910*/  LOP3.LUT P5, RZ, R240, 0x200, RZ, 0xc0, !PT ;  /* 0x00000200f0ff7812 */ /* 0x000fe200078ac0ff */
[----:B---3--:R-:W-:Y:S04]  /*68920*/  @P1 STG.E.U8 desc[UR44][R36.64], R103 ;  /* 0x0000006724001986 */ /* 0x008fe8000c10112c */
[----:B----4-:R0:W-:Y:S02]  /*68930*/  @P4 STG.E.U8 desc[UR44][R30.64], R7 ;  /* 0x000000071e004986 */ /* 0x0101e4000c10112c */
[----:B0-----:R-:W-:-:S02]  /*68940*/  PRMT R7, R107, 0x7771, RZ ;  /* 0x000077716b077816 */ /* 0x001fc400000000ff */
[----:B------:R-:W3:Y:S04]  /*68950*/  LDL.LU.64 R30, [R1+0xfa8] ;  /* 0x000fa800011e7983 */ /* 0x000ee80000300a00 */
[----:B------:R0:W-:Y:S01]  /*68960*/  @P3 STG.E.U8 desc[UR44][R228.64], R7 ;  /* 0x00000007e4003986 */ /* 0x0001e2000c10112c */
[C---:B------:R-:W-:Y:S02]  /*68970*/  LOP3.LUT P3, RZ, R240.reuse, 0x400, RZ, 0xc0, !PT ;  /* 0x00000400f0ff7812 */ /* 0x040fe4000786c0ff */
[C---:B0-----:R-:W-:Y:S02]  /*68980*/  PRMT R7, R107.reuse, 0x7772, RZ ;  /* 0x000077726b077816 */ /* 0x041fe400000000ff */
[----:B------:R-:W-:Y:S01]  /*68990*/  PRMT R107, R107, 0x7773, RZ ;  /* 0x000077736b6b7816 */ /* 0x000fe200000000ff */
[----:B------:R-:W4:Y:S04]  /*689a0*/  LDL.LU.64 R228, [R1+0xfa0] ;  /* 0x000fa00001e47983 */ /* 0x000f280000300a00 */
[----:B------:R0:W-:Y:S04]  /*689b0*/  @P0 STG.E.U8 desc[UR44][R28.64], R7 ;  /* 0x000000071c000986 */ /* 0x0001e8000c10112c */
[----:B------:R1:W-:Y:S04]  /*689c0*/  @P2 STG.E.U8 desc[UR44][R224.64], R107 ;  /* 0x0000006be0002986 */ /* 0x0003e8000c10112c */
[----:B0-----:R-:W4:Y:S04]  /*689d0*/  LDL.LU.64 R28, [R1+0xf98] ;  /* 0x000f9800011c7983 */ /* 0x001f280000300a00 */
[----:B-1----:R-:W4:Y:S01]  /*689e0*/  LDL.LU.64 R224, [R1+0xf90] ;  /* 0x000f900001e07983 */ /* 0x002f220000300a00 */
[----:B------:R-:W-:-:S02]  /*689f0*/  LOP3.LUT P6, RZ, R240, 0x400000, RZ, 0xc0, !PT ;  /* 0x00400000f0ff7812 */ /* 0x000fc400078cc0ff */
[----:B------:R-:W-:-:S11]  /*68a00*/  LOP3.LUT R13, R13, 0xffefffff, RZ, 0xc0, !PT ;  /* 0xffefffff0d0d7812 */ /* 0x000fd600078ec0ff */
[----:B------:R-:W-:Y:S02]  /*68a10*/  @P6 LOP3.LUT R13, R13, 0x100000, RZ, 0xfc, !PT ;  /* 0x001000000d0d6812 */ /* 0x000fe400078efcff */
[----:B------:R-:W-:Y:S02]  /*68a20*/  LOP3.LUT P6, RZ, R240, 0x200000, RZ, 0xc0, !PT ;  /* 0x00200000f0ff7812 */ /* 0x000fe400078cc0ff */
[----:B------:R-:W-:Y:S02]  /*68a30*/  LOP3.LUT R13, R13, 0xffdfffff, RZ, 0xc0, !PT ;  /* 0xffdfffff0d0d7812 */ /* 0x000fe400078ec0ff */
[----:B--2---:R-:W-:-:S05]  /*68a40*/  PRMT R7, R108, 0x7770, RZ ;  /* 0x000077706c077816 */ /* 0x004fca00000000ff */
[----:B------:R0:W-:Y:S02]  /*68a50*/  @P5 STG.E.U8 desc[UR44][R226.64], R7 ;  /* 0x00000007e2005986 */ /* 0x0001e4000c10112c */
[----:B0-----:R-:W-:Y:S02]  /*68a60*/  PRMT R7, R108, 0x7771, RZ ;  /* 0x000077716c077816 */ /* 0x001fe400000000ff */
[----:B------:R-:W2:Y:S04]  /*68a70*/  LDL.LU.64 R226, [R1+0xf88] ;  /* 0x000f880001e27983 */ /* 0x000ea80000300a00 */
[----:B------:R-:W2:Y:S04]  /*68a80*/  LDL.LU.64 R60, [R1+0xf78] ;  /* 0x000f7800013c7983 */ /* 0x000ea80000300a00 */
[----:B------:R0:W-:Y:S04]  /*68a90*/  @P3 STG.E.U8 desc[UR44][R112.64], R7 ;  /* 0x0000000770003986 */ /* 0x0001e8000c10112c */
[----:B0-----:R-:W2:Y:S04]  /*68aa0*/  LDL.LU.64 R112, [R1+0x2298] ;  /* 0x0022980001707983 */ /* 0x001ea80000300a00 */
[----:B------:R-:W2:Y:S04]  /*68ab0*/  LDL.LU.64 R56, [R1+0xf70] ;  /* 0x000f700001387983 */ /* 0x000ea80000300a00 */
[----:B------:R-:W2:Y:S04]  /*68ac0*/  LDL.LU.64 R42, [R1+0xf68] ;  /* 0x000f6800012a7983 */ /* 0x000ea80000300a00 */
[----:B------:R-:W2:Y:S01]  /*68ad0*/  LDL.LU.64 R38, [R1+0xf60] ;  /* 0x000f600001267983 */ /* 0x000ea20000300a00 */
[----:B------:R-:W-:-:S02]  /*68ae0*/  @P6 LOP3.LUT R13, R13, 0x200000, RZ, 0xfc, !PT ;  /* 0x002000000d0d6812 */ /* 0x000fc400078efcff */
[C---:B------:R-:W-:Y:S02]  /*68af0*/  LOP3.LUT P6, RZ, R240.reuse, 0x100000, RZ, 0xc0, !PT ;  /* 0x00100000f0ff7812 */ /* 0x040fe400078cc0ff */
[C---:B------:R-:W-:Y:S02]  /*68b00*/  LOP3.LUT P0, RZ, R240.reuse, 0x800, RZ, 0xc0, !PT ;  /* 0x00000800f0ff7812 */ /* 0x040fe4000780c0ff */
[C---:B------:R-:W-:Y:S02]  /*68b10*/  LOP3.LUT P2, RZ, R240.reuse, 0x1000, RZ, 0xc0, !PT ;  /* 0x00001000f0ff7812 */ /* 0x040fe4000784c0ff */
[----:B------:R-:W-:Y:S02]  /*68b20*/  LOP3.LUT R13, R13, 0xffbfffff, RZ, 0xc0, !PT ;  /* 0xffbfffff0d0d7812 */ /* 0x000fe400078ec0ff */
[----:B------:R-:W-:Y:S02]  /*68b30*/  LOP3.LUT P5, RZ, R240, 0x2000, RZ, 0xc0, !PT ;  /* 0x00002000f0ff7812 */ /* 0x000fe400078ac0ff */
[----:B------:R-:W-:Y:S01]  /*68b40*/  PRMT R7, R108, 0x7772, RZ ;  /* 0x000077726c077816 */ /* 0x000fe200000000ff */
[----:B------:R-:W2:Y:S02]  /*68b50*/  LDL.LU.64 R40, [R1+0xf50] ;  /* 0x000f500001287983 */ /* 0x000ea40000300a00 */
[----:B------:R-:W-:-:S02]  /*68b60*/  @P6 LOP3.LUT R13, R13, 0x400000, RZ, 0xfc, !PT ;  /* 0x004000000d0d6812 */ /* 0x000fc400078efcff */
[----:B------:R-:W-:Y:S01]  /*68b70*/  LOP3.LUT P6, RZ, R240, 0x80000, RZ, 0xc0, !PT ;  /* 0x00080000f0ff7812 */ /* 0x000fe200078cc0ff */
[----:B---3--:R0:W-:Y:S01]  /*68b80*/  @P0 STG.E.U8 desc[UR44][R30.64], R7 ;  /* 0x000000071e000986 */ /* 0x0081e2000c10112c */
[----:B------:R-:W-:Y:S02]  /*68b90*/  PRMT R108, R108, 0x7773, RZ ;  /* 0x000077736c6c7816 */ /* 0x000fe400000000ff */
[----:B------:R-:W-:Y:S01]  /*68ba0*/  LOP3.LUT R13, R13, 0xff7fffff, RZ, 0xc0, !PT ;  /* 0xff7fffff0d0d7812 */ /* 0x000fe200078ec0ff */
[----:B------:R-:W3:Y:S08]  /*68bb0*/  LDL.LU.64 R36, [R1+0xf48] ;  /* 0x000f480001247983 */ /* 0x000ef00000300a00 */
[----:B------:R-:W-:-:S02]  /*68bc0*/  @P6 LOP3.LUT R13, R13, 0x800000, RZ, 0xfc, !PT ;  /* 0x008000000d0d6812 */ /* 0x000fc400078efcff */
[----:B------:R-:W-:Y:S01]  /*68bd0*/  LOP3.LUT P6, RZ, R240, 0x40000, RZ, 0xc0, !PT ;  /* 0x00040000f0ff7812 */ /* 0x000fe200078cc0ff */
[----:B----4-:R1:W-:Y:S04]  /*68be0*/  @P2 STG.E.U8 desc[UR44][R228.64], R108 ;  /* 0x0000006ce4002986 */ /* 0x0103e8000c10112c */
[----:B0-----:R-:W4:Y:S01]  /*68bf0*/  LDL.LU.64 R30, [R1+0xf40] ;  /* 0x000f4000011e7983 */ /* 0x001f220000300a00 */
[----:B------:R-:W-:-:S07]  /*68c00*/  LOP3.LUT R13, R13, 0xfeffffff, RZ, 0xc0, !PT ;  /* 0xfeffffff0d0d7812 */ /* 0x000fce00078ec0ff */
[----:B------:R-:W-:Y:S02]  /*68c10*/  @P6 LOP3.LUT R13, R13, 0x1000000, RZ, 0xfc, !PT ;  /* 0x010000000d0d6812 */ /* 0x000fe400078efcff */
[----:B------:R-:W-:Y:S01]  /*68c20*/  LOP3.LUT P6, RZ, R240, 0x20000, RZ, 0xc0, !PT ;  /* 0x00020000f0ff7812 */ /* 0x000fe200078cc0ff */
[----:B-1----:R-:W4:Y:S01]  /*68c30*/  LDL.LU.64 R228, [R1+0xf38] ;  /* 0x000f380001e47983 */ /* 0x002f220000300a00 */
        /* <DEDUP_REMOVED lines=22> */
[----:B------:R-:W-:Y:S01]  /*68da0*/  @P6 STG.E.U8 desc[UR44][R60.64], R112 ;  /* 0x000000703c006986 */ /* 0x000fe2000c10112c */
        /* <DEDUP_REMOVED lines=11> */
[----:B0-----:R-:W2:Y:S01]  /*68e60*/  LDL.LU.64 R110, [R1+0x2290] ;  /* 0x00229000016e7983 */ /* 0x001ea20000300a00 */
        /* <DEDUP_REMOVED lines=8> */
[----:B---3--:R0:W-:Y:S01]  /*68ef0*/  @P6 STG.E.U8 desc[UR44][R36.64], R7 ;  /* 0x0000000724006986 */ /* 0x0081e2000c10112c */
[C---:B------:R-:W-:Y:S02]  /*68f00*/  LOP3.LUT P0, RZ, R240.reuse, 0x4000000, RZ, 0xc0, !PT ;  /* 0x04000000f0ff7812 */ /* 0x040fe4000780c0ff */
[----:B------:R-:W-:Y:S02]  /*68f10*/  LOP3.LUT P2, RZ, R240, 0x8000000, RZ, 0xc0, !PT ;  /* 0x08000000f0ff7812 */ /* 0x000fe4000784c0ff */
[C---:B0-----:R-:W-:Y:S02]  /*68f20*/  PRMT R7, R113.reuse, 0x7772, RZ ;  /* 0x0000777271077816 */ /* 0x041fe400000000ff */
[----:B------:R-:W-:-:S03]  /*68f30*/  PRMT R113, R113, 0x7773, RZ ;  /* 0x0000777371717816 */ /* 0x000fc600000000ff */
[----:B----4-:R2:W-:Y:S04]  /*68f40*/  @P1 STG.E.U8 desc[UR44][R30.64], R7 ;  /* 0x000000071e001986 */ /* 0x0105e8000c10112c */
[----:B------:R-:W-:Y:S01]  /*68f50*/  @P4 STG.E.U8 desc[UR44][R228.64], R113 ;  /* 0x00000071e4004986 */ /* 0x000fe2000c10112c */
[----:B------:R-:W-:Y:S02]  /*68f60*/  LOP3.LUT P5, RZ, R240, 0x10000000, RZ, 0xc0, !PT ;  /* 0x10000000f0ff7812 */ /* 0x000fe400078ac0ff */
[----:B------:R-:W-:Y:S02]  /*68f70*/  LOP3.LUT P6, RZ, R241, 0x200, RZ, 0xc0, !PT ;  /* 0x00000200f1ff7812 */ /* 0x000fe400078cc0ff */
[----:B------:R-:W-:-:S11]  /*68f80*/  LOP3.LUT R13, R13, 0xffffefff, RZ, 0xc0, !PT ;  /* 0xffffefff0d0d7812 */ /* 0x000fd600078ec0ff */
[----:B------:R-:W-:Y:S02]  /*68f90*/  @P6 LOP3.LUT R13, R13, 0x1000, RZ, 0xfc, !PT ;  /* 0x000010000d0d6812 */ /* 0x000fe400078efcff */
        /* <DEDUP_REMOVED lines=19> */
[----:B------:R-:W-:-:S02]  /*690d0*/  LOP3.LUT R13, R13, 0xffffdfff, RZ, 0xc0, !PT ;  /* 0xffffdfff0d0d7812 */ /* 0x000fc400078ec0ff */
[C---:B------:R-:W-:Y:S02]  /*690e0*/  LOP3.LUT P3, RZ, R240.reuse, 0x20000000, RZ, 0xc0, !PT ;  /* 0x20000000f0ff7812 */ /* 0x040fe4000786c0ff */
[C---:B------:R-:W-:Y:S02]  /*690f0*/  LOP3.LUT P0, RZ, R240.reuse, 0x40000000, RZ, 0xc0, !PT ;  /* 0x40000000f0ff7812 */ /* 0x040fe4000780c0ff */
[----:B------:R-:W-:Y:S02]  /*69100*/  LOP3.LUT P2, RZ, R240, 0x80000000, RZ, 0xc0, !PT ;  /* 0x80000000f0ff7812 */ /* 0x000fe4000784c0ff */
[----:B------:R-:W-:Y:S02]  /*69110*/  @P6 LOP3.LUT R13, R13, 0x2000, RZ, 0xfc, !PT ;  /* 0x000020000d0d6812 */ /* 0x000fe400078efcff */
[C---:B------:R-:W-:Y:S02]  /*69120*/  LOP3.LUT P6, RZ, R241.reuse, 0x80, RZ, 0xc0, !PT ;  /* 0x00000080f1ff7812 */ /* 0x040fe400078cc0ff */
[----:B------:R-:W-:Y:S01]  /*69130*/  LOP3.LUT P5, RZ, R241, 0x1, RZ, 0xc0, !PT ;  /* 0x00000001f1ff7812 */ /* 0x000fe200078ac0ff */
        /* <DEDUP_REMOVED lines=20> */
[----:B---3--:R0:W-:Y:S02]  /*69280*/  @P3 STG.E.U8 desc[UR44][R36.64], R7 ;  /* 0x0000000724003986 */ /* 0x0081e4000c10112c */
[C---:B0-----:R-:W-:Y:S02]  /*69290*/  PRMT R7, R114.reuse, 0x7771, RZ ;  /* 0x0000777172077816 */ /* 0x041fe400000000ff */
[----:B------:R-:W2:Y:S04]  /*692a0*/  LDL.LU.64 R36, [R1+0xeb0] ;  /* 0x000eb00001247983 */ /* 0x000ea80000300a00 */
[----:B----4-:R0:W-:Y:S02]  /*692b0*/  @P0 STG.E.U8 desc[UR44][R30.64], R7 ;  /* 0x000000071e000986 */ /* 0x0101e4000c10112c */
[----:B0-----:R-:W-:-:S02]  /*692c0*/  PRMT R7, R114, 0x7772, RZ ;  /* 0x0000777272077816 */ /* 0x001fc400000000ff */
[----:B------:R-:W-:Y:S01]  /*692d0*/  PRMT R114, R114, 0x7773, RZ ;  /* 0x0000777372727816 */ /* 0x000fe200000000ff */
[----:B------:R-:W3:Y:S04]  /*692e0*/  LDL.LU.64 R30, [R1+0xea8] ;  /* 0x000ea800011e7983 */ /* 0x000ee80000300a00 */
[----:B------:R0:W-:Y:S04]  /*692f0*/  @P2 STG.E.U8 desc[UR44][R228.64], R7 ;  /* 0x00000007e4002986 */ /* 0x0001e8000c10112c */
[----:B------:R1:W-:Y:S01]  /*69300*/  @P5 STG.E.U8 desc[UR44][R28.64], R114 ;  /* 0x000000721c005986 */ /* 0x0003e2000c10112c */
[----:B0-----:R-:W-:-:S03]  /*69310*/  PRMT R7, R111, 0x7770, RZ ;  /* 0x000077706f077816 */ /* 0x001fc600000000ff */
[----:B------:R-:W4:Y:S04]  /*69320*/  LDL.LU.64 R228, [R1+0xea0] ;  /* 0x000ea00001e47983 */ /* 0x000f280000300a00 */
[----:B-1----:R-:W4:Y:S04]  /*69330*/  LDL.LU.64 R28, [R1+0xe98] ;  /* 0x000e9800011c7983 */ /* 0x002f280000300a00 */
[----:B------:R0:W-:Y:S01]  /*69340*/  @P6 STG.E.U8 desc[UR44][R224.64], R7 ;  /* 0x00000007e0006986 */ /* 0x0001e2000c10112c */
[----:B------:R-:W-:Y:S02]  /*69350*/  LOP3.LUT P6, RZ, R13, 0x80000, RZ, 0xc0, !PT ;  /* 0x000800000dff7812 */ /* 0x000fe400078cc0ff */
        /* <DEDUP_REMOVED lines=14> */
[----:B0-----:R-:W-:Y:S01]  /*69440*/  PRMT R7, R115, 0x7771, RZ ;  /* 0x0000777173077816 */ /* 0x001fe200000000ff */
[----:B------:R-:W2:Y:S10]  /*69450*/  LDL.LU.64 R116, [R1+0x2280] ;  /* 0x0022800001747983 */ /* 0x000eb40000300a00 */
[----:B------:R0:W-:Y:S01]  /*69460*/  @P6 STG.E.U8 desc[UR44][R38.64], R7 ;  /* 0x0000000726006986 */ /* 0x0001e2000c10112c */
[----:B------:R-:W-:-:S02]  /*69470*/  LOP3.LUT P6, RZ, R13, 0x4000, RZ, 0xc0, !PT ;  /* 0x000040000dff7812 */ /* 0x000fc400078cc0ff */
[----:B0-----:R-:W-:-:S11]  /*69480*/  PRMT R7, R115, 0x7772, RZ ;  /* 0x0000777273077816 */ /* 0x001fd600000000ff */
[----:B------:R0:W-:Y:S04]  /*69490*/  @P6 STG.E.U8 desc[UR44][R120.64], R7 ;  /* 0x0000000778006986 */ /* 0x0001e8000c10112c */
[----:B0-----:R-:W4:Y:S01]  /*694a0*/  LDL.LU.64 R120, [R1+0x2278] ;  /* 0x0022780001787983 */ /* 0x001f220000300a00 */
[----:B------:R-:W-:Y:S02]  /*694b0*/  LOP3.LUT P6, RZ, R13, 0x2000, RZ, 0xc0, !PT ;  /* 0x000020000dff7812 */ /* 0x000fe400078cc0ff */
[----:B------:R-:W-:Y:S02]  /*694c0*/  PRMT R115, R115, 0x7773, RZ ;  /* 0x0000777373737816 */ /* 0x000fe400000000ff */
[----:B------:R-:W-:-:S09]  /*694d0*/  LOP3.LUT P1, RZ, R241, 0x400, RZ, 0xc0, !PT ;  /* 0x00000400f1ff7812 */ /* 0x000fd2000782c0ff */
[----:B------:R-:W-:Y:S01]  /*694e0*/  @P6 STG.E.U8 desc[UR44][R40.64], R115 ;  /* 0x0000007328006986 */ /* 0x000fe2000c10112c */
[----:B------:R-:W-:Y:S02]  /*694f0*/  LOP3.LUT P6, RZ, R13, 0x1000, RZ, 0xc0, !PT ;  /* 0x000010000dff7812 */ /* 0x000fe400078cc0ff */
[C---:B------:R-:W-:Y:S02]  /*69500*/  LOP3.LUT P4, RZ, R241.reuse, 0x800, RZ, 0xc0, !PT ;  /* 0x00000800f1ff7812 */ /* 0x040fe4000788c0ff */
[C---:B------:R-:W-:Y:S02]  /*69510*/  LOP3.LUT P3, RZ, R241.reuse, 0x1000, RZ, 0xc0, !PT ;  /* 0x00001000f1ff7812 */ /* 0x040fe4000786c0ff */
[C---:B------:R-:W-:Y:S02]  /*69520*/  LOP3.LUT P0, RZ, R241.reuse, 0x2000, RZ, 0xc0, !PT ;  /* 0x00002000f1ff7812 */ /* 0x040fe4000780c0ff */
[C---:B------:R-:W-:Y:S02]  /*69530*/  LOP3.LUT P2, RZ, R241.reuse, 0x4000, RZ, 0xc0, !PT ;  /* 0x00004000f1ff7812 */ /* 0x040fe4000784c0ff */
[----:B------:R-:W-:-:S02]  /*69540*/  LOP3.LUT P5, RZ, R241, 0x8000, RZ, 0xc0, !PT ;  /* 0x00008000f1ff7812 */ /* 0x000fc400078ac0ff */
[----:B------:R-:W-:Y:S02]  /*69550*/  LOP3.LUT R13, R13, 0xffffffef, RZ, 0xc0, !PT ;  /* 0xffffffef0d0d7812 */ /* 0x000fe400078ec0ff */
[----:B--2---:R-:W-:-:S05]  /*69560*/  PRMT R7, R116, 0x7770, RZ ;  /* 0x0000777074077816 */ /* 0x004fca00000000ff */
[----:B------:R0:W-:Y:S02]  /*69570*/  @P6 STG.E.U8 desc[UR44][R36.64], R7 ;  /* 0x0000000724006986 */ /* 0x0001e4000c10112c */
[----:B0-----:R-:W-:-:S05]  /*69580*/  PRMT R7, R116, 0x7771, RZ ;  /* 0x0000777174077816 */ /* 0x001fca00000000ff */
        /* <DEDUP_REMOVED lines=18> */
[----:B------:R-:W2:Y:S01]  /*696b0*/  LDL.LU.64 R60, [R1+0xe40] ;  /* 0x000e4000013c7983 */ /* 0x000ea20000300a00 */
[----:B------:R-:W-:-:S02]  /*696c0*/  LOP3.LUT P6, RZ, R241, 0x10000000, RZ, 0xc0, !PT ;  /* 0x10000000f1ff7812 */ /* 0x000fc400078cc0ff */
[C---:B------:R-:W-:Y:S02]  /*696d0*/  LOP3.LUT P3, RZ, R241.reuse, 0x10000, RZ, 0xc0, !PT ;  /* 0x00010000f1ff7812 */ /* 0x040fe4000786c0ff */
[C---:B------:R-:W-:Y:S02]  /*696e0*/  LOP3.LUT P0, RZ, R241.reuse, 0x20000, RZ, 0xc0, !PT ;  /* 0x00020000f1ff7812 */ /* 0x040fe4000780c0ff */
[----:B------:R-:W-:Y:S02]  /*696f0*/  LOP3.LUT P2, RZ, R241, 0x40000, RZ, 0xc0, !PT ;  /* 0x00040000f1ff7812 */ /* 0x000fe4000784c0ff */
[----:B------:R-:W-:Y:S02]  /*69700*/  PRMT R120, R120, 0x7773, RZ ;  /* 0x0000777378787816 */ /* 0x000fe400000000ff */
[----:B------:R-:W-:Y:S02]  /*69710*/  PRMT R7, R117, 0x7770, RZ ;  /* 0x0000777075077816 */ /* 0x000fe400000000ff */
[----:B------:R-:W-:Y:S01]  /*69720*/  LOP3.LUT P5, RZ, R241, 0x80000, RZ, 0xc0, !PT ;  /* 0x00080000f1ff7812 */ /* 0x000fe200078ac0ff */
        /* <DEDUP_REMOVED lines=28> */
[----:B----4-:R1:W-:Y:S04]  /*698f0*/  @P0 STG.E.U8 desc[UR44][R30.64], R7 ;  /* 0x000000071e000986 */ /* 0x0103e8000c10112c */
[----:B0-----:R-:W3:Y:S01]  /*69900*/  LDL.LU.64 R36, [R1+0xe10] ;  /* 0x000e100001247983 */ /* 0x001ee20000300a00 */
[----:B-1----:R-:W-:-:S03]  /*69910*/  PRMT R7, R117, 0x7771, RZ ;  /* 0x0000777175077816 */ /* 0x002fc600000000ff */
[----:B------:R-:W4:Y:S04]  /*69920*/  LDL.LU.64 R30, [R1+0xe08] ;  /* 0x000e0800011e7983 */ /* 0x000f280000300a00 */
[----:B--2---:R0:W-:Y:S02]  /*69930*/  @P2 STG.E.U8 desc[UR44][R228.64], R7 ;  /* 0x00000007e4002986 */ /* 0x0041e4000c10112c */
[C---:B0-----:R-:W-:Y:S02]  /*69940*/  PRMT R7, R117.reuse, 0x7772, RZ ;  /* 0x0000777275077816 */ /* 0x041fe400000000ff */
[----:B------:R-:W-:Y:S01]  /*69950*/  PRMT R117, R117, 0x7773, RZ ;  /* 0x0000777375757816 */ /* 0x000fe200000000ff */
[----:B------:R-:W2:Y:S04]  /*69960*/  LDL.LU.64 R228, [R1+0xe00] ;  /* 0x000e000001e47983 */ /* 0x000ea80000300a00 */
[----:B------:R0:W-:Y:S04]  /*69970*/  @P5 STG.E.U8 desc[UR44][R28.64], R7 ;  /* 0x000000071c005986 */ /* 0x0001e8000c10112c */
[----:B------:R-:W-:Y:S01]  /*69980*/  @P6 STG.E.U8 desc[UR44][R224.64], R117 ;  /* 0x00000075e0006986 */ /* 0x000fe2000c10112c */
[----:B------:R-:W-:-:S02]  /*69990*/  LOP3.LUT P6, RZ, R13, 0x800, RZ, 0xc0, !PT ;  /* 0x000008000dff7812 */ /* 0x000fc400078cc0ff */
[----:B0-----:R-:W-:-:S11]  /*699a0*/  PRMT R7, R121, 0x7770, RZ ;  /* 0x0000777079077816 */ /* 0x001fd600000000ff */
[----:B------:R0:W-:Y:S01]  /*699b0*/  @P6 STG.E.U8 desc[UR44][R118.64], R7 ;  /* 0x0000000776006986 */ /* 0x0001e2000c10112c */
[----:B------:R-:W-:-:S03]  /*699c0*/  LOP3.LUT P6, RZ, R13, 0x400, RZ, 0xc0, !PT ;  /* 0x000004000dff7812 */ /* 0x000fc600078cc0ff */
[----:B0-----:R-:W3:Y:S01]  /*699d0*/  LDL.LU.64 R118, [R1+0x2268] ;  /* 0x0022680001767983 */ /* 0x001ee20000300a00 */
[----:B------:R-:W-:-:S03]  /*699e0*/  PRMT R7, R121, 0x7771, RZ ;  /* 0x0000777179077816 */ /* 0x000fc600000000ff */
[----:B------:R-:W2:Y:S04]  /*699f0*/  LDL.LU.64 R28, [R1+0xdf8] ;  /* 0x000df800011c7983 */ /* 0x000ea80000300a00 */
[----:B------:R-:W2:Y:S04]  /*69a00*/  LDL.LU.64 R224, [R1+0xdf0] ;  /* 0x000df00001e07983 */ /* 0x000ea80000300a00 */
[----:B------:R0:W-:Y:S01]  /*69a10*/  @P6 STG.E.U8 desc[UR44][R226.64], R7 ;  /* 0x00000007e2006986 */ /* 0x0001e2000c10112c */
[----:B------:R-:W-:Y:S02]  /*69a20*/  LOP3.LUT P6, RZ, R13, 0x200, RZ, 0xc0, !PT ;  /* 0x000002000dff7812 */ /* 0x000fe400078cc0ff */
[----:B0-----:R-:W-:Y:S01]  /*69a30*/  PRMT R7, R121, 0x7772, RZ ;  /* 0x0000777279077816 */ /* 0x001fe200000000ff */
[----:B------:R-:W2:Y:S10]  /*69a40*/  LDL.LU.64 R226, [R1+0xde8] ;  /* 0x000de80001e27983 */ /* 0x000eb40000300a00 */
        /* <DEDUP_REMOVED lines=27> */
[----:B------:R-:W3:Y:S04]  /*69c00*/  LDL.LU.64 R30, [R1+0xde0] ;  /* 0x000de000011e7983 */ /* 0x000ee80000300a00 */
[----:B--2---:R0:W-:Y:S04]  /*69c10*/  @P3 STG.E.U8 desc[UR44][R228.64], R7 ;  /* 0x00000007e4003986 */ /* 0x0041e8000c10112c */
[----:B------:R1:W-:Y:S04]  /*69c20*/  @P0 STG.E.U8 desc[UR44][R28.64], R122 ;  /* 0x0000007a1c000986 */ /* 0x0003e8000c10112c */
[----:B0-----:R-:W2:Y:S04]  /*69c30*/  LDL.LU.64 R228, [R1+0xdd8] ;  /* 0x000dd80001e47983 */ /* 0x001ea80000300a00 */
        /* <DEDUP_REMOVED lines=27> */
[----:B---3--:R0:W-:Y:S02]  /*69df0*/  @P3 STG.E.U8 desc[UR44][R30.64], R7 ;  /* 0x000000071e003986 */ /* 0x0081e4000c10112c */
[C---:B0-----:R-:W-:Y:S02]  /*69e00*/  PRMT R7, R123.reuse, 0x7770, RZ ;  /* 0x000077707b077816 */ /* 0x041fe400000000ff */
[----:B--2---:R-:W-:Y:S04]  /*69e10*/  @P0 STG.E.U8 desc[UR44][R228.64], R119 ;  /* 0x00000077e4000986 */ /* 0x004fe8000c10112c */
        /* <DEDUP_REMOVED lines=70> */
[----:B------:R-:W-:Y:S01]  /*6a280*/  PRMT R125, R125, 0x7773, RZ ;  /* 0x000077737d7d7816 */ /* 0x000fe200000000ff */
[----:B------:R-:W2:Y:S04]  /*6a290*/  LDL.LU.64 R228, [R1+0xd40] ;  /* 0x000d400001e47983 */ /* 0x000ea80000300a00 */
[----:B------:R0:W-:Y:S04]  /*6a2a0*/  @P0 STG.E.U8 desc[UR44][R28.64], R7 ;  /* 0x000000071c000986 */ /* 0x0001e8000c10112c */
[----:B------:R1:W-:Y:S01]  /*6a2b0*/  @P2 STG.E.U8 desc[UR44][R224.64], R125 ;  /* 0x0000007de0002986 */ /* 0x0003e2000c10112c */
[----:B0-----:R-:W-:-:S03]  /*6a2c0*/  PRMT R7, R129, 0x7770, RZ ;  /* 0x0000777081077816 */ /* 0x001fc600000000ff */
[----:B------:R-:W3:Y:S04]  /*6a2d0*/  LDL.LU.64 R28, [R1+0xd38] ;  /* 0x000d3800011c7983 */ /* 0x000ee80000300a00 */
[----:B-1----:R-:W4:Y:S04]  /*6a2e0*/  LDL.LU.64 R224, [R1+0xd30] ;  /* 0x000d300001e07983 */ /* 0x002f280000300a00 */
[----:B------:R0:W-:Y:S02]  /*6a2f0*/  @P5 STG.E.U8 desc[UR44][R226.64], R7 ;  /* 0x00000007e2005986 */ /* 0x0001e4000c10112c */
[----:B0-----:R-:W-:-:S02]  /*6a300*/  PRMT R7, R129, 0x7771, RZ ;  /* 0x0000777181077816 */ /* 0x001fc400000000ff */
[----:B------:R-:W4:Y:S04]  /*6a310*/  LDL.LU.64 R226, [R1+0xd20] ;  /* 0x000d200001e27983 */ /* 0x000f280000300a00 */
[----:B------:R0:W-:Y:S04]  /*6a320*/  @P3 STG.E.U8 desc[UR44][R126.64], R7 ;  /* 0x000000077e003986 */ /* 0x0001e8000c10112c */
[----:B0-----:R-:W4:Y:S01]  /*6a330*/  LDL.LU.64 R126, [R1+0x2248] ;  /* 0x00224800017e7983 */ /* 0x001f220000300a00 */
[----:B------:R-:W-:Y:S02]  /*6a340*/  LOP3.LUT P6, RZ, R243, 0x4, RZ, 0xc0, !PT ;  /* 0x00000004f3ff7812 */ /* 0x000fe400078cc0ff */
[----:B------:R-:W-:-:S02]  /*6a350*/  LOP3.LUT R14, R14, 0xffefffff, RZ, 0xc0, !PT ;  /* 0xffefffff0e0e7812 */ /* 0x000fc400078ec0ff */
[C---:B------:R-:W-:Y:S02]  /*6a360*/  LOP3.LUT P0, RZ, R242.reuse, 0x800000, RZ, 0xc0, !PT ;  /* 0x00800000f2ff7812 */ /* 0x040fe4000780c0ff */
[C---:B------:R-:W-:Y:S02]  /*6a370*/  LOP3.LUT P2, RZ, R242.reuse, 0x1000000, RZ, 0xc0, !PT ;  /* 0x01000000f2ff7812 */ /* 0x040fe4000784c0ff */
[----:B------:R-:W-:Y:S02]  /*6a380*/  LOP3.LUT P5, RZ, R242, 0x2000000, RZ, 0xc0, !PT ;  /* 0x02000000f2ff7812 */ /* 0x000fe400078ac0ff */
[----:B------:R-:W-:Y:S01]  /*6a390*/  PRMT R7, R129, 0x7772, RZ ;  /* 0x0000777281077816 */ /* 0x000fe200000000ff */
[----:B------:R-:W4:Y:S02]  /*6a3a0*/  LDL.LU.64 R230, [R1+0xd18] ;  /* 0x000d180001e67983 */ /* 0x000f240000300a00 */
[----:B------:R-:W-:Y:S02]  /*6a3b0*/  @P6 LOP3.LUT R14, R14, 0x100000, RZ, 0xfc, !PT ;  /* 0x001000000e0e6812 */ /* 0x000fe400078efcff */
[----:B------:R-:W-:-:S02]  /*6a3c0*/  LOP3.LUT P6, RZ, R243, 0x2, RZ, 0xc0, !PT ;  /* 0x00000002f3ff7812 */ /* 0x000fc400078cc0ff */
[----:B------:R-:W-:Y:S01]  /*6a3d0*/  PRMT R129, R129, 0x7773, RZ ;  /* 0x0000777381817816 */ /* 0x000fe200000000ff */
[----:B------:R-:W4:Y:S01]  /*6a3e0*/  LDL.LU.64 R60, [R1+0xd10] ;  /* 0x000d1000013c7983 */ /* 0x000f220000300a00 */
[----:B------:R-:W-:-:S03]  /*6a3f0*/  LOP3.LUT R14, R14, 0xffdfffff, RZ, 0xc0, !PT ;  /* 0xffdfffff0e0e7812 */ /* 0x000fc600078ec0ff */
        /* <DEDUP_REMOVED lines=29> */
[----:B------:R0:W-:Y:S02]  /*6a5d0*/  @P5 STG.E.U8 desc[UR44][R224.64], R7 ;  /* 0x00000007e0005986 */ /* 0x0001e4000c10112c */
[----:B0-----:R-:W-:-:S05]  /*6a5e0*/  PRMT R7, R126, 0x7771, RZ ;  /* 0x000077717e077816 */ /* 0x001fca00000000ff */
        /* <DEDUP_REMOVED lines=35> */
[----:B------:R0:W-:Y:S02]  /*6a820*/  @P6 STG.E.U8 desc[UR44][R36.64], R7 ;  /* 0x0000000724006986 */ /* 0x0001e4000c10112c */
[C---:B0-----:R-:W-:Y:S02]  /*6a830*/  PRMT R7, R127.reuse, 0x7772, RZ ;  /* 0x000077727f077816 */ /* 0x041fe400000000ff */
[----:B------:R-:W-:-:S03]  /*6a840*/  PRMT R127, R127, 0x7773, RZ ;  /* 0x000077737f7f7816 */ /* 0x000fc600000000ff */
[----:B------:R0:W-:Y:S04]  /*6a850*/  @P1 STG.E.U8 desc[UR44][R30.64], R7 ;  /* 0x000000071e001986 */ /* 0x0001e8000c10112c */
[----:B---3--:R-:W-:Y:S01]  /*6a860*/  @P4 STG.E.U8 desc[UR44][R228.64], R127 ;  /* 0x0000007fe4004986 */ /* 0x008fe2000c10112c */
[----:B0-----:R-:W-:-:S05]  /*6a870*/  PRMT R7, R131, 0x7770, RZ ;  /* 0x0000777083077816 */ /* 0x001fca00000000ff */
[----:B----4-:R0:W-:Y:S02]  /*6a880*/  @P3 STG.E.U8 desc[UR44][R28.64], R7 ;  /* 0x000000071c003986 */ /* 0x0101e4000c10112c */
[----:B0-----:R-:W-:-:S05]  /*6a890*/  PRMT R7, R131, 0x7771, RZ ;  /* 0x0000777183077816 */ /* 0x001fca00000000ff */
[----:B------:R0:W-:Y:S02]  /*6a8a0*/  @P0 STG.E.U8 desc[UR44][R224.64], R7 ;  /* 0x00000007e0000986 */ /* 0x0001e4000c10112c */
[C---:B0-----:R-:W-:Y:S02]  /*6a8b0*/  PRMT R7, R131.reuse, 0x7772, RZ ;  /* 0x0000777283077816 */ /* 0x041fe400000000ff */
[----:B------:R-:W-:-:S03]  /*6a8c0*/  PRMT R131, R131, 0x7773, RZ ;  /* 0x0000777383837816 */ /* 0x000fc600000000ff */
[----:B------:R-:W-:Y:S04]  /*6a8d0*/  @P2 STG.E.U8 desc[UR44][R226.64], R7 ;  /* 0x00000007e2002986 */ /* 0x000fe8000c10112c */
[----:B------:R0:W-:Y:S04]  /*6a8e0*/  @P5 STG.E.U8 desc[UR44][R132.64], R131 ;  /* 0x0000008384005986 */ /* 0x0001e8000c10112c */
[----:B0-----:R-:W2:Y:S04]  /*6a8f0*/  LDL.LU.64 R132, [R1+0x2238] ;  /* 0x0022380001847983 */ /* 0x001ea80000300a00 */
[----:B------:R-:W3:Y:S01]  /*6a900*/  LDL.LU.64 R30, [R1+0xcb0] ;  /* 0x000cb000011e7983 */ /* 0x000ee20000300a00 */
[----:B------:R-:W-:-:S02]  /*6a910*/  LOP3.LUT P3, RZ, R243, 0x200, RZ, 0xc0, !PT ;  /* 0x00000200f3ff7812 */ /* 0x000fc4000786c0ff */
[C---:B------:R-:W-:Y:S01]  /*6a920*/  LOP3.LUT P0, RZ, R243.reuse, 0x400, RZ, 0xc0, !PT ;  /* 0x00000400f3ff7812 */ /* 0x040fe2000780c0ff */
        /* <DEDUP_REMOVED lines=19> */
[----:B---3--:R0:W-:Y:S02]  /*6aa60*/  @P3 STG.E.U8 desc[UR44][R30.64], R7 ;  /* 0x000000071e003986 */ /* 0x0081e4000c10112c */
[----:B0-----:R-:W-:-:S05]  /*6aa70*/  PRMT R7, R132, 0x7771, RZ ;  /* 0x0000777184077816 */ /* 0x001fca00000000ff */
[----:B------:R0:W-:Y:S04]  /*6aa80*/  @P0 STG.E.U8 desc[UR44][R136.64], R7 ;  /* 0x0000000788000986 */ /* 0x0001e8000c10112c */
[----:B0-----:R-:W2:Y:S04]  /*6aa90*/  LDL.LU.64 R136, [R1+0x2230] ;  /* 0x0022300001887983 */ /* 0x001ea80000300a00 */
[----:B------:R-:W3:Y:S01]  /*6aaa0*/  LDL.LU.64 R38, [R1+0xc68] ;  /* 0x000c680001267983 */ /* 0x000ee20000300a00 */
[----:B------:R-:W-:Y:S02]  /*6aab0*/  @P6 LOP3.LUT R14, R14, 0x8000, RZ, 0xfc, !PT ;  /* 0x000080000e0e6812 */ /* 0x000fe400078efcff */
[----:B------:R-:W-:-:S02]  /*6aac0*/  LOP3.LUT P6, RZ, R243, 0x20000, RZ, 0xc0, !PT ;  /* 0x00020000f3ff7812 */ /* 0x000fc400078cc0ff */
[C---:B------:R-:W-:Y:S02]  /*6aad0*/  LOP3.LUT P2, RZ, R243.reuse, 0x800, RZ, 0xc0, !PT ;  /* 0x00000800f3ff7812 */ /* 0x040fe4000784c0ff */
[----:B------:R-:W-:Y:S02]  /*6aae0*/  LOP3.LUT P5, RZ, R243, 0x1000, RZ, 0xc0, !PT ;  /* 0x00001000f3ff7812 */ /* 0x000fe400078ac0ff */
[----:B------:R-:W-:Y:S02]  /*6aaf0*/  LOP3.LUT R14, R14, 0xfffeffff, RZ, 0xc0, !PT ;  /* 0xfffeffff0e0e7812 */ /* 0x000fe400078ec0ff */
[----:B------:R-:W-:Y:S01]  /*6ab00*/  PRMT R7, R132, 0x7772, RZ ;  /* 0x0000777284077816 */ /* 0x000fe200000000ff */
[----:B------:R-:W3:Y:S04]  /*6ab10*/  LDL.LU.64 R40, [R1+0xc58] ;  /* 0x000c580001287983 */ /* 0x000ee80000300a00 */
[----:B------:R-:W-:-:S02]  /*6ab20*/  @P6 LOP3.LUT R14, R14, 0x10000, RZ, 0xfc, !PT ;  /* 0x000100000e0e6812 */ /* 0x000fc400078efcff */
[----:B------:R-:W-:Y:S01]  /*6ab30*/  LOP3.LUT P6, RZ, R243, 0x10000, RZ, 0xc0, !PT ;  /* 0x00010000f3ff7812 */ /* 0x000fe200078cc0ff */
[----:B----4-:R0:W-:Y:S01]  /*6ab40*/  @P2 STG.E.U8 desc[UR44][R228.64], R7 ;  /* 0x00000007e4002986 */ /* 0x0101e2000c10112c */
[----:B------:R-:W-:Y:S02]  /*6ab50*/  PRMT R132, R132, 0x7773, RZ ;  /* 0x0000777384847816 */ /* 0x000fe400000000ff */
[----:B------:R-:W-:Y:S01]  /*6ab60*/  LOP3.LUT R14, R14, 0xfffdffff, RZ, 0xc0, !PT ;  /* 0xfffdffff0e0e7812 */ /* 0x000fe200078ec0ff */
[----:B------:R-:W4:Y:S04]  /*6ab70*/  LDL.LU.64 R36, [R1+0xc50] ;  /* 0x000c500001247983 */ /* 0x000f280000300a00 */
[----:B------:R1:W-:Y:S04]  /*6ab80*/  @P5 STG.E.U8 desc[UR44][R28.64], R132 ;  /* 0x000000841c005986 */ /* 0x0003e8000c10112c */
[----:B------:R-:W4:Y:S01]  /*6ab90*/  LDL.LU.64 R30, [R1+0xc48] ;  /* 0x000c4800011e7983 */ /* 0x000f220000300a00 */
[----:B------:R-:W-:-:S02]  /*6aba0*/  @P6 LOP3.LUT R14, R14, 0x20000, RZ, 0xfc, !PT ;  /* 0x000200000e0e6812 */ /* 0x000fc400078efcff */
[----:B------:R-:W-:Y:S01]  /*6abb0*/  LOP3.LUT P6, RZ, R243, 0x8000, RZ, 0xc0, !PT ;  /* 0x00008000f3ff7812 */ /* 0x000fe200078cc0ff */
[----:B0-----:R-:W4:Y:S04]  /*6abc0*/  LDL.LU.64 R228, [R1+0xc40] ;  /* 0x000c400001e47983 */ /* 0x001f280000300a00 */
[----:B-1----:R-:W4:Y:S01]  /*6abd0*/  LDL.LU.64 R28, [R1+0xc38] ;  /* 0x000c3800011c7983 */ /* 0x002f220000300a00 */
[----:B------:R-:W-:-:S07]  /*6abe0*/  LOP3.LUT R14, R14, 0xfffbffff, RZ, 0xc0, !PT ;  /* 0xfffbffff0e0e7812 */ /* 0x000fce00078ec0ff */
[----:B------:R-:W-:Y:S02]  /*6abf0*/  @P6 LOP3.LUT R14, R14, 0x40000, RZ, 0xfc, !PT ;  /* 0x000400000e0e6812 */ /* 0x000fe400078efcff */
[----:B------:R-:W-:Y:S02]  /*6ac00*/  LOP3.LUT P6, RZ, R243, 0x4000, RZ, 0xc0, !PT ;  /* 0x00004000f3ff7812 */ /* 0x000fe400078cc0ff */
[----:B------:R-:W-:-:S11]  /*6ac10*/  LOP3.LUT R14, R14, 0xfff7ffff, RZ, 0xc0, !PT ;  /* 0xfff7ffff0e0e7812 */ /* 0x000fd600078ec0ff */
[----:B------:R-:W-:Y:S02]  /*6ac20*/  @P6 LOP3.LUT R14, R14, 0x80000, RZ, 0xfc, !PT ;  /* 0x000800000e0e6812 */ /* 0x000fe400078efcff */
[----:B------:R-:W-:Y:S02]  /*6ac30*/  LOP3.LUT P6, RZ, R243, 0x2000, RZ, 0xc0, !PT ;  /* 0x00002000f3ff7812 */ /* 0x000fe400078cc0ff */
[----:B--2---:R-:W-:-:S11]  /*6ac40*/  PRMT R7, R136, 0x7770, RZ ;  /* 0x0000777088077816 */ /* 0x004fd600000000ff */
        /* <DEDUP_REMOVED lines=17> */
[----:B---3--:R0:W-:Y:S01]  /*6ad60*/  @P6 STG.E.U8 desc[UR44][R38.64], R7 ;  /* 0x0000000726006986 */ /* 0x0081e2000c10112c */
[----:B------:R-:W-:Y:S02]  /*6ad70*/  LOP3.LUT P6, RZ, R14, 0x4000, RZ, 0xc0, !PT ;  /* 0x000040000eff7812 */ /* 0x000fe400078cc0ff */
[----:B0-----:R-:W-:-:S11]  /*6ad80*/  PRMT R7, R133, 0x7772, RZ ;  /* 0x0000777285077816 */ /* 0x001fd600000000ff */
[----:B------:R0:W-:Y:S04]  /*6ad90*/  @P6 STG.E.U8 desc[UR44][R134.64], R7 ;  /* 0x0000000786006986 */ /* 0x0001e8000c10112c */
[----:B0-----:R-:W3:Y:S01]  /*6ada0*/  LDL.LU.64 R134, [R1+0x2228] ;  /* 0x0022280001867983 */ /* 0x001ee20000300a00 */
[----:B------:R-:W-:Y:S02]  /*6adb0*/  LOP3.LUT P6, RZ, R14, 0x2000, RZ, 0xc0, !PT ;  /* 0x000020000eff7812 */ /* 0x000fe400078cc0ff */
[----:B------:R-:W-:Y:S02]  /*6adc0*/  PRMT R133, R133, 0x7773, RZ ;  /* 0x0000777385857816 */ /* 0x000fe400000000ff */
[----:B------:R-:W-:Y:S02]  /*6add0*/  LOP3.LUT P1, RZ, R243, 0x400000, RZ, 0xc0, !PT ;  /* 0x00400000f3ff7812 */ /* 0x000fe4000782c0ff */
[----:B------:R-:W-:-:S07]  /*6ade0*/  PRMT R7, R137, 0x7770, RZ ;  /* 0x0000777089077816 */ /* 0x000fce00000000ff */
[----:B------:R-:W-:Y:S01]  /*6adf0*/  @P6 STG.E.U8 desc[UR44][R40.64], R133 ;  /* 0x0000008528006986 */ /* 0x000fe2000c10112c */
[----:B------:R-:W-:Y:S02]  /*6ae00*/  LOP3.LUT P6, RZ, R14, 0x1000, RZ, 0xc0, !PT ;  /* 0x000010000eff7812 */ /* 0x000fe400078cc0ff */
[C---:B------:R-:W-:Y:S02]  /*6ae10*/  LOP3.LUT P4, RZ, R243.reuse, 0x800000, RZ, 0xc0, !PT ;  /* 0x00800000f3ff7812 */ /* 0x040fe4000788c0ff */
[C---:B------:R-:W-:Y:S02]  /*6ae20*/  LOP3.LUT P3, RZ, R243.reuse, 0x1000000, RZ, 0xc0, !PT ;  /* 0x01000000f3ff7812 */ /* 0x040fe4000786c0ff */
[----:B------:R-:W-:-:S07]  /*6ae30*/  LOP3.LUT P0, RZ, R243, 0x2000000, RZ, 0xc0, !PT ;  /* 0x02000000f3ff7812 */ /* 0x000fce000780c0ff */
[----:B----4-:R0:W-:Y:S01]  /*6ae40*/  @P6 STG.E.U8 desc[UR44][R36.64], R7 ;  /* 0x0000000724006986 */ /* 0x0101e2000c10112c */
        /* <DEDUP_REMOVED lines=10> */
[----:B---3--:R-:W-:-:S05]  /*6aef0*/  PRMT R7, R134, 0x7770, RZ ;  /* 0x0000777086077816 */ /* 0x008fca00000000ff */
[----:B--2---:R0:W-:Y:S02]  /*6af00*/  @P0 STG.E.U8 desc[UR44][R224.64], R7 ;  /* 0x00000007e0000986 */ /* 0x0041e4000c10112c */
        /* <DEDUP_REMOVED lines=36> */
[----:B------:R-:W-:Y:S02]  /*6b150*/  LOP3.LUT P6, RZ, R221, 0x2, RZ, 0xc0, !PT ;  /* 0x00000002ddff7812 */ /* 0x000fe400078cc0ff */
[C---:B------:R-:W-:Y:S02]  /*6b160*/  LOP3.LUT P2, RZ, R243.reuse, 0x40000000, RZ, 0xc0, !PT ;  /* 0x40000000f3ff7812 */ /* 0x040fe4000784c0ff */
        /* <DEDUP_REMOVED lines=76> */
[C---:B------:R-:W-:Y:S02]  /*6b630*/  LOP3.LUT P3, RZ, R221.reuse, 0x8000, RZ, 0xc0, !PT ;  /* 0x00008000ddff7812 */ /* 0x040fe4000786c0ff */
        /* <DEDUP_REMOVED lines=46> */
[----:B------:R-:W-:Y:S01]  /*6b920*/  @P6 STG.E.U8 desc[UR44][R226.64], R141 ;  /* 0x0000008de2006986 */ /* 0x000fe2000c10112c */
[----:B------:R-:W-:-:S13]  /*6b930*/  LOP3.LUT P6, RZ, R14, 0x4, RZ, 0xc0, !PT ;  /* 0x000000040eff7812 */ /* 0x000fda00078cc0ff */
[----:B------:R0:W-:Y:S01]  /*6b940*/  @P6 STG.E.U8 desc[UR44][R142.64], R7 ;  /* 0x000000078e006986 */ /* 0x0001e2000c10112c */
[----:B------:R-:W-:-:S03]  /*6b950*/  LOP3.LUT P6, RZ, R14, 0x2, RZ, 0xc0, !PT ;  /* 0x000000020eff7812 */ /* 0x000fc600078cc0ff */
[----:B0-----:R-:W2:Y:S01]  /*6b960*/  LDL.LU.64 R142, [R1+0x2208] ;  /* 0x00220800018e7983 */ /* 0x001ea20000300a00 */
[----:B------:R-:W-:-:S03]  /*6b970*/  PRMT R7, R145, 0x7771, RZ ;  /* 0x0000777191077816 */ /* 0x000fc600000000ff */
[----:B------:R-:W4:Y:S06]  /*6b980*/  LDL.LU.64 R226, [R1+0xaf0] ;  /* 0x000af00001e27983 */ /* 0x000f2c0000300a00 */
        /* <DEDUP_REMOVED lines=22> */
[----:B------:R0:W-:Y:S01]  /*6baf0*/  @P1 STG.E.U8 desc[UR44][R36.64], R142 ;  /* 0x0000008e24001986 */ /* 0x0001e2000c10112c */
[----:B---3--:R-:W-:-:S03]  /*6bb00*/  PRMT R7, R146, 0x7770, RZ ;  /* 0x0000777092077816 */ /* 0x008fc600000000ff */
[----:B0-----:R-:W2:Y:S04]  /*6bb10*/  LDL.LU.64 R36, [R1+0xae8] ;  /* 0x000ae80001247983 */ /* 0x001ea80000300a00 */
[----:B------:R0:W-:Y:S02]  /*6bb20*/  @P4 STG.E.U8 desc[UR44][R30.64], R7 ;  /* 0x000000071e004986 */ /* 0x0001e4000c10112c */
[C---:B0-----:R-:W-:Y:S02]  /*6bb30*/  PRMT R7, R146.reuse, 0x7771, RZ ;  /* 0x0000777192077816 */ /* 0x041fe400000000ff */
[----:B------:R-:W3:Y:S04]  /*6bb40*/  LDL.LU.64 R30, [R1+0xae0] ;  /* 0x000ae000011e7983 */ /* 0x000ee80000300a00 */
[----:B----4-:R0:W-:Y:S02]  /*6bb50*/  @P3 STG.E.U8 desc[UR44][R228.64], R7 ;  /* 0x00000007e4003986 */ /* 0x0101e4000c10112c */
[----:B0-----:R-:W-:-:S02]  /*6bb60*/  PRMT R7, R146, 0x7772, RZ ;  /* 0x0000777292077816 */ /* 0x001fc400000000ff */
[----:B------:R-:W4:Y:S04]  /*6bb70*/  LDL.LU.64 R228, [R1+0xad8] ;  /* 0x000ad80001e47983 */ /* 0x000f280000300a00 */
[----:B------:R0:W-:Y:S04]  /*6bb80*/  @P0 STG.E.U8 desc[UR44][R28.64], R7 ;  /* 0x000000071c000986 */ /* 0x0001e8000c10112c */
[----:B0-----:R-:W4:Y:S01]  /*6bb90*/  LDL.LU.64 R28, [R1+0xad0] ;  /* 0x000ad000011c7983 */ /* 0x001f220000300a00 */
        /* <DEDUP_REMOVED lines=21> */
[----:B------:R-:W-:Y:S02]  /*6bcf0*/  LOP3.LUT P3, RZ, R220, 0x4000, RZ, 0xc0, !PT ;  /* 0x00004000dcff7812 */ /* 0x000fe4000786c0ff */
[----:B------:R-:W-:Y:S02]  /*6bd00*/  LOP3.LUT R15, R15, 0xfbffffff, RZ, 0xc0, !PT ;  /* 0xfbffffff0f0f7812 */ /* 0x000fe400078ec0ff */
[----:B------:R-:W-:Y:S02]  /*6bd10*/  PRMT R146, R146, 0x7773, RZ ;  /* 0x0000777392927816 */ /* 0x000fe400000000ff */
[----:B------:R-:W-:-:S02]  /*6bd20*/  PRMT R7, R143, 0x7770, RZ ;  /* 0x000077708f077816 */ /* 0x000fc400000000ff */
[C---:B------:R-:W-:Y:S01]  /*6bd30*/  LOP3.LUT P0, RZ, R220.reuse, 0x2000, RZ, 0xc0, !PT ;  /* 0x00002000dcff7812 */ /* 0x040fe2000780c0ff */
[----:B------:R0:W-:Y:S02]  /*6bd40*/  @P2 STG.E.U8 desc[UR44][R224.64], R146 ;  /* 0x00000092e0002986 */ /* 0x0001e4000c10112c */
[----:B------:R-:W-:Y:S02]  /*6bd50*/  @P6 LOP3.LUT R15, R15, 0x4000000, RZ, 0xfc, !PT ;  /* 0x040000000f0f6812 */ /* 0x000fe400078efcff */
[C---:B------:R-:W-:Y:S01]  /*6bd60*/  LOP3.LUT P6, RZ, R223.reuse, 0x200, RZ, 0xc0, !PT ;  /* 0x00000200dfff7812 */ /* 0x040fe200078cc0ff */
[----:B------:R1:W-:Y:S01]  /*6bd70*/  @P5 STG.E.U8 desc[UR44][R226.64], R7 ;  /* 0x00000007e2005986 */ /* 0x0003e2000c10112c */
[----:B------:R-:W-:Y:S02]  /*6bd80*/  LOP3.LUT P2, RZ, R220, 0x1000, RZ, 0xc0, !PT ;  /* 0x00001000dcff7812 */ /* 0x000fe4000784c0ff */
[----:B------:R-:W-:Y:S01]  /*6bd90*/  LOP3.LUT P5, RZ, R223, 0x800, RZ, 0xc0, !PT ;  /* 0x00000800dfff7812 */ /* 0x000fe200078ac0ff */
[----:B0-----:R-:W4:Y:S01]  /*6bda0*/  LDL.LU.64 R224, [R1+0xac0] ;  /* 0x000ac00001e07983 */ /* 0x001f220000300a00 */
[----:B------:R-:W-:-:S02]  /*6bdb0*/  LOP3.LUT R15, R15, 0xf7ffffff, RZ, 0xc0, !PT ;  /* 0xf7ffffff0f0f7812 */ /* 0x000fc400078ec0ff */
[----:B-1----:R-:W-:-:S05]  /*6bdc0*/  PRMT R7, R143, 0x7771, RZ ;  /* 0x000077718f077816 */ /* 0x002fca00000000ff */
[----:B------:R-:W-:Y:S02]  /*6bdd0*/  @P6 LOP3.LUT R15, R15, 0x8000000, RZ, 0xfc, !PT ;  /* 0x080000000f0f6812 */ /* 0x000fe400078efcff */
[----:B------:R-:W-:Y:S01]  /*6bde0*/  LOP3.LUT P6, RZ, R223, 0x400, RZ, 0xc0, !PT ;  /* 0x00000400dfff7812 */ /* 0x000fe200078cc0ff */
[----:B------:R-:W4:Y:S04]  /*6bdf0*/  LDL.LU.64 R226, [R1+0xab8] ;  /* 0x000ab80001e27983 */ /* 0x000f280000300a00 */
[----:B------:R-:W4:Y:S04]  /*6be00*/  LDL.LU.64 R60, [R1+0xaa8] ;  /* 0x000aa800013c7983 */ /* 0x000f280000300a00 */
[----:B------:R-:W4:Y:S04]  /*6be10*/  LDL.LU.64 R56, [R1+0xaa0] ;  /* 0x000aa00001387983 */ /* 0x000f280000300a00 */
[----:B------:R-:W4:Y:S04]  /*6be20*/  LDL.LU.64 R42, [R1+0xa98] ;  /* 0x000a9800012a7983 */ /* 0x000f280000300a00 */
[----:B------:R-:W4:Y:S04]  /*6be30*/  LDL.LU.64 R38, [R1+0xa90] ;  /* 0x000a900001267983 */ /* 0x000f280000300a00 */
[----:B------:R-:W4:Y:S04]  /*6be40*/  LDL.LU.64 R40, [R1+0xa88] ;  /* 0x000a880001287983 */ /* 0x000f280000300a00 */
[----:B--2---:R0:W-:Y:S02]  /*6be50*/  @P3 STG.E.U8 desc[UR44][R36.64], R7 ;  /* 0x0000000724003986 */ /* 0x0041e4000c10112c */
[----:B0-----:R-:W-:-:S02]  /*6be60*/  PRMT R7, R143, 0x7772, RZ ;  /* 0x000077728f077816 */ /* 0x001fc400000000ff */
[----:B------:R-:W-:-:S03]  /*6be70*/  PRMT R143, R143, 0x7773, RZ ;  /* 0x000077738f8f7816 */ /* 0x000fc600000000ff */
[----:B---3--:R0:W-:Y:S02]  /*6be80*/  @P0 STG.E.U8 desc[UR44][R30.64], R7 ;  /* 0x000000071e000986 */ /* 0x0081e4000c10112c */
[C---:B0-----:R-:W-:Y:S02]  /*6be90*/  PRMT R7, R147.reuse, 0x7770, RZ ;  /* 0x0000777093077816 */ /* 0x041fe400000000ff */
[----:B----4-:R-:W-:Y:S04]  /*6bea0*/  @P2 STG.E.U8 desc[UR44][R228.64], R143 ;  /* 0x0000008fe4002986 */ /* 0x010fe8000c10112c */
        /* <DEDUP_REMOVED lines=46> */
[----:B------:R0:W-:Y:S04]  /*6c190*/  @P0 STG.E.U8 desc[UR44][R28.64], R7 ;  /* 0x000000071c000986 */ /* 0x0001e8000c10112c */
[----:B0-----:R-:W2:Y:S01]  /*6c1a0*/  LDL.LU.64 R28, [R1+0xa50] ;  /* 0x000a5000011c7983 */ /* 0x001ea20000300a00 */
[C---:B------:R-:W-:Y:S02]  /*6c1b0*/  LOP3.LUT P2, RZ, R0.reuse, 0x20000000, RZ, 0xc0, !PT ;  /* 0x2000000000ff7812 */ /* 0x040fe4000784c0ff */
[C---:B------:R-:W-:Y:S02]  /*6c1c0*/  LOP3.LUT P5, RZ, R0.reuse, 0x10000000, RZ, 0xc0, !PT ;  /* 0x1000000000ff7812 */ /* 0x040fe400078ac0ff */
[----:B------:R-:W-:Y:S02]  /*6c1d0*/  LOP3.LUT P3, RZ, R0, 0x8000000, RZ, 0xc0, !PT ;  /* 0x0800000000ff7812 */ /* 0x000fe4000786c0ff */
[----:B------:R-:W-:-:S02]  /*6c1e0*/  PRMT R7, R149, 0x7772, RZ ;  /* 0x0000777295077816 */ /* 0x000fc400000000ff */
[----:B------:R-:W-:Y:S02]  /*6c1f0*/  LOP3.LUT P0, RZ, R0, 0x4000000, RZ, 0xc0, !PT ;  /* 0x0400000000ff7812 */ /* 0x000fe4000780c0ff */
[----:B------:R-:W-:-:S03]  /*6c200*/  PRMT R149, R149, 0x7773, RZ ;  /* 0x0000777395957816 */ /* 0x000fc600000000ff */
[----:B------:R0:W-:Y:S04]  /*6c210*/  @P2 STG.E.U8 desc[UR44][R224.64], R7 ;  /* 0x00000007e0002986 */ /* 0x0001e8000c10112c */
[----:B------:R1:W-:Y:S01]  /*6c220*/  @P5 STG.E.U8 desc[UR44][R226.64], R149 ;  /* 0x00000095e2005986 */ /* 0x0003e2000c10112c */
[----:B0-----:R-:W-:-:S03]  /*6c230*/  PRMT R7, R153, 0x7770, RZ ;  /* 0x0000777099077816 */ /* 0x001fc600000000ff */
[----:B------:R-:W3:Y:S04]  /*6c240*/  LDL.LU.64 R224, [R1+0xa40] ;  /* 0x000a400001e07983 */ /* 0x000ee80000300a00 */
[----:B-1----:R-:W4:Y:S04]  /*6c250*/  LDL.LU.64 R226, [R1+0xa38] ;  /* 0x000a380001e27983 */ /* 0x002f280000300a00 */
        /* <DEDUP_REMOVED lines=13> */
[----:B0-----:R-:W-:-:S05]  /*6c330*/  PRMT R7, R153, 0x7771, RZ ;  /* 0x0000777199077816 */ /* 0x001fca00000000ff */
[----:B------:R0:W-:Y:S04]  /*6c340*/  @P0 STG.E.U8 desc[UR44][R150.64], R7 ;  /* 0x0000000796000986 */ /* 0x0001e8000c10112c */
[----:B0-----:R-:W2:Y:S01]  /*6c350*/  LDL.LU.64 R150, [R1+0x21e8] ;  /* 0x0021e80001967983 */ /* 0x001ea20000300a00 */
[----:B------:R-:W-:Y:S02]  /*6c360*/  @P6 LOP3.LUT R15, R15, 0x4000, RZ, 0xfc, !PT ;  /* 0x000040000f0f6812 */ /* 0x000fe400078efcff */
[C---:B------:R-:W-:Y:S02]  /*6c370*/  LOP3.LUT P6, RZ, R0.reuse, 0x40000, RZ, 0xc0, !PT ;  /* 0x0004000000ff7812 */ /* 0x040fe400078cc0ff */
[C---:B------:R-:W-:Y:S02]  /*6c380*/  LOP3.LUT P2, RZ, R0.reuse, 0x2000000, RZ, 0xc0, !PT ;  /* 0x0200000000ff7812 */ /* 0x040fe4000784c0ff */
[----:B------:R-:W-:-:S02]  /*6c390*/  LOP3.LUT P5, RZ, R0, 0x1000000, RZ, 0xc0, !PT ;  /* 0x0100000000ff7812 */ /* 0x000fc400078ac0ff */
[----:B------:R-:W-:Y:S02]  /*6c3a0*/  LOP3.LUT R15, R15, 0xffff7fff, RZ, 0xc0, !PT ;  /* 0xffff7fff0f0f7812 */ /* 0x000fe400078ec0ff */
[----:B------:R-:W-:Y:S01]  /*6c3b0*/  PRMT R7, R153, 0x7772, RZ ;  /* 0x0000777299077816 */ /* 0x000fe200000000ff */
[----:B------:R-:W2:Y:S04]  /*6c3c0*/  LDL.LU.64 R38, [R1+0xa08] ;  /* 0x000a080001267983 */ /* 0x000ea80000300a00 */
[----:B------:R-:W-:Y:S02]  /*6c3d0*/  @P6 LOP3.LUT R15, R15, 0x8000, RZ, 0xfc, !PT ;  /* 0x000080000f0f6812 */ /* 0x000fe400078efcff */
[----:B------:R-:W-:Y:S01]  /*6c3e0*/  LOP3.LUT P6, RZ, R0, 0x80000, RZ, 0xc0, !PT ;  /* 0x0008000000ff7812 */ /* 0x000fe200078cc0ff */
[----:B---3--:R2:W-:Y:S01]  /*6c3f0*/  @P2 STG.E.U8 desc[UR44][R224.64], R7 ;  /* 0x00000007e0002986 */ /* 0x0085e2000c10112c */
[----:B------:R-:W-:-:S02]  /*6c400*/  PRMT R153, R153, 0x7773, RZ ;  /* 0x0000777399997816 */ /* 0x000fc400000000ff */
[----:B------:R-:W-:Y:S01]  /*6c410*/  LOP3.LUT R15, R15, 0xfffeffff, RZ, 0xc0, !PT ;  /* 0xfffeffff0f0f7812 */ /* 0x000fe200078ec0ff */
[----:B------:R-:W3:Y:S04]  /*6c420*/  LDL.LU.64 R40, [R1+0xa00] ;  /* 0x000a000001287983 */ /* 0x000ee80000300a00 */
[----:B------:R-:W3:Y:S04]  /*6c430*/  LDL.LU.64 R36, [R1+0x9f8] ;  /* 0x0009f80001247983 */ /* 0x000ee80000300a00 */
[----:B------:R-:W3:Y:S04]  /*6c440*/  LDL.LU.64 R30, [R1+0x9f0] ;  /* 0x0009f000011e7983 */ /* 0x000ee80000300a00 */
[----:B----4-:R-:W-:Y:S04]  /*6c450*/  @P5 STG.E.U8 desc[UR44][R226.64], R153 ;  /* 0x00000099e2005986 */ /* 0x010fe8000c10112c */
        /* <DEDUP_REMOVED lines=13> */
[----:B--2---:R-:W-:-:S11]  /*6c530*/  PRMT R7, R150, 0x7770, RZ ;  /* 0x0000777096077816 */ /* 0x004fd600000000ff */
[----:B------:R0:W-:Y:S04]  /*6c540*/  @P6 STG.E.U8 desc[UR44][R154.64], R7 ;  /* 0x000000079a006986 */ /* 0x0001e8000c10112c */
[----:B0-----:R-:W2:Y:S04]  /*6c550*/  LDL.LU.64 R154, [R1+0x21e0] ;  /* 0x0021e000019a7983 */ /* 0x001ea80000300a00 */
[----:B------:R-:W4:Y:S04]  /*6c560*/  LDL.LU.64 R224, [R1+0x9d8] ;  /* 0x0009d80001e07983 */ /* 0x000f280000300a00 */
[----:B------:R-:W4:Y:S01]  /*6c570*/  LDL.LU.64 R226, [R1+0x9d0] ;  /* 0x0009d00001e27983 */ /* 0x000f220000300a00 */
[----:B------:R-:W-:-:S02]  /*6c580*/  LOP3.LUT P6, RZ, R15, 0x80000, RZ, 0xc0, !PT ;  /* 0x000800000fff7812 */ /* 0x000fc400078cc0ff */
        /* <DEDUP_REMOVED lines=24> */
[----:B------:R-:W-:-:S11]  /*6c710*/  PRMT R154, R154, 0x7773, RZ ;  /* 0x000077739a9a7816 */ /* 0x000fd600000000ff */
[----:B------:R-:W-:Y:S01]  /*6c720*/  @P6 STG.E.U8 desc[UR44][R36.64], R154 ;  /* 0x0000009a24006986 */ /* 0x000fe2000c10112c */
[----:B------:R-:W-:Y:S02]  /*6c730*/  LOP3.LUT P6, RZ, R15, 0x1000, RZ, 0xc0, !PT ;  /* 0x000010000fff7812 */ /* 0x000fe400078cc0ff */
[----:B0-----:R-:W-:-:S11]  /*6c740*/  PRMT R7, R151, 0x7770, RZ ;  /* 0x0000777097077816 */ /* 0x001fd600000000ff */
[----:B------:R0:W-:Y:S02]  /*6c750*/  @P6 STG.E.U8 desc[UR44][R30.64], R7 ;  /* 0x000000071e006986 */ /* 0x0001e4000c10112c */
[----:B0-----:R-:W-:-:S05]  /*6c760*/  PRMT R7, R151, 0x7771, RZ ;  /* 0x0000777197077816 */ /* 0x001fca00000000ff */
[----:B----4-:R0:W-:Y:S02]  /*6c770*/  @P1 STG.E.U8 desc[UR44][R228.64], R7 ;  /* 0x00000007e4001986 */ /* 0x0101e4000c10112c */
        /* <DEDUP_REMOVED lines=8> */
[----:B0-----:R-:W-:Y:S02]  /*6c800*/  PRMT R7, R155, 0x7772, RZ ;  /* 0x000077729b077816 */ /* 0x001fe400000000ff */
[----:B------:R-:W2:Y:S04]  /*6c810*/  LDL.LU.64 R244, [R1+0x21d8] ;  /* 0x0021d80001f47983 */ /* 0x000ea80000300a00 */
[----:B------:R0:W-:Y:S04]  /*6c820*/  @P5 STG.E.U8 desc[UR44][R156.64], R7 ;  /* 0x000000079c005986 */ /* 0x0001e8000c10112c */
[----:B0-----:R-:W3:Y:S04]  /*6c830*/  LDL.LU.64 R156, [R1+0x21d0] ;  /* 0x0021d000019c7983 */ /* 0x001ee80000300a00 */
[----:B------:R-:W4:Y:S04]  /*6c840*/  LDL.LU.64 R30, [R1+0x9b8] ;  /* 0x0009b800011e7983 */ /* 0x000f280000300a00 */
[----:B------:R-:W2:Y:S01]  /*6c850*/  LDL.LU.64 R228, [R1+0x9b0] ;  /* 0x0009b00001e47983 */ /* 0x000ea20000300a00 */
[----:B------:R-:W-:-:S02]  /*6c860*/  LOP3.LUT P3, RZ, R0, 0x100, RZ, 0xc0, !PT ;  /* 0x0000010000ff7812 */ /* 0x000fc4000786c0ff */
[C---:B------:R-:W-:Y:S02]  /*6c870*/  LOP3.LUT P0, RZ, R0.reuse, 0x80, RZ, 0xc0, !PT ;  /* 0x0000008000ff7812 */ /* 0x040fe4000780c0ff */
[----:B------:R-:W-:Y:S02]  /*6c880*/  LOP3.LUT P2, RZ, R0, 0x40, RZ, 0xc0, !PT ;  /* 0x0000004000ff7812 */ /* 0x000fe4000784c0ff */
[----:B------:R-:W-:Y:S01]  /*6c890*/  PRMT R155, R155, 0x7773, RZ ;  /* 0x000077739b9b7816 */ /* 0x000fe200000000ff */
        /* <DEDUP_REMOVED lines=9> */
[C---:B---3--:R-:W-:Y:S01]  /*6c930*/  PRMT R7, R156.reuse, 0x7770, RZ ;  /* 0x000077709c077816 */ /* 0x048fe200000000ff */
[----:B----4-:R-:W-:Y:S04]  /*6c940*/  @P3 STG.E.U8 desc[UR44][R30.64], R155 ;  /* 0x0000009b1e003986 */ /* 0x010fe8000c10112c */
[----:B--2---:R0:W-:Y:S02]  /*6c950*/  @P0 STG.E.U8 desc[UR44][R228.64], R7 ;  /* 0x00000007e4000986 */ /* 0x0041e4000c10112c */
[----:B0-----:R-:W-:-:S05]  /*6c960*/  PRMT R7, R156, 0x7771, RZ ;  /* 0x000077719c077816 */ /* 0x001fca00000000ff */
[----:B------:R0:W-:Y:S04]  /*6c970*/  @P2 STG.E.U8 desc[UR44][R160.64], R7 ;  /* 0x00000007a0002986 */ /* 0x0001e8000c10112c */
[----:B0-----:R-:W2:Y:S01]  /*6c980*/  LDL.LU.64 R160, [R1+0x21c8] ;  /* 0x0021c80001a07983 */ /* 0x001ea20000300a00 */
[----:B------:R-:W-:Y:S02]  /*6c990*/  LOP3.LUT P6, RZ, R244, 0x10000000, RZ, 0xc0, !PT ;  /* 0x10000000f4ff7812 */ /* 0x000fe400078cc0ff */
[----:B------:R-:W-:Y:S02]  /*6c9a0*/  LOP3.LUT P5, RZ, R0, 0x20, RZ, 0xc0, !PT ;  /* 0x0000002000ff7812 */ /* 0x000fe400078ac0ff */
[----:B------:R-:W-:Y:S01]  /*6c9b0*/  PRMT R7, R156, 0x7772, RZ ;  /* 0x000077729c077816 */ /* 0x000fe200000000ff */
[----:B------:R-:W3:Y:S08]  /*6c9c0*/  LDL.LU.64 R36, [R1+0x958] ;  /* 0x0009580001247983 */ /* 0x000ef00000300a00 */
[----:B------:R-:W-:-:S02]  /*6c9d0*/  @P6 LOP3.LUT R15, R15, 0x10, RZ, 0xfc, !PT ;  /* 0x000000100f0f6812 */ /* 0x000fc400078efcff */
[----:B------:R-:W-:Y:S02]  /*6c9e0*/  LOP3.LUT P6, RZ, R244, 0x20000000, RZ, 0xc0, !PT ;  /* 0x20000000f4ff7812 */ /* 0x000fe400078cc0ff */
[----:B------:R-:W-:Y:S01]  /*6c9f0*/  PRMT R156, R156, 0x7773, RZ ;  /* 0x000077739c9c7816 */ /* 0x000fe200000000ff */
[----:B------:R0:W-:Y:S01]  /*6ca00*/  @P5 STG.E.U8 desc[UR44][R28.64], R7 ;  /* 0x000000071c005986 */ /* 0x0001e2000c10112c */
[----:B------:R-:W-:-:S03]  /*6ca10*/  LOP3.LUT R15, R15, 0xffffffdf, RZ, 0xc0, !PT ;  /* 0xffffffdf0f0f7812 */ /* 0x000fc600078ec0ff */
[----:B------:R-:W4:Y:S04]  /*6ca20*/  LDL.LU.64 R30, [R1+0x950] ;  /* 0x00095000011e7983 */ /* 0x000f280000300a00 */
[----:B------:R-:W4:Y:S02]  /*6ca30*/  LDL.LU.64 R228, [R1+0x948] ;  /* 0x0009480001e47983 */ /* 0x000f240000300a00 */
[----:B------:R-:W-:Y:S02]  /*6ca40*/  @P6 LOP3.LUT R15, R15, 0x20, RZ, 0xfc, !PT ;  /* 0x000000200f0f6812 */ /* 0x000fe400078efcff */
[----:B------:R-:W-:Y:S01]  /*6ca50*/  LOP3.LUT P6, RZ, R244, 0x40000000, RZ, 0xc0, !PT ;  /* 0x40000000f4ff7812 */ /* 0x000fe200078cc0ff */
[----:B0-----:R-:W4:Y:S01]  /*6ca60*/  LDL.LU.64 R28, [R1+0x940] ;  /* 0x00094000011c7983 */ /* 0x001f220000300a00 */
        /* <DEDUP_REMOVED lines=20> */
[----:B0-----:R-:W4:Y:S01]  /*6cbb0*/  LDL.LU.64 R224, [R1+0x938] ;  /* 0x0009380001e07983 */ /* 0x001f220000300a00 */
[----:B--2---:R-:W-:-:S09]  /*6cbc0*/  PRMT R7, R160, 0x7770, RZ ;  /* 0x00007770a0077816 */ /* 0x004fd200000000ff */
        /* <DEDUP_REMOVED lines=80> */
[----:B------:R-:W-:Y:S02]  /*6d0d0*/  PRMT R158, R158, 0x7773, RZ ;  /* 0x000077739e9e7816 */ /* 0x000fe400000000ff */
[----:B------:R-:W-:Y:S01]  /*6d0e0*/  LOP3.LUT R15, R15, 0xfffffff7, RZ, 0xc0, !PT ;  /* 0xfffffff70f0f7812 */ /* 0x000fe200078ec0ff */
[----:B---3--:R0:W-:Y:S04]  /*6d0f0*/  @P3 STG.E.U8 desc[UR44][R40.64], R7 ;  /* 0x0000000728003986 */ /* 0x0081e8000c10112c */
[----:B0-----:R-:W3:Y:S01]  /*6d100*/  LDL.LU.64 R40, [R1+0x8c8] ;  /* 0x0008c80001287983 */ /* 0x001ee20000300a00 */
[----:B--2---:R-:W-:-:S02]  /*6d110*/  PRMT R7, R162, 0x7770, RZ ;  /* 0x00007770a2077816 */ /* 0x004fc400000000ff */
[----:B------:R-:W-:Y:S02]  /*6d120*/  @P6 LOP3.LUT R15, R15, 0x8, RZ, 0xfc, !PT ;  /* 0x000000080f0f6812 */ /* 0x000fe400078efcff */
[----:B------:R-:W-:Y:S01]  /*6d130*/  LOP3.LUT P6, RZ, R244, 0x20000, RZ, 0xc0, !PT ;  /* 0x00020000f4ff7812 */ /* 0x000fe200078cc0ff */
[----:B----4-:R0:W-:Y:S04]  /*6d140*/  @P0 STG.E.U8 desc[UR44][R36.64], R158 ;  /* 0x0000009e24000986 */ /* 0x0101e8000c10112c */
[----:B------:R1:W-:Y:S04]  /*6d150*/  @P2 STG.E.U8 desc[UR44][R30.64], R7 ;  /* 0x000000071e002986 */ /* 0x0003e8000c10112c */
[----:B0-----:R-:W2:Y:S01]  /*6d160*/  LDL.LU.64 R36, [R1+0x8b8] ;  /* 0x0008b80001247983 */ /* 0x001ea20000300a00 */
[----:B-1----:R-:W-:-:S03]  /*6d170*/  PRMT R7, R162, 0x7771, RZ ;  /* 0x00007771a2077816 */ /* 0x002fc600000000ff */
        /* <DEDUP_REMOVED lines=13> */
[----:B------:R-:W-:-:S02]  /*6d250*/  LOP3.LUT P6, RZ, R15, 0x2, RZ, 0xc0, !PT ;  /* 0x000000020fff7812 */ /* 0x000fc400078cc0ff */
[----:B0-----:R-:W-:Y:S01]  /*6d260*/  PRMT R7, R159, 0x7771, RZ ;  /* 0x000077719f077816 */ /* 0x001fe200000000ff */
[----:B------:R-:W4:Y:S10]  /*6d270*/  LDL.LU.64 R226, [R1+0x890] ;  /* 0x0008900001e27983 */ /* 0x000f340000300a00 */
[----:B------:R0:W-:Y:S01]  /*6d280*/  @P6 STG.E.U8 desc[UR44][R56.64], R7 ;  /* 0x0000000738006986 */ /* 0x0001e2000c10112c */
[----:B------:R-:W-:-:S02]  /*6d290*/  LOP3.LUT P6, RZ, R15, 0x1, RZ, 0xc0, !PT ;  /* 0x000000010fff7812 */ /* 0x000fc400078cc0ff */
[----:B0-----:R-:W-:-:S11]  /*6d2a0*/  PRMT R7, R159, 0x7772, RZ ;  /* 0x000077729f077816 */ /* 0x001fd600000000ff */
[----:B------:R0:W-:Y:S01]  /*6d2b0*/  @P6 STG.E.U8 desc[UR44][R42.64], R7 ;  /* 0x000000072a006986 */ /* 0x0001e2000c10112c */
[----:B------:R-:W-:Y:S02]  /*6d2c0*/  LOP3.LUT P6, RZ, R0, 0x80000000, RZ, 0xc0, !PT ;  /* 0x8000000000ff7812 */ /* 0x000fe400078cc0ff */
[----:B------:R-:W-:-:S11]  /*6d2d0*/  PRMT R159, R159, 0x7773, RZ ;  /* 0x000077739f9f7816 */ /* 0x000fd600000000ff */
[----:B------:R1:W-:Y:S01]  /*6d2e0*/  @P6 STG.E.U8 desc[UR44][R164.64], R159 ;  /* 0x0000009fa4006986 */ /* 0x0003e2000c10112c */
[C---:B------:R-:W-:Y:S02]  /*6d2f0*/  LOP3.LUT P6, RZ, R0.reuse, 0x40000000, RZ, 0xc0, !PT ;  /* 0x4000000000ff7812 */ /* 0x040fe400078cc0ff */
[----:B0-----:R-:W-:Y:S01]  /*6d300*/  PRMT R7, R163, 0x7770, RZ ;  /* 0x00007770a3077816 */ /* 0x001fe200000000ff */
[----:B-1----:R-:W4:Y:S10]  /*6d310*/  LDL.LU.64 R164, [R1+0x21b0] ;  /* 0x0021b00001a47983 */ /* 0x002f340000300a00 */
[----:B------:R0:W-:Y:S01]  /*6d320*/  @P6 STG.E.U8 desc[UR44][R38.64], R7 ;  /* 0x0000000726006986 */ /* 0x0001e2000c10112c */
[----:B------:R-:W-:-:S02]  /*6d330*/  LOP3.LUT P6, RZ, R0, 0x20000000, RZ, 0xc0, !PT ;  /* 0x2000000000ff7812 */ /* 0x000fc400078cc0ff */
[----:B0-----:R-:W-:-:S11]  /*6d340*/  PRMT R7, R163, 0x7771, RZ ;  /* 0x00007771a3077816 */ /* 0x001fd600000000ff */
[----:B---3--:R0:W-:Y:S01]  /*6d350*/  @P6 STG.E.U8 desc[UR44][R40.64], R7 ;  /* 0x0000000728006986 */ /* 0x0081e2000c10112c */
[----:B------:R-:W-:Y:S02]  /*6d360*/  LOP3.LUT P6, RZ, R0, 0x10000000, RZ, 0xc0, !PT ;  /* 0x1000000000ff7812 */ /* 0x000fe400078cc0ff */
[----:B0-----:R-:W-:-:S11]  /*6d370*/  PRMT R7, R163, 0x7772, RZ ;  /* 0x00007772a3077816 */ /* 0x001fd600000000ff */
[----:B------:R0:W-:Y:S04]  /*6d380*/  @P6 STG.E.U8 desc[UR44][R168.64], R7 ;  /* 0x00000007a8006986 */ /* 0x0001e8000c10112c */
[----:B0-----:R-:W3:Y:S01]  /*6d390*/  LDL.LU.64 R168, [R1+0x21a8] ;  /* 0x0021a80001a87983 */ /* 0x001ee20000300a00 */
[C---:B------:R-:W-:Y:S02]  /*6d3a0*/  LOP3.LUT P1, RZ, R244.reuse, 0x100, RZ, 0xc0, !PT ;  /* 0x00000100f4ff7812 */ /* 0x040fe4000782c0ff */
[C---:B------:R-:W-:Y:S02]  /*6d3b0*/  LOP3.LUT P4, RZ, R244.reuse, 0x80, RZ, 0xc0, !PT ;  /* 0x00000080f4ff7812 */ /* 0x040fe4000788c0ff */
[----:B------:R-:W-:Y:S02]  /*6d3c0*/  LOP3.LUT P3, RZ, R244, 0x40, RZ, 0xc0, !PT ;  /* 0x00000040f4ff7812 */ /* 0x000fe4000786c0ff */
[----:B------:R-:W-:-:S02]  /*6d3d0*/  PRMT R163, R163, 0x7773, RZ ;  /* 0x00007773a3a37816 */ /* 0x000fc400000000ff */
[C---:B------:R-:W-:Y:S02]  /*6d3e0*/  LOP3.LUT P0, RZ, R244.reuse, 0x20, RZ, 0xc0, !PT ;  /* 0x00000020f4ff7812 */ /* 0x040fe4000780c0ff */
[----:B------:R-:W-:-:S03]  /*6d3f0*/  LOP3.LUT P2, RZ, R244, 0x10, RZ, 0xc0, !PT ;  /* 0x00000010f4ff7812 */ /* 0x000fc6000784c0ff */
[----:B--2---:R0:W-:Y:S04]  /*6d400*/  @P1 STG.E.U8 desc[UR44][R36.64], R163 ;  /* 0x000000a324001986 */ /* 0x0041e8000c10112c */
[----:B0-----:R-:W2:Y:S01]  /*6d410*/  LDL.LU.64 R36, [R1+0x888] ;  /* 0x0008880001247983 */ /* 0x001ea20000300a00 */
[----:B------:R-:W-:Y:S02]  /*6d420*/  LOP3.LUT P5, RZ, R244, 0x8, RZ, 0xc0, !PT ;  /* 0x00000008f4ff7812 */ /* 0x000fe400078ac0ff */
[----:B----4-:R-:W-:-:S05]  /*6d430*/  PRMT R7, R164, 0x7770, RZ ;  /* 0x00007770a4077816 */ /* 0x010fca00000000ff */
[----:B------:R0:W-:Y:S02]  /*6d440*/  @P4 STG.E.U8 desc[UR44][R30.64], R7 ;  /* 0x000000071e004986 */ /* 0x0001e4000c10112c */
[C---:B0-----:R-:W-:Y:S02]  /*6d450*/  PRMT R7, R164.reuse, 0x7771, RZ ;  /* 0x00007771a4077816 */ /* 0x041fe400000000ff */
[----:B------:R-:W4:Y:S04]  /*6d460*/  LDL.LU.64 R30, [R1+0x880] ;  /* 0x00088000011e7983 */ /* 0x000f280000300a00 */
[----:B------:R0:W-:Y:S02]  /*6d470*/  @P3 STG.E.U8 desc[UR44][R228.64], R7 ;  /* 0x00000007e4003986 */ /* 0x0001e4000c10112c */
[----:B0-----:R-:W-:-:S02]  /*6d480*/  PRMT R7, R164, 0x7772, RZ ;  /* 0x00007772a4077816 */ /* 0x001fc400000000ff */
[----:B------:R-:W4:Y:S01]  /*6d490*/  LDL.LU.64 R228, [R1+0x878] ;  /* 0x0008780001e47983 */ /* 0x000f220000300a00 */
[----:B------:R-:W-:-:S03]  /*6d4a0*/  PRMT R164, R164, 0x7773, RZ ;  /* 0x00007773a4a47816 */ /* 0x000fc600000000ff */
[----:B------:R0:W-:Y:S04]  /*6d4b0*/  @P0 STG.E.U8 desc[UR44][R28.64], R7 ;  /* 0x000000071c000986 */ /* 0x0001e8000c10112c */
[----:B------:R1:W-:Y:S04]  /*6d4c0*/  @P2 STG.E.U8 desc[UR44][R224.64], R164 ;  /* 0x000000a4e0002986 */ /* 0x0003e8000c10112c */
[----:B0-----:R-:W4:Y:S04]  /*6d4d0*/  LDL.LU.64 R28, [R1+0x870] ;  /* 0x00087000011c7983 */ /* 0x001f280000300a00 */
[----:B-1----:R-:W4:Y:S01]  /*6d4e0*/  LDL.LU.64 R224, [R1+0x868] ;  /* 0x0008680001e07983 */ /* 0x002f220000300a00 */
[----:B---3--:R-:W-:-:S05]  /*6d4f0*/  PRMT R7, R168, 0x7770, RZ ;  /* 0x00007770a8077816 */ /* 0x008fca00000000ff */
[----:B------:R0:W-:Y:S04]  /*6d500*/  @P5 STG.E.U8 desc[UR44][R226.64], R7 ;  /* 0x00000007e2005986 */ /* 0x0001e8000c10112c */
[----:B0-----:R-:W3:Y:S04]  /*6d510*/  LDL.LU.64 R226, [R1+0x860] ;  /* 0x0008600001e27983 */ /* 0x001ee80000300a00 */
[----:B------:R-:W3:Y:S04]  /*6d520*/  LDL.LU.64 R56, [R1+0x858] ;  /* 0x0008580001387983 */ /* 0x000ee80000300a00 */
[----:B------:R-:W3:Y:S04]  /*6d530*/  LDL.LU.64 R42, [R1+0x848] ;  /* 0x00084800012a7983 */ /* 0x000ee80000300a00 */
[----:B------:R-:W3:Y:S01]  /*6d540*/  LDL.LU.64 R38, [R1+0x840] ;  /* 0x0008400001267983 */ /* 0x000ee20000300a00 */
[----:B------:R-:W-:-:S02]  /*6d550*/  LOP3.LUT P6, RZ, R245, 0x400000, RZ, 0xc0, !PT ;  /* 0x00400000f5ff7812 */ /* 0x000fc400078cc0ff */
[----:B------:R-:W-:Y:S02]  /*6d560*/  LOP3.LUT R0, R0, 0xffefffff, RZ, 0xc0, !PT ;  /* 0xffefffff00007812 */ /* 0x000fe400078ec0ff */
[C---:B------:R-:W-:Y:S02]  /*6d570*/  LOP3.LUT P3, RZ, R244.reuse, 0x4, RZ, 0xc0, !PT ;  /* 0x00000004f4ff7812 */ /* 0x040fe4000786c0ff */
[----:B------:R-:W-:Y:S02]  /*6d580*/  LOP3.LUT P0, RZ, R244, 0x2, RZ, 0xc0, !PT ;  /* 0x00000002f4ff7812 */ /* 0x000fe4000780c0ff */
[----:B------:R-:W-:Y:S02]  /*6d590*/  PRMT R7, R168, 0x7771, RZ ;  /* 0x00007771a8077816 */ /* 0x000fe400000000ff */
[----:B------:R-:W-:Y:S02]  /*6d5a0*/  LOP3.LUT P2, RZ, R244, 0x1, RZ, 0xc0, !PT ;  /* 0x00000001f4ff7812 */ /* 0x000fe4000784c0ff */
[----:B------:R-:W-:Y:S01]  /*6d5b0*/  LOP3.LUT P5, RZ, R245, 0x80000000, RZ, 0xc0, !PT ;  /* 0x80000000f5ff7812 */ /* 0x000fe200078ac0ff */
        /* <DEDUP_REMOVED lines=21> */
[----:B--2---:R0:W-:Y:S01]  /*6d710*/  @P3 STG.E.U8 desc[UR44][R36.64], R7 ;  /* 0x0000000724003986 */ /* 0x0041e2000c10112c */
[----:B------:R-:W-:Y:S02]  /*6d720*/  LOP3.LUT R0, R0, 0xf7ffffff, RZ, 0xc0, !PT ;  /* 0xf7ffffff00007812 */ /* 0x000fe400078ec0ff */
[----:B0-----:R-:W-:-:S09]  /*6d730*/  PRMT R7, R168, 0x7772, RZ ;  /* 0x00007772a8077816 */ /* 0x001fd200000000ff */
[----:B------:R-:W-:Y:S02]  /*6d740*/  @P6 LOP3.LUT R0, R0, 0x8000000, RZ, 0xfc, !PT ;  /* 0x0800000000006812 */ /* 0x000fe400078efcff */
[----:B------:R-:W-:Y:S02]  /*6d750*/  LOP3.LUT P6, RZ, R245, 0x40000000, RZ, 0xc0, !PT ;  /* 0x40000000f5ff7812 */ /* 0x000fe400078cc0ff */
[----:B------:R-:W-:Y:S01]  /*6d760*/  PRMT R168, R168, 0x7773, RZ ;  /* 0x00007773a8a87816 */ /* 0x000fe200000000ff */
[----:B------:R-:W2:Y:S04]  /*6d770*/  LDL.LU.64 R36, [R1+0x828] ;  /* 0x0008280001247983 */ /* 0x000ea80000300a00 */
[----:B----4-:R0:W-:Y:S04]  /*6d780*/  @P0 STG.E.U8 desc[UR44][R30.64], R7 ;  /* 0x000000071e000986 */ /* 0x0101e8000c10112c */
        /* <DEDUP_REMOVED lines=9> */
[C---:B0-----:R-:W-:Y:S02]  /*6d820*/  PRMT R7, R165.reuse, 0x7772, RZ ;  /* 0x00007772a5077816 */ /* 0x041fe400000000ff */
[----:B------:R-:W-:Y:S01]  /*6d830*/  PRMT R165, R165, 0x7773, RZ ;  /* 0x00007773a5a57816 */ /* 0x000fe200000000ff */
[----:B------:R-:W4:Y:S08]  /*6d840*/  LDL.LU.64 R224, [R1+0x808] ;  /* 0x0008080001e07983 */ /* 0x000f300000300a00 */
[----:B---3--:R0:W-:Y:S01]  /*6d850*/  @P6 STG.E.U8 desc[UR44][R226.64], R7 ;  /* 0x00000007e2006986 */ /* 0x0081e2000c10112c */
[----:B------:R-:W-:-:S02]  /*6d860*/  LOP3.LUT P6, RZ, R0, 0x4000000, RZ, 0xc0, !PT ;  /* 0x0400000000ff7812 */ /* 0x000fc400078cc0ff */
[----:B0-----:R-:W-:Y:S01]  /*6d870*/  PRMT R7, R169, 0x7770, RZ ;  /* 0x00007770a9077816 */ /* 0x001fe200000000ff */
[----:B------:R-:W3:Y:S10]  /*6d880*/  LDL.LU.64 R226, [R1+0x800] ;  /* 0x0008000001e27983 */ /* 0x000ef40000300a00 */
[----:B------:R-:W-:Y:S01]  /*6d890*/  @P6 STG.E.U8 desc[UR44][R56.64], R165 ;  /* 0x000000a538006986 */ /* 0x000fe2000c10112c */
[----:B------:R-:W-:-:S13]  /*6d8a0*/  LOP3.LUT P6, RZ, R0, 0x2000000, RZ, 0xc0, !PT ;  /* 0x0200000000ff7812 */ /* 0x000fda00078cc0ff */
[----:B------:R0:W-:Y:S01]  /*6d8b0*/  @P6 STG.E.U8 desc[UR44][R166.64], R7 ;  /* 0x00000007a6006986 */ /* 0x0001e2000c10112c */
[C---:B------:R-:W-:Y:S02]  /*6d8c0*/  LOP3.LUT P6, RZ, R0.reuse, 0x1000000, RZ, 0xc0, !PT ;  /* 0x0100000000ff7812 */ /* 0x040fe400078cc0ff */
        /* <DEDUP_REMOVED lines=25> */
[----:B------:R-:W-:Y:S01]  /*6da60*/  @P4 STG.E.U8 desc[UR44][R228.64], R166 ;  /* 0x000000a6e4004986 */ /* 0x000fe2000c10112c */
[----:B---3--:R-:W-:-:S05]  /*6da70*/  PRMT R7, R170, 0x7770, RZ ;  /* 0x00007770aa077816 */ /* 0x008fca00000000ff */
        /* <DEDUP_REMOVED lines=10> */
[----:B------:R-:W2:Y:S04]  /*6db20*/  LDL.LU.64 R228, [R1+0x7e0] ;  /* 0x0007e00001e47983 */ /* 0x000ea80000300a00 */
[----:B------:R-:W2:Y:S04]  /*6db30*/  LDL.LU.64 R28, [R1+0x7d8] ;  /* 0x0007d800011c7983 */ /* 0x000ea80000300a00 */
[----:B------:R-:W2:Y:S01]  /*6db40*/  LDL.LU.64 R224, [R1+0x7d0] ;  /* 0x0007d00001e07983 */ /* 0x000ea20000300a00 */
[----:B------:R-:W-:-:S02]  /*6db50*/  LOP3.LUT P6, RZ, R245, 0x8, RZ, 0xc0, !PT ;  /* 0x00000008f5ff7812 */ /* 0x000fc400078cc0ff */
[----:B------:R-:W-:Y:S02]  /*6db60*/  LOP3.LUT R0, R0, 0xffffefff, RZ, 0xc0, !PT ;  /* 0xffffefff00007812 */ /* 0x000fe400078ec0ff */
[C---:B------:R-:W-:Y:S02]  /*6db70*/  LOP3.LUT P3, RZ, R245.reuse, 0x8000, RZ, 0xc0, !PT ;  /* 0x00008000f5ff7812 */ /* 0x040fe4000786c0ff */
[----:B------:R-:W-:Y:S02]  /*6db80*/  LOP3.LUT P0, RZ, R245, 0x4000, RZ, 0xc0, !PT ;  /* 0x00004000f5ff7812 */ /* 0x000fe4000780c0ff */
[----:B------:R-:W-:Y:S02]  /*6db90*/  PRMT R7, R167, 0x7770, RZ ;  /* 0x00007770a7077816 */ /* 0x000fe400000000ff */
[C---:B------:R-:W-:Y:S02]  /*6dba0*/  LOP3.LUT P2, RZ, R245.reuse, 0x2000, RZ, 0xc0, !PT ;  /* 0x00002000f5ff7812 */ /* 0x040fe4000784c0ff */
[----:B------:R-:W-:Y:S01]  /*6dbb0*/  LOP3.LUT P5, RZ, R245, 0x1000, RZ, 0xc0, !PT ;  /* 0x00001000f5ff7812 */ /* 0x000fe200078ac0ff */
[----:B------:R-:W2:Y:S04]  /*6dbc0*/  LDL.LU.64 R226, [R1+0x7c0] ;  /* 0x0007c00001e27983 */ /* 0x000ea80000300a00 */
        /* <DEDUP_REMOVED lines=30> */
[----:B------:R-:W3:Y:S04]  /*6ddb0*/  LDL.LU.64 R36, [R1+0x788] ;  /* 0x0007880001247983 */ /* 0x000ee80000300a00 */
[----:B----4-:R0:W-:Y:S02]  /*6ddc0*/  @P0 STG.E.U8 desc[UR44][R30.64], R7 ;  /* 0x000000071e000986 */ /* 0x0101e4000c10112c */
[----:B0-----:R-:W-:-:S02]  /*6ddd0*/  PRMT R7, R167, 0x7772, RZ ;  /* 0x00007772a7077816 */ /* 0x001fc400000000ff */
[----:B------:R-:W-:Y:S01]  /*6dde0*/  PRMT R167, R167, 0x7773, RZ ;  /* 0x00007773a7a77816 */ /* 0x000fe200000000ff */
[----:B------:R-:W4:Y:S04]  /*6ddf0*/  LDL.LU.64 R30, [R1+0x780] ;  /* 0x00078000011e7983 */ /* 0x000f280000300a00 */
[----:B--2---:R0:W-:Y:S04]  /*6de00*/  @P2 STG.E.U8 desc[UR44][R228.64], R7 ;  /* 0x00000007e4002986 */ /* 0x0041e8000c10112c */
[----:B------:R-:W-:Y:S01]  /*6de10*/  @P5 STG.E.U8 desc[UR44][R28.64], R167 ;  /* 0x000000a71c005986 */ /* 0x000fe2000c10112c */
[----:B0-----:R-:W-:-:S03]  /*6de20*/  PRMT R7, R171, 0x7770, RZ ;  /* 0x00007770ab077816 */ /* 0x001fc600000000ff */
[----:B------:R-:W2:Y:S04]  /*6de30*/  LDL.LU.64 R228, [R1+0x778] ;  /* 0x0007780001e47983 */ /* 0x000ea80000300a00 */
[----:B------:R0:W-:Y:S01]  /*6de40*/  @P6 STG.E.U8 desc[UR44][R224.64], R7 ;  /* 0x00000007e0006986 */ /* 0x0001e2000c10112c */
[----:B------:R-:W-:Y:S02]  /*6de50*/  LOP3.LUT P6, RZ, R0, 0x80000, RZ, 0xc0, !PT ;  /* 0x0008000000ff7812 */ /* 0x000fe400078cc0ff */
[----:B0-----:R-:W-:-:S11]  /*6de60*/  PRMT R7, R171, 0x7771, RZ ;  /* 0x00007771ab077816 */ /* 0x001fd600000000ff */
[----:B------:R0:W-:Y:S04]  /*6de70*/  @P6 STG.E.U8 desc[UR44][R172.64], R7 ;  /* 0x00000007ac006986 */ /* 0x0001e8000c10112c */
[----:B0-----:R-:W3:Y:S01]  /*6de80*/  LDL.LU.64 R172, [R1+0x2188] ;  /* 0x0021880001ac7983 */ /* 0x001ee20000300a00 */
[C---:B------:R-:W-:Y:S02]  /*6de90*/  LOP3.LUT P6, RZ, R0.reuse, 0x40000, RZ, 0xc0, !PT ;  /* 0x0004000000ff7812 */ /* 0x040fe400078cc0ff */
[C---:B------:R-:W-:Y:S02]  /*6dea0*/  PRMT R7, R171.reuse, 0x7772, RZ ;  /* 0x00007772ab077816 */ /* 0x040fe400000000ff */
[----:B------:R-:W-:Y:S01]  /*6deb0*/  PRMT R171, R171, 0x7773, RZ ;  /* 0x00007773abab7816 */ /* 0x000fe200000000ff */
[----:B------:R-:W2:Y:S04]  /*6dec0*/  LDL.LU.64 R28, [R1+0x770] ;  /* 0x00077000011c7983 */ /* 0x000ea80000300a00 */
[----:B------:R-:W2:Y:S04]  /*6ded0*/  LDL.LU.64 R224, [R1+0x768] ;  /* 0x0007680001e07983 */ /* 0x000ea80000300a00 */
[----:B------:R0:W-:Y:S01]  /*6dee0*/  @P6 STG.E.U8 desc[UR44][R226.64], R7 ;  /* 0x00000007e2006986 */ /* 0x0001e2000c10112c */
[----:B------:R-:W-:-:S03]  /*6def0*/  LOP3.LUT P6, RZ, R0, 0x20000, RZ, 0xc0, !PT ;  /* 0x0002000000ff7812 */ /* 0x000fc600078cc0ff */
[----:B0-----:R-:W2:Y:S10]  /*6df00*/  LDL.LU.64 R226, [R1+0x760] ;  /* 0x0007600001e27983 */ /* 0x001eb40000300a00 */
[----:B------:R-:W-:Y:S01]  /*6df10*/  @P6 STG.E.U8 desc[UR44][R60.64], R171 ;  /* 0x000000ab3c006986 */ /* 0x000fe2000c10112c */
[----:B------:R-:W-:-:S02]  /*6df20*/  LOP3.LUT P6, RZ, R0, 0x10000, RZ, 0xc0, !PT ;  /* 0x0001000000ff7812 */ /* 0x000fc400078cc0ff */
[----:B---3--:R-:W-:-:S11]  /*6df30*/  PRMT R7, R172, 0x7770, RZ ;  /* 0x00007770ac077816 */ /* 0x008fd600000000ff */
        /* <DEDUP_REMOVED lines=13> */
[C---:B------:R-:W-:Y:S02]  /*6e010*/  LOP3.LUT P4, RZ, R245.reuse, 0x2, RZ, 0xc0, !PT ;  /* 0x00000002f5ff7812 */ /* 0x040fe4000788c0ff */
[----:B------:R-:W-:Y:S02]  /*6e020*/  LOP3.LUT P3, RZ, R245, 0x1, RZ, 0xc0, !PT ;  /* 0x00000001f5ff7812 */ /* 0x000fe4000786c0ff */
[----:B------:R-:W-:Y:S02]  /*6e030*/  LOP3.LUT P0, RZ, R246, 0x80000000, RZ, 0xc0, !PT ;  /* 0x80000000f6ff7812 */ /* 0x000fe4000780c0ff */
[----:B---3--:R-:W-:-:S05]  /*6e040*/  PRMT R7, R176, 0x7770, RZ ;  /* 0x00007770b0077816 */ /* 0x008fca00000000ff */
[----:B------:R0:W-:Y:S02]  /*6e050*/  @P6 STG.E.U8 desc[UR44][R40.64], R7 ;  /* 0x0000000728006986 */ /* 0x0001e4000c10112c */
[----:B0-----:R-:W-:-:S05]  /*6e060*/  PRMT R7, R176, 0x7771, RZ ;  /* 0x00007771b0077816 */ /* 0x001fca00000000ff */
[----:B------:R0:W-:Y:S02]  /*6e070*/  @P1 STG.E.U8 desc[UR44][R36.64], R7 ;  /* 0x0000000724001986 */ /* 0x0001e4000c10112c */
[C---:B0-----:R-:W-:Y:S02]  /*6e080*/  PRMT R7, R176.reuse, 0x7772, RZ ;  /* 0x00007772b0077816 */ /* 0x041fe400000000ff */
[----:B------:R-:W-:-:S03]  /*6e090*/  PRMT R176, R176, 0x7773, RZ ;  /* 0x00007773b0b07816 */ /* 0x000fc600000000ff */
[----:B----4-:R0:W-:Y:S04]  /*6e0a0*/  @P4 STG.E.U8 desc[UR44][R30.64], R7 ;  /* 0x000000071e004986 */ /* 0x0101e8000c10112c */
[----:B--2---:R1:W-:Y:S01]  /*6e0b0*/  @P3 STG.E.U8 desc[UR44][R228.64], R176 ;  /* 0x000000b0e4003986 */ /* 0x0043e2000c10112c */
        /* <DEDUP_REMOVED lines=43> */
[----:B------:R-:W3:Y:S04]  /*6e370*/  LDL.LU.64 R30, [R1+0x6f0] ;  /* 0x0006f000011e7983 */ /* 0x000ee80000300a00 */
[----:B------:R-:W3:Y:S04]  /*6e380*/  LDL.LU.64 R228, [R1+0x6e8] ;  /* 0x0006e80001e47983 */ /* 0x000ee80000300a00 */
[----:B----4-:R0:W-:Y:S04]  /*6e390*/  @P5 STG.E.U8 desc[UR44][R224.64], R7 ;  /* 0x00000007e0005986 */ /* 0x0101e8000c10112c */
[----:B------:R-:W4:Y:S01]  /*6e3a0*/  LDL.LU.64 R28, [R1+0x6e0] ;  /* 0x0006e000011c7983 */ /* 0x000f220000300a00 */
[----:B------:R-:W-:-:S02]  /*6e3b0*/  @P6 LOP3.LUT R0, R0, 0x80, RZ, 0xfc, !PT ;  /* 0x0000008000006812 */ /* 0x000fc400078efcff */
[----:B------:R-:W-:Y:S02]  /*6e3c0*/  LOP3.LUT P6, RZ, R246, 0x100000, RZ, 0xc0, !PT ;  /* 0x00100000f6ff7812 */ /* 0x000fe400078cc0ff */
[----:B------:R-:W-:Y:S01]  /*6e3d0*/  LOP3.LUT R0, R0, 0xfffffeff, RZ, 0xc0, !PT ;  /* 0xfffffeff00007812 */ /* 0x000fe200078ec0ff */
[----:B0-----:R-:W4:Y:S10]  /*6e3e0*/  LDL.LU.64 R224, [R1+0x6d8] ;  /* 0x0006d80001e07983 */ /* 0x001f340000300a00 */
        /* <DEDUP_REMOVED lines=11> */
[----:B------:R-:W-:Y:S01]  /*6e4a0*/  @P6 STG.E.U8 desc[UR44][R226.64], R177 ;  /* 0x000000b1e2006986 */ /* 0x000fe2000c10112c */
[----:B------:R-:W-:Y:S02]  /*6e4b0*/  LOP3.LUT P6, RZ, R0, 0x800, RZ, 0xc0, !PT ;  /* 0x0000080000ff7812 */ /* 0x000fe400078cc0ff */
        /* <DEDUP_REMOVED lines=26> */
[----:B0-----:R-:W-:-:S11]  /*6e660*/  PRMT R7, R178, 0x7772, RZ ;  /* 0x00007772b2077816 */ /* 0x001fd600000000ff */
[----:B------:R0:W-:Y:S01]  /*6e670*/  @P6 STG.E.U8 desc[UR44][R40.64], R7 ;  /* 0x0000000728006986 */ /* 0x0001e2000c10112c */
        /* <DEDUP_REMOVED lines=22> */
[C---:B------:R-:W-:Y:S02]  /*6e7e0*/  LOP3.LUT P2, RZ, R246.reuse, 0x80, RZ, 0xc0, !PT ;  /* 0x00000080f6ff7812 */ /* 0x040fe4000784c0ff */
[C---:B------:R-:W-:Y:S02]  /*6e7f0*/  PRMT R7, R179.reuse, 0x7772, RZ ;  /* 0x00007772b3077816 */ /* 0x040fe400000000ff */
        /* <DEDUP_REMOVED lines=23> */
[----:B----4-:R-:W-:Y:S01]  /*6e970*/  @P0 STG.E.U8 desc[UR44][R30.64], R179 ;  /* 0x000000b31e000986 */ /* 0x010fe2000c10112c */
[----:B--2---:R-:W-:-:S05]  /*6e980*/  PRMT R7, R180, 0x7770, RZ ;  /* 0x00007770b4077816 */ /* 0x004fca00000000ff */
[----:B------:R0:W-:Y:S02]  /*6e990*/  @P2 STG.E.U8 desc[UR44][R228.64], R7 ;  /* 0x00000007e4002986 */ /* 0x0001e4000c10112c */
[----:B0-----:R-:W-:-:S05]  /*6e9a0*/  PRMT R7, R180, 0x7771, RZ ;  /* 0x00007771b4077816 */ /* 0x001fca00000000ff */
[----:B------:R0:W-:Y:S04]  /*6e9b0*/  @P5 STG.E.U8 desc[UR44][R184.64], R7 ;  /* 0x00000007b8005986 */ /* 0x0001e8000c10112c */
[----:B0-----:R-:W2:Y:S01]  /*6e9c0*/  LDL.LU.64 R184, [R1+0x2160] ;  /* 0x0021600001b87983 */ /* 0x001ea20000300a00 */
[----:B------:R-:W-:Y:S02]  /*6e9d0*/  LOP3.LUT R0, R0, 0xfffffffe, RZ, 0xc0, !PT ;  /* 0xfffffffe00007812 */ /* 0x000fe400078ec0ff */
[----:B------:R-:W-:Y:S01]  /*6e9e0*/  PRMT R7, R180, 0x7772, RZ ;  /* 0x00007772b4077816 */ /* 0x000fe200000000ff */
[----:B------:R-:W3:Y:S01]  /*6e9f0*/  LDL.LU.64 R36, [R1+0x658] ;  /* 0x0006580001247983 */ /* 0x000ee20000300a00 */
[----:B------:R-:W-:Y:S02]  /*6ea00*/  @P6 LOP3.LUT R0, R0, 0x1, RZ, 0xfc, !PT ;  /* 0x0000000100006812 */ /* 0x000fe400078efcff */
[----:B------:R-:W-:-:S02]  /*6ea10*/  LOP3.LUT P6, RZ, R246, 0x4, RZ, 0xc0, !PT ;  /* 0x00000004f6ff7812 */ /* 0x000fc400078cc0ff */
        /* <DEDUP_REMOVED lines=23> */
[----:B------:R-:W-:Y:S01]  /*6eb90*/  @P6 STG.E.U8 desc[UR44][R60.64], R7 ;  /* 0x000000073c006986 */ /* 0x000fe2000c10112c */
[----:B------:R-:W-:-:S02]  /*6eba0*/  LOP3.LUT P6, RZ, R0, 0x1, RZ, 0xc0, !PT ;  /* 0x0000000100ff7812 */ /* 0x000fc400078cc0ff */
[C---:B------:R-:W-:Y:S02]  /*6ebb0*/  PRMT R0, R184.reuse, 0x7772, RZ ;  /* 0x00007772b8007816 */ /* 0x040fe400000000ff */
[----:B------:R-:W-:-:S09]  /*6ebc0*/  PRMT R184, R184, 0x7773, RZ ;  /* 0x00007773b8b87816 */ /* 0x000fd200000000ff */
[----:B------:R0:W-:Y:S01]  /*6ebd0*/  @P6 STG.E.U8 desc[UR44][R56.64], R0 ;  /* 0x0000000038006986 */ /* 0x0001e2000c10112c */
[----:B------:R-:W-:-:S13]  /*6ebe0*/  LOP3.LUT P6, RZ, R16, 0x80000000, RZ, 0xc0, !PT ;  /* 0x8000000010ff7812 */ /* 0x000fda00078cc0ff */
        /* <DEDUP_REMOVED lines=15> */
[----:B------:R-:W-:Y:S02]  /*6ece0*/  PRMT R0, R185, 0x7770, RZ ;  /* 0x00007770b9007816 */ /* 0x000fe400000000ff */
[C---:B------:R-:W-:Y:S02]  /*6ecf0*/  LOP3.LUT P0, RZ, R247.reuse, 0x2000000, RZ, 0xc0, !PT ;  /* 0x02000000f7ff7812 */ /* 0x040fe4000780c0ff */
[C---:B------:R-:W-:Y:S02]  /*6ed00*/  LOP3.LUT P2, RZ, R247.reuse, 0x1000000, RZ, 0xc0, !PT ;  /* 0x01000000f7ff7812 */ /* 0x040fe4000784c0ff */
[----:B------:R-:W-:Y:S01]  /*6ed10*/  LOP3.LUT P5, RZ, R247, 0x800000, RZ, 0xc0, !PT ;  /* 0x00800000f7ff7812 */ /* 0x000fe200078ac0ff */
[----:B---3--:R-:W-:Y:S04]  /*6ed20*/  @P1 STG.E.U8 desc[UR44][R36.64], R181 ;  /* 0x000000b524001986 */ /* 0x008fe8000c10112c */
[----:B----4-:R0:W-:Y:S02]  /*6ed30*/  @P4 STG.E.U8 desc[UR44][R30.64], R0 ;  /* 0x000000001e004986 */ /* 0x0101e4000c10112c */
[----:B0-----:R-:W-:-:S05]  /*6ed40*/  PRMT R0, R185, 0x7771, RZ ;  /* 0x00007771b9007816 */ /* 0x001fca00000000ff */
[----:B------:R0:W-:Y:S01]  /*6ed50*/  @P3 STG.E.U8 desc[UR44][R228.64], R0 ;  /* 0x00000000e4003986 */ /* 0x0001e2000c10112c */
[----:B------:R-:W-:Y:S02]  /*6ed60*/  LOP3.LUT P3, RZ, R247, 0x400000, RZ, 0xc0, !PT ;  /* 0x00400000f7ff7812 */ /* 0x000fe4000786c0ff */
[C---:B0-----:R-:W-:Y:S02]  /*6ed70*/  PRMT R0, R185.reuse, 0x7772, RZ ;  /* 0x00007772b9007816 */ /* 0x041fe400000000ff */
[----:B------:R-:W-:Y:S01]  /*6ed80*/  PRMT R185, R185, 0x7773, RZ ;  /* 0x00007773b9b97816 */ /* 0x000fe200000000ff */
[----:B------:R-:W3:Y:S04]  /*6ed90*/  LDL.LU.64 R228, [R1+0x620] ;  /* 0x0006200001e47983 */ /* 0x000ee80000300a00 */
        /* <DEDUP_REMOVED lines=53> */
[----:B0-----:R-:W-:Y:S02]  /*6f0f0*/  PRMT R0, R186, 0x7771, RZ ;  /* 0x00007771ba007816 */ /* 0x001fe400000000ff */
[----:B------:R-:W2:Y:S04]  /*6f100*/  LDL.LU.64 R224, [R1+0x5b0] ;  /* 0x0005b00001e07983 */ /* 0x000ea80000300a00 */
[----:B------:R0:W-:Y:S01]  /*6f110*/  @P6 STG.E.U8 desc[UR44][R226.64], R0 ;  /* 0x00000000e2006986 */ /* 0x0001e2000c10112c */
[----:B------:R-:W-:Y:S02]  /*6f120*/  LOP3.LUT P6, RZ, R16, 0x8000000, RZ, 0xc0, !PT ;  /* 0x0800000010ff7812 */ /* 0x000fe400078cc0ff */
        /* <DEDUP_REMOVED lines=35> */
[----:B--2---:R-:W-:-:S05]  /*6f360*/  PRMT R0, R188, 0x7770, RZ ;  /* 0x00007770bc007816 */ /* 0x004fca00000000ff */
        /* <DEDUP_REMOVED lines=22> */
[----:B------:R-:W-:Y:S01]  /*6f4d0*/  LOP3.LUT P5, RZ, R247, 0x1, RZ, 0xc0, !PT ;  /* 0x00000001f7ff7812 */ /* 0x000fe200078ac0ff */
[----:B------:R-:W4:Y:S01]  /*6f4e0*/  LDL.LU.64 R38, [R1+0x538] ;  /* 0x0005380001267983 */ /* 0x000f220000300a00 */
[----:B---3--:R-:W-:-:S13]  /*6f4f0*/  LOP3.LUT P6, RZ, R248, 0x800000, RZ, 0xc0, !PT ;  /* 0x00800000f8ff7812 */ /* 0x008fda00078cc0ff */
        /* <DEDUP_REMOVED lines=18> */
[----:B--2---:R-:W-:-:S09]  /*6f620*/  PRMT R0, R192, 0x7770, RZ ;  /* 0x00007770c0007816 */ /* 0x004fd200000000ff */
[----:B------:R-:W-:Y:S02]  /*6f630*/  @P6 LOP3.LUT R16, R16, 0x40000, RZ, 0xfc, !PT ;  /* 0x0004000010106812 */ /* 0x000fe400078efcff */
[----:B------:R-:W-:Y:S01]  /*6f640*/  LOP3.LUT P6, RZ, R248, 0x40000000, RZ, 0xc0, !PT ;  /* 0x40000000f8ff7812 */ /* 0x000fe200078cc0ff */
[----:B----4-:R0:W-:Y:S01]  /*6f650*/  @P3 STG.E.U8 desc[UR44][R40.64], R0 ;  /* 0x0000000028003986 */ /* 0x0101e2000c10112c */
[----:B------:R-:W-:Y:S02]  /*6f660*/  LOP3.LUT R16, R16, 0xfff7ffff, RZ, 0xc0, !PT ;  /* 0xfff7ffff10107812 */ /* 0x000fe400078ec0ff */
[----:B0-----:R-:W-:-:S09]  /*6f670*/  PRMT R0, R192, 0x7771, RZ ;  /* 0x00007771c0007816 */ /* 0x001fd200000000ff */
[----:B------:R-:W-:Y:S02]  /*6f680*/  @P6 LOP3.LUT R16, R16, 0x80000, RZ, 0xfc, !PT ;  /* 0x0008000010106812 */ /* 0x000fe400078efcff */
[----:B------:R-:W-:Y:S01]  /*6f690*/  LOP3.LUT P6, RZ, R248, 0x80000000, RZ, 0xc0, !PT ;  /* 0x80000000f8ff7812 */ /* 0x000fe200078cc0ff */
[----:B------:R-:W2:Y:S04]  /*6f6a0*/  LDL.LU.64 R40, [R1+0x530] ;  /* 0x0005300001287983 */ /* 0x000ea80000300a00 */
[----:B------:R0:W-:Y:S02]  /*6f6b0*/  @P0 STG.E.U8 desc[UR44][R36.64], R0 ;  /* 0x0000000024000986 */ /* 0x0001e4000c10112c */
        /* <DEDUP_REMOVED lines=61> */
[----:B------:R-:W4:Y:S01]  /*6fa90*/  LDL.LU.64 R224, [R1+0x4d0] ;  /* 0x0004d00001e07983 */ /* 0x000f220000300a00 */
        /* <DEDUP_REMOVED lines=19> */
[----:B0-----:R-:W2:Y:S01]  /*6fbd0*/  LDL.LU.64 R226, [R1+0x4c0] ;  /* 0x0004c00001e27983 */ /* 0x001ea20000300a00 */
[----:B------:R-:W-:Y:S02]  /*6fbe0*/  LOP3.LUT R16, R16, 0xfffffbff, RZ, 0xc0, !PT ;  /* 0xfffffbff10107812 */ /* 0x000fe400078ec0ff */
[----:B------:R-:W-:-:S02]  /*6fbf0*/  LOP3.LUT P2, RZ, R248, 0x8000, RZ, 0xc0, !PT ;  /* 0x00008000f8ff7812 */ /* 0x000fc4000784c0ff */
[----:B------:R-:W-:Y:S02]  /*6fc00*/  LOP3.LUT P3, RZ, R248, 0x4000, RZ, 0xc0, !PT ;  /* 0x00004000f8ff7812 */ /* 0x000fe4000786c0ff */
[----:B------:R-:W-:Y:S02]  /*6fc10*/  PRMT R0, R191, 0x7770, RZ ;  /* 0x00007770bf007816 */ /* 0x000fe400000000ff */
[----:B------:R-:W-:Y:S02]  /*6fc20*/  @P6 LOP3.LUT R16, R16, 0x400, RZ, 0xfc, !PT ;  /* 0x0000040010106812 */ /* 0x000fe400078efcff */
[C---:B------:R-:W-:Y:S02]  /*6fc30*/  LOP3.LUT P6, RZ, R248.reuse, 0x400, RZ, 0xc0, !PT ;  /* 0x00000400f8ff7812 */ /* 0x040fe400078cc0ff */
[C---:B------:R-:W-:Y:S02]  /*6fc40*/  LOP3.LUT P0, RZ, R248.reuse, 0x2000, RZ, 0xc0, !PT ;  /* 0x00002000f8ff7812 */ /* 0x040fe4000780c0ff */
[----:B------:R-:W-:-:S02]  /*6fc50*/  LOP3.LUT P5, RZ, R248, 0x1000, RZ, 0xc0, !PT ;  /* 0x00001000f8ff7812 */ /* 0x000fc400078ac0ff */
[----:B------:R-:W-:Y:S01]  /*6fc60*/  LOP3.LUT R16, R16, 0xfffff7ff, RZ, 0xc0, !PT ;  /* 0xfffff7ff10107812 */ /* 0x000fe200078ec0ff */
[----:B------:R-:W2:Y:S04]  /*6fc70*/  LDL.LU.64 R56, [R1+0x4b0] ;  /* 0x0004b00001387983 */ /* 0x000ea80000300a00 */
[----:B------:R-:W2:Y:S04]  /*6fc80*/  LDL.LU.64 R42, [R1+0x4a8] ;  /* 0x0004a800012a7983 */ /* 0x000ea80000300a00 */
[----:B------:R-:W2:Y:S04]  /*6fc90*/  LDL.LU.64 R38, [R1+0x4a0] ;  /* 0x0004a00001267983 */ /* 0x000ea80000300a00 */
[----:B------:R-:W2:Y:S04]  /*6fca0*/  LDL.LU.64 R40, [R1+0x498] ;  /* 0x0004980001287983 */ /* 0x000ea80000300a00 */
[----:B---3--:R0:W-:Y:S01]  /*6fcb0*/  @P2 STG.E.U8 desc[UR44][R36.64], R0 ;  /* 0x0000000024002986 */ /* 0x0081e2000c10112c */
[----:B------:R-:W-:-:S02]  /*6fcc0*/  @P6 LOP3.LUT R16, R16, 0x800, RZ, 0xfc, !PT ;  /* 0x0000080010106812 */ /* 0x000fc400078efcff */
[----:B------:R-:W-:Y:S02]  /*6fcd0*/  LOP3.LUT P6, RZ, R248, 0x800, RZ, 0xc0, !PT ;  /* 0x00000800f8ff7812 */ /* 0x000fe400078cc0ff */
[C---:B0-----:R-:W-:Y:S01]  /*6fce0*/  PRMT R0, R191.reuse, 0x7771, RZ ;  /* 0x00007771bf007816 */ /* 0x041fe200000000ff */
[----:B------:R-:W3:Y:S04]  /*6fcf0*/  LDL.LU.64 R36, [R1+0x490] ;  /* 0x0004900001247983 */ /* 0x000ee80000300a00 */
[----:B----4-:R0:W-:Y:S02]  /*6fd00*/  @P3 STG.E.U8 desc[UR44][R30.64], R0 ;  /* 0x000000001e003986 */ /* 0x0101e4000c10112c */
[C---:B0-----:R-:W-:Y:S02]  /*6fd10*/  PRMT R0, R191.reuse, 0x7772, RZ ;  /* 0x00007772bf007816 */ /* 0x041fe400000000ff */
[----:B------:R-:W-:Y:S01]  /*6fd20*/  PRMT R191, R191, 0x7773, RZ ;  /* 0x00007773bfbf7816 */ /* 0x000fe200000000ff */
[----:B------:R-:W4:Y:S04]  /*6fd30*/  LDL.LU.64 R30, [R1+0x488] ;  /* 0x00048800011e7983 */ /* 0x000f280000300a00 */
[----:B------:R0:W-:Y:S04]  /*6fd40*/  @P0 STG.E.U8 desc[UR44][R228.64], R0 ;  /* 0x00000000e4000986 */ /* 0x0001e8000c10112c */
[----:B------:R1:W-:Y:S01]  /*6fd50*/  @P5 STG.E.U8 desc[UR44][R28.64], R191 ;  /* 0x000000bf1c005986 */ /* 0x0003e2000c10112c */
[----:B0-----:R-:W-:-:S03]  /*6fd60*/  PRMT R0, R195, 0x7770, RZ ;  /* 0x00007770c3007816 */ /* 0x001fc600000000ff */
[----:B------:R-:W4:Y:S04]  /*6fd70*/  LDL.LU.64 R228, [R1+0x480] ;  /* 0x0004800001e47983 */ /* 0x000f280000300a00 */
[----:B-1----:R-:W4:Y:S04]  /*6fd80*/  LDL.LU.64 R28, [R1+0x478] ;  /* 0x00047800011c7983 */ /* 0x002f280000300a00 */
        /* <DEDUP_REMOVED lines=8> */
[----:B------:R-:W4:Y:S08]  /*6fe10*/  LDL.LU.64 R224, [R1+0x470] ;  /* 0x0004700001e07983 */ /* 0x000f300000300a00 */
[----:B--2---:R0:W-:Y:S01]  /*6fe20*/  @P6 STG.E.U8 desc[UR44][R226.64], R0 ;  /* 0x00000000e2006986 */ /* 0x0041e2000c10112c */
[----:B------:R-:W-:-:S03]  /*6fe30*/  LOP3.LUT P6, RZ, R16, 0x200, RZ, 0xc0, !PT ;  /* 0x0000020010ff7812 */ /* 0x000fc600078cc0ff */
[----:B0-----:R-:W2:Y:S10]  /*6fe40*/  LDL.LU.64 R226, [R1+0x468] ;  /* 0x0004680001e27983 */ /* 0x001eb40000300a00 */
[----:B------:R0:W-:Y:S04]  /*6fe50*/  @P6 STG.E.U8 desc[UR44][R200.64], R195 ;  /* 0x000000c3c8006986 */ /* 0x0001e8000c10112c */
[----:B0-----:R-:W4:Y:S01]  /*6fe60*/  LDL.LU.64 R200, [R1+0x2118] ;  /* 0x0021180001c87983 */ /* 0x001f220000300a00 */
[----:B------:R-:W-:-:S02]  /*6fe70*/  LOP3.LUT P6, RZ, R16, 0x100, RZ, 0xc0, !PT ;  /* 0x0000010010ff7812 */ /* 0x000fc400078cc0ff */
[C---:B------:R-:W-:Y:S02]  /*6fe80*/  LOP3.LUT P1, RZ, R248.reuse, 0x8, RZ, 0xc0, !PT ;  /* 0x00000008f8ff7812 */ /* 0x040fe4000782c0ff */
[C---:B------:R-:W-:Y:S02]  /*6fe90*/  LOP3.LUT P4, RZ, R248.reuse, 0x4, RZ, 0xc0, !PT ;  /* 0x00000004f8ff7812 */ /* 0x040fe4000788c0ff */
[C---:B------:R-:W-:Y:S02]  /*6fea0*/  LOP3.LUT P2, RZ, R248.reuse, 0x2, RZ, 0xc0, !PT ;  /* 0x00000002f8ff7812 */ /* 0x040fe4000784c0ff */
[----:B------:R-:W-:Y:S02]  /*6feb0*/  LOP3.LUT P3, RZ, R248, 0x1, RZ, 0xc0, !PT ;  /* 0x00000001f8ff7812 */ /* 0x000fe4000786c0ff */
[C---:B------:R-:W-:Y:S02]  /*6fec0*/  LOP3.LUT P0, RZ, R249.reuse, 0x80000000, RZ, 0xc0, !PT ;  /* 0x80000000f9ff7812 */ /* 0x040fe4000780c0ff */
[----:B------:R-:W-:-:S02]  /*6fed0*/  LOP3.LUT P5, RZ, R249, 0x40000000, RZ, 0xc0, !PT ;  /* 0x40000000f9ff7812 */ /* 0x000fc400078ac0ff */
        /* <DEDUP_REMOVED lines=11> */
[----:B----4-:R-:W-:-:S05]  /*6ff90*/  PRMT R0, R200, 0x7770, RZ ;  /* 0x00007770c8007816 */ /* 0x010fca00000000ff */
[----:B------:R0:W-:Y:S02]  /*6ffa0*/  @P1 STG.E.U8 desc[UR44][R36.64], R0 ;  /* 0x0000000024001986 */ /* 0x0001e4000c10112c */
[C---:B0-----:R-:W-:Y:S02]  /*6ffb0*/  PRMT R0, R200.reuse, 0x7771, RZ ;  /* 0x00007771c8007816 */ /* 0x041fe400000000ff */
[----:B------:R-:W3:Y:S04]  /*6ffc0*/  LDL.LU.64 R36, [R1+0x460] ;  /* 0x0004600001247983 */ /* 0x000ee80000300a00 */
[----:B------:R0:W-:Y:S02]  /*6ffd0*/  @P4 STG.E.U8 desc[UR44][R30.64], R0 ;  /* 0x000000001e004986 */ /* 0x0001e4000c10112c */
[----:B0-----:R-:W-:-:S02]  /*6ffe0*/  PRMT R0, R200, 0x7772, RZ ;  /* 0x00007772c8007816 */ /* 0x001fc400000000ff */
[----:B------:R-:W-:-:S03]  /*6fff0*/  PRMT R200, R200, 0x7773, RZ ;  /* 0x00007773c8c87816 */ /* 0x000fc600000000ff */
[----:B------:R0:W-:Y:S04]  /*70000*/  @P2 STG.E.U8 desc[UR44][R228.64], R0 ;  /* 0x00000000e4002986 */ /* 0x0001e8000c10112c */
[----:B------:R-:W-:Y:S01]  /*70010*/  @P3 STG.E.U8 desc[UR44][R28.64], R200 ;  /* 0x000000c81c003986 */ /* 0x000fe2000c10112c */
[----:B0-----:R-:W-:-:S05]  /*70020*/  PRMT R0, R197, 0x7770, RZ ;  /* 0x00007770c5007816 */ /* 0x001fca00000000ff */
[----:B------:R0:W-:Y:S02]  /*70030*/  @P0 STG.E.U8 desc[UR44][R224.64], R0 ;  /* 0x00000000e0000986 */ /* 0x0001e4000c10112c */
[----:B0-----:R-:W-:-:S05]  /*70040*/  PRMT R0, R197, 0x7771, RZ ;  /* 0x00007771c5007816 */ /* 0x001fca00000000ff */
[----:B--2---:R0:W-:Y:S04]  /*70050*/  @P5 STG.E.U8 desc[UR44][R226.64], R0 ;  /* 0x00000000e2005986 */ /* 0x0041e8000c10112c */
[----:B0-----:R-:W2:Y:S04]  /*70060*/  LDL.LU.64 R226, [R1+0x458] ;  /* 0x0004580001e27983 */ /* 0x001ea80000300a00 */
[----:B------:R-:W4:Y:S01]  /*70070*/  LDL.LU.64 R30, [R1+0x450] ;  /* 0x00045000011e7983 */ /* 0x000f220000300a00 */
[C---:B------:R-:W-:Y:S02]  /*70080*/  LOP3.LUT P2, RZ, R249.reuse, 0x20000000, RZ, 0xc0, !PT ;  /* 0x20000000f9ff7812 */ /* 0x040fe4000784c0ff */
[----:B------:R-:W-:-:S02]  /*70090*/  LOP3.LUT P3, RZ, R249, 0x10000000, RZ, 0xc0, !PT ;  /* 0x10000000f9ff7812 */ /* 0x000fc4000786c0ff */
[----:B------:R-:W-:Y:S02]  /*700a0*/  LOP3.LUT P4, RZ, R249, 0x8000000, RZ, 0xc0, !PT ;  /* 0x08000000f9ff7812 */ /* 0x000fe4000788c0ff */
[----:B------:R-:W-:Y:S02]  /*700b0*/  PRMT R0, R197, 0x7772, RZ ;  /* 0x00007772c5007816 */ /* 0x000fe400000000ff */
[----:B------:R-:W-:Y:S02]  /*700c0*/  LOP3.LUT P0, RZ, R249, 0x4000000, RZ, 0xc0, !PT ;  /* 0x04000000f9ff7812 */ /* 0x000fe4000780c0ff */
[----:B------:R-:W-:Y:S01]  /*700d0*/  PRMT R197, R197, 0x7773, RZ ;  /* 0x00007773c5c57816 */ /* 0x000fe200000000ff */
[----:B------:R-:W4:Y:S04]  /*700e0*/  LDL.LU.64 R228, [R1+0x440] ;  /* 0x0004400001e47983 */ /* 0x000f280000300a00 */
[----:B------:R-:W4:Y:S04]  /*700f0*/  LDL.LU.64 R28, [R1+0x438] ;  /* 0x00043800011c7983 */ /* 0x000f280000300a00 */
[----:B------:R-:W4:Y:S04]  /*70100*/  LDL.LU.64 R224, [R1+0x428] ;  /* 0x0004280001e07983 */ /* 0x000f280000300a00 */
[----:B------:R-:W4:Y:S04]  /*70110*/  LDL.LU.64 R56, [R1+0x420] ;  /* 0x0004200001387983 */ /* 0x000f280000300a00 */
[----:B---3--:R0:W-:Y:S02]  /*70120*/  @P2 STG.E.U8 desc[UR44][R36.64], R0 ;  /* 0x0000000024002986 */ /* 0x0081e4000c10112c */
[----:B0-----:R-:W-:-:S02]  /*70130*/  PRMT R0, R201, 0x7770, RZ ;  /* 0x00007770c9007816 */ /* 0x001fc400000000ff */
[----:B--2---:R0:W-:Y:S04]  /*70140*/  @P3 STG.E.U8 desc[UR44][R226.64], R197 ;  /* 0x000000c5e2003986 */ /* 0x0041e8000c10112c */
[----:B----4-:R1:W-:Y:S04]  /*70150*/  @P4 STG.E.U8 desc[UR44][R30.64], R0 ;  /* 0x000000001e004986 */ /* 0x0103e8000c10112c */
[----:B0-----:R-:W2:Y:S01]  /*70160*/  LDL.LU.64 R226, [R1+0x418] ;  /* 0x0004180001e27983 */ /* 0x001ea20000300a00 */
[----:B-1----:R-:W-:-:S03]  /*70170*/  PRMT R0, R201, 0x7771, RZ ;  /* 0x00007771c9007816 */ /* 0x002fc600000000ff */
[----:B------:R-:W3:Y:S04]  /*70180*/  LDL.LU.64 R42, [R1+0x410] ;  /* 0x00041000012a7983 */ /* 0x000ee80000300a00 */
[----:B------:R0:W-:Y:S04]  /*70190*/  @P0 STG.E.U8 desc[UR44][R198.64], R0 ;  /* 0x00000000c6000986 */ /* 0x0001e8000c10112c */
[----:B0-----:R-:W4:Y:S01]  /*701a0*/  LDL.LU.64 R198, [R1+0x2110] ;  /* 0x0021100001c67983 */ /* 0x001f220000300a00 */
[C---:B------:R-:W-:Y:S02]  /*701b0*/  LOP3.LUT P6, RZ, R249.reuse, 0x20000, RZ, 0xc0, !PT ;  /* 0x00020000f9ff7812 */ /* 0x040fe400078cc0ff */
[----:B------:R-:W-:-:S02]  /*701c0*/  LOP3.LUT P1, RZ, R249, 0x800000, RZ, 0xc0, !PT ;  /* 0x00800000f9ff7812 */ /* 0x000fc4000782c0ff */
[----:B------:R-:W-:Y:S02]  /*701d0*/  LOP3.LUT R221, R221, 0x7fffffff, RZ, 0xc0, !PT ;  /* 0x7fffffffdddd7812 */ /* 0x000fe400078ec0ff */
[----:B------:R-:W-:Y:S02]  /*701e0*/  LOP3.LUT R16, R16, 0xffffffef, RZ, 0xc0, !PT ;  /* 0xffffffef10107812 */ /* 0x000fe400078ec0ff */
[----:B------:R-:W-:Y:S02]  /*701f0*/  LOP3.LUT P5, RZ, R249, 0x2000000, RZ, 0xc0, !PT ;  /* 0x02000000f9ff7812 */ /* 0x000fe400078ac0ff */
[----:B------:R-:W-:Y:S01]  /*70200*/  PRMT R0, R201, 0x7772, RZ ;  /* 0x00007772c9007816 */ /* 0x000fe200000000ff */
[----:B------:R-:W3:Y:S02]  /*70210*/  LDL.LU.64 R38, [R1+0x408] ;  /* 0x0004080001267983 */ /* 0x000ee40000300a00 */
[----:B------:R-:W-:Y:S02]  /*70220*/  @P6 LOP3.LUT R221, R221, 0x80000000, RZ, 0xfc, !PT ;  /* 0x80000000dddd6812 */ /* 0x000fe400078efcff */
[----:B------:R-:W-:-:S02]  /*70230*/  LOP3.LUT P6, RZ, R249, 0x40000, RZ, 0xc0, !PT ;  /* 0x00040000f9ff7812 */ /* 0x000fc400078cc0ff */
[----:B------:R-:W-:Y:S02]  /*70240*/  @P1 LOP3.LUT R16, R16, 0x10, RZ, 0xfc, !PT ;  /* 0x0000001010101812 */ /* 0x000fe400078efcff */
[----:B------:R-:W-:Y:S02]  /*70250*/  PRMT R201, R201, 0x7773, RZ ;  /* 0x00007773c9c97816 */ /* 0x000fe400000000ff */
[----:B------:R0:W-:Y:S04]  /*70260*/  @P5 STG.E.U8 desc[UR44][R228.64], R0 ;  /* 0x00000000e4005986 */ /* 0x0001e8000c10112c */
[----:B------:R-:W3:Y:S01]  /*70270*/  LDL.LU.64 R40, [R1+0x400] ;  /* 0x0004000001287983 */ /* 0x000ee20000300a00 */
[----:B------:R-:W-:Y:S02]  /*70280*/  LOP3.LUT R16, R16, 0xfffffffe, RZ, 0xc0, !PT ;  /* 0xfffffffe10107812 */ /* 0x000fe400078ec0ff */
[----:B------:R-:W-:Y:S01]  /*70290*/  LOP3.LUT P1, RZ, R249, 0x1000000, RZ, 0xc0, !PT ;  /* 0x01000000f9ff7812 */ /* 0x000fe2000782c0ff */
[----:B------:R-:W3:Y:S04]  /*702a0*/  LDL.LU.64 R36, [R1+0x3f8] ;  /* 0x0003f80001247983 */ /* 0x000ee80000300a00 */
[----:B------:R-:W3:Y:S01]  /*702b0*/  LDL.LU.64 R30, [R1+0x3f0] ;  /* 0x0003f000011e7983 */ /* 0x000ee20000300a00 */
[----:B------:R-:W-:-:S02]  /*702c0*/  @P6 LOP3.LUT R16, R16, 0x1, RZ, 0xfc, !PT ;  /* 0x0000000110106812 */ /* 0x000fc400078efcff */
[----:B------:R-:W-:Y:S01]  /*702d0*/  LOP3.LUT P6, RZ, R249, 0x80000, RZ, 0xc0, !PT ;  /* 0x00080000f9ff7812 */ /* 0x000fe200078cc0ff */
[----:B0-----:R-:W3:Y:S01]  /*702e0*/  LDL.LU.64 R228, [R1+0x3e8] ;  /* 0x0003e80001e47983 */ /* 0x001ee20000300a00 */
[----:B------:R-:W-:-:S11]  /*702f0*/  LOP3.LUT R16, R16, 0xfffffffd, RZ, 0xc0, !PT ;  /* 0xfffffffd10107812 */ /* 0x000fd600078ec0ff */
[----:B------:R-:W-:Y:S02]  /*70300*/  @P6 LOP3.LUT R16, R16, 0x2, RZ, 0xfc, !PT ;  /* 0x0000000210106812 */ /* 0x000fe400078efcff */
[----:B------:R-:W-:Y:S02]  /*70310*/  LOP3.LUT P6, RZ, R249, 0x100000, RZ, 0xc0, !PT ;  /* 0x00100000f9ff7812 */ /* 0x000fe400078cc0ff */
[----:B------:R-:W-:-:S11]  /*70320*/  LOP3.LUT R16, R16, 0xfffffffb, RZ, 0xc0, !PT ;  /* 0xfffffffb10107812 */ /* 0x000fd600078ec0ff */
[----:B------:R-:W-:Y:S02]  /*70330*/  @P6 LOP3.LUT R16, R16, 0x4, RZ, 0xfc, !PT ;  /* 0x0000000410106812 */ /* 0x000fe400078efcff */
[----:B------:R-:W-:Y:S02]  /*70340*/  LOP3.LUT P6, RZ, R249, 0x200000, RZ, 0xc0, !PT ;  /* 0x00200000f9ff7812 */ /* 0x000fe400078cc0ff */
[----:B------:R-:W-:Y:S01]  /*70350*/  LOP3.LUT R16, R16, 0xfffffff7, RZ, 0xc0, !PT ;  /* 0xfffffff710107812 */ /* 0x000fe200078ec0ff */
[----:B------:R-:W-:Y:S10]  /*70360*/  @P1 STG.E.U8 desc[UR44][R28.64], R201 ;  /* 0x000000c91c001986 */ /* 0x000ff4000c10112c */
[----:B------:R-:W-:-:S04]  /*70370*/  @P6 LOP3.LUT R16, R16, 0x8, RZ, 0xfc, !PT ;  /* 0x0000000810106812 */ /* 0x000fc800078efcff */
[----:B------:R-:W-:Y:S02]  /*70380*/  LOP3.LUT P1, RZ, R16, 0x10, RZ, 0xc0, !PT ;  /* 0x0000001010ff7812 */ /* 0x000fe4000782c0ff */
[----:B------:R-:W-:Y:S02]  /*70390*/  LOP3.LUT P6, RZ, R249, 0x400000, RZ, 0xc0, !PT ;  /* 0x00400000f9ff7812 */ /* 0x000fe400078cc0ff */
[----:B----4-:R-:W-:-:S09]  /*703a0*/  PRMT R0, R198, 0x7770, RZ ;  /* 0x00007770c6007816 */ /* 0x010fd200000000ff */
[----:B------:R0:W-:Y:S04]  /*703b0*/  @P1 STG.E.U8 desc[UR44][R202.64], R0 ;  /* 0x00000000ca001986 */ /* 0x0001e8000c10112c */
[----:B0-----:R-:W4:Y:S01]  /*703c0*/  LDL.LU.64 R202, [R1+0x2108] ;  /* 0x0021080001ca7983 */ /* 0x001f220000300a00 */
[----:B------:R-:W-:-:S03]  /*703d0*/  PRMT R0, R198, 0x7771, RZ ;  /* 0x00007771c6007816 */ /* 0x000fc600000000ff */
[----:B------:R-:W3:Y:S04]  /*703e0*/  LDL.LU.64 R28, [R1+0x3e0] ;  /* 0x0003e000011c7983 */ /* 0x000ee80000300a00 */
[----:B------:R0:W-:Y:S01]  /*703f0*/  @P6 STG.E.U8 desc[UR44][R224.64], R0 ;  /* 0x00000000e0006986 */ /* 0x0001e2000c10112c */
[----:B------:R-:W-:Y:S02]  /*70400*/  LOP3.LUT P6, RZ, R16, 0x8, RZ, 0xc0, !PT ;  /* 0x0000000810ff7812 */ /* 0x000fe400078cc0ff */
[----:B0-----:R-:W-:Y:S01]  /*70410*/  PRMT R0, R198, 0x7772, RZ ;  /* 0x00007772c6007816 */ /* 0x001fe200000000ff */
[----:B------:R-:W3:Y:S10]  /*70420*/  LDL.LU.64 R224, [R1+0x3d8] ;  /* 0x0003d80001e07983 */ /* 0x000ef40000300a00 */
[----:B------:R-:W-:Y:S01]  /*70430*/  @P6 STG.E.U8 desc[UR44][R56.64], R0 ;  /* 0x0000000038006986 */ /* 0x000fe2000c10112c */
[----:B------:R-:W-:-:S02]  /*70440*/  LOP3.LUT P6, RZ, R16, 0x4, RZ, 0xc0, !PT ;  /* 0x0000000410ff7812 */ /* 0x000fc400078cc0ff */
[----:B------:R-:W-:-:S11]  /*70450*/  PRMT R198, R198, 0x7773, RZ ;  /* 0x00007773c6c67816 */ /* 0x000fd600000000ff */
[----:B--2---:R0:W-:Y:S04]  /*70460*/  @P6 STG.E.U8 desc[UR44][R226.64], R198 ;  /* 0x000000c6e2006986 */ /* 0x0041e8000c10112c */
[----:B0-----:R-:W2:Y:S01]  /*70470*/  LDL.LU.64 R226, [R1+0x3d0] ;  /* 0x0003d00001e27983 */ /* 0x001ea20000300a00 */
[----:B------:R-:W-:Y:S02]  /*70480*/  LOP3.LUT P6, RZ, R16, 0x2, RZ, 0xc0, !PT ;  /* 0x0000000210ff7812 */ /* 0x000fe400078cc0ff */
[C---:B------:R-:W-:Y:S02]  /*70490*/  LOP3.LUT P2, RZ, R249.reuse, 0x10000, RZ, 0xc0, !PT ;  /* 0x00010000f9ff7812 */ /* 0x040fe4000784c0ff */
[C---:B------:R-:W-:Y:S02]  /*704a0*/  LOP3.LUT P3, RZ, R249.reuse, 0x8000, RZ, 0xc0, !PT ;  /* 0x00008000f9ff7812 */ /* 0x040fe4000786c0ff */
[----:B------:R-:W-:-:S02]  /*704b0*/  LOP3.LUT P4, RZ, R249, 0x4000, RZ, 0xc0, !PT ;  /* 0x00004000f9ff7812 */ /* 0x000fc4000788c0ff */
[C---:B------:R-:W-:Y:S02]  /*704c0*/  LOP3.LUT P0, RZ, R249.reuse, 0x2000, RZ, 0xc0, !PT ;  /* 0x00002000f9ff7812 */ /* 0x040fe4000780c0ff */
[C---:B------:R-:W-:Y:S02]  /*704d0*/  LOP3.LUT P5, RZ, R249.reuse, 0x1000, RZ, 0xc0, !PT ;  /* 0x00001000f9ff7812 */ /* 0x040fe400078ac0ff */
[----:B------:R-:W-:Y:S02]  /*704e0*/  LOP3.LUT P1, RZ, R249, 0x800, RZ, 0xc0, !PT ;  /* 0x00000800f9ff7812 */ /* 0x000fe4000782c0ff */
[C---:B------:R-:W-:Y:S02]  /*704f0*/  PRMT R0, R199.reuse, 0x7770, RZ ;  /* 0x00007770c7007816 */ /* 0x040fe400000000ff */
[----:B------:R-:W-:Y:S02]  /*70500*/  PRMT R10, R199, 0x7771, RZ ;  /* 0x00007771c70a7816 */ /* 0x000fe400000000ff */
[----:B----4-:R-:W-:-:S05]  /*70510*/  PRMT R7, R202, 0x7770, RZ ;  /* 0x00007770ca077816 */ /* 0x010fca00000000ff */
[----:B---3--:R0:W-:Y:S01]  /*70520*/  @P6 STG.E.U8 desc[UR44][R42.64], R7 ;  /* 0x000000072a006986 */ /* 0x0081e2000c10112c */
[----:B------:R-:W-:Y:S02]  /*70530*/  LOP3.LUT P6, RZ, R16, 0x1, RZ, 0xc0, !PT ;  /* 0x0000000110ff7812 */ /* 0x000fe400078cc0ff */
[C---:B------:R-:W-:Y:S02]  /*70540*/  PRMT R8, R202.reuse, 0x7771, RZ ;  /* 0x00007771ca087816 */ /* 0x040fe400000000ff */
[----:B------:R-:W-:-:S09]  /*70550*/  PRMT R9, R202, 0x7772, RZ ;  /* 0x00007772ca097816 */ /* 0x000fd200000000ff */
[----:B------:R1:W-:Y:S01]  /*70560*/  @P6 STG.E.U8 desc[UR44][R38.64], R8 ;  /* 0x0000000826006986 */ /* 0x0003e2000c10112c */
[----:B------:R-:W-:Y:S02]  /*70570*/  LOP3.LUT P6, RZ, R221, 0x80000000, RZ, 0xc0, !PT ;  /* 0x80000000ddff7812 */ /* 0x000fe400078cc0ff */
[----:B------:R-:W-:Y:S02]  /*70580*/  PRMT R202, R202, 0x7773, RZ ;  /* 0x00007773caca7816 */ /* 0x000fe400000000ff */
[C---:B0-----:R-:W-:Y:S02]  /*70590*/  PRMT R7, R199.reuse, 0x7772, RZ ;  /* 0x00007772c7077816 */ /* 0x041fe400000000ff */
[----:B------:R-:W-:-:S07]  /*705a0*/  PRMT R199, R199, 0x7773, RZ ;  /* 0x00007773c7c77816 */ /* 0x000fce00000000ff */
[----:B------:R0:W-:Y:S01]  /*705b0*/  @P6 STG.E.U8 desc[UR44][R40.64], R9 ;  /* 0x0000000928006986 */ /* 0x0001e2000c10112c */
[----:B------:R-:W-:-:S03]  /*705c0*/  LOP3.LUT P6, RZ, R249, 0x400, RZ, 0xc0, !PT ;  /* 0x00000400f9ff7812 */ /* 0x000fc600078cc0ff */
[----:B------:R-:W-:Y:S01]  /*705d0*/  @P2 STG.E.U8 desc[UR44][R36.64], R202 ;  /* 0x000000ca24002986 */ /* 0x000fe2000c10112c */
[----:B-1----:R-:W-:-:S03]  /*705e0*/  PRMT R8, R203, 0x7770, RZ ;  /* 0x00007770cb087816 */ /* 0x002fc600000000ff */
[----:B------:R1:W-:Y:S04]  /*705f0*/  @P3 STG.E.U8 desc[UR44][R30.64], R0 ;  /* 0x000000001e003986 */ /* 0x0003e8000c10112c */
[----:B------:R3:W-:Y:S04]  /*70600*/  @P4 STG.E.U8 desc[UR44][R228.64], R10 ;  /* 0x0000000ae4004986 */ /* 0x0007e8000c10112c */
[----:B------:R4:W-:Y:S04]  /*70610*/  @P0 STG.E.U8 desc[UR44][R28.64], R7 ;  /* 0x000000071c000986 */ /* 0x0009e8000c10112c */
[----:B------:R2:W-:Y:S01]  /*70620*/  @P5 STG.E.U8 desc[UR44][R224.64], R199 ;  /* 0x000000c7e0005986 */ /* 0x0005e2000c10112c */
[----:B0-----:R-:W-:-:S03]  /*70630*/  PRMT R9, R203, 0x7771, RZ ;  /* 0x00007771cb097816 */ /* 0x001fc600000000ff */
[----:B-1----:R-:W2:Y:S04]  /*70640*/  LDL.LU.64 R30, [R1+0x3c0] ;  /* 0x0003c000011e7983 */ /* 0x002ea80000300a00 */
[----:B---3--:R-:W3:Y:S04]  /*70650*/  LDL.LU.64 R228, [R1+0x3b8] ;  /* 0x0003b80001e47983 */ /* 0x008ee80000300a00 */
[----:B----4-:R-:W4:Y:S04]  /*70660*/  LDL.LU.64 R28, [R1+0x3b0] ;  /* 0x0003b000011c7983 */ /* 0x010f280000300a00 */
[----:B--2---:R0:W-:Y:S04]  /*70670*/  @P1 STG.E.U8 desc[UR44][R226.64], R8 ;  /* 0x00000008e2001986 */ /* 0x0041e8000c10112c */
[----:B------:R-:W2:Y:S04]  /*70680*/  LDL.LU.64 R224, [R1+0x3a0] ;  /* 0x0003a00001e07983 */ /* 0x000ea80000300a00 */
[----:B------:R1:W-:Y:S04]  /*70690*/  @P6 STG.E.U8 desc[UR44][R204.64], R9 ;  /* 0x00000009cc006986 */ /* 0x0003e8000c10112c */
[----:B0-----:R-:W2:Y:S04]  /*706a0*/  LDL.LU.64 R226, [R1+0x398] ;  /* 0x0003980001e27983 */ /* 0x001ea80000300a00 */
[----:B-1----:R-:W4:Y:S01]  /*706b0*/  LDL.LU.64 R204, [R1+0x2100] ;  /* 0x0021000001cc7983 */ /* 0x002f220000300a00 */
[----:B------:R-:W-:-:S02]  /*706c0*/  LOP3.LUT P2, RZ, R249, 0x200, RZ, 0xc0, !PT ;  /* 0x00000200f9ff7812 */ /* 0x000fc4000784c0ff */
[C---:B------:R-:W-:Y:S02]  /*706d0*/  LOP3.LUT P3, RZ, R249.reuse, 0x100, RZ, 0xc0, !PT ;  /* 0x00000100f9ff7812 */ /* 0x040fe4000786c0ff */
[C---:B------:R-:W-:Y:S02]  /*706e0*/  LOP3.LUT P4, RZ, R249.reuse, 0x80, RZ, 0xc0, !PT ;  /* 0x00000080f9ff7812 */ /* 0x040fe4000788c0ff */
[----:B------:R-:W-:Y:S02]  /*706f0*/  LOP3.LUT P0, RZ, R249, 0x40, RZ, 0xc0, !PT ;  /* 0x00000040f9ff7812 */ /* 0x000fe4000780c0ff */
[C---:B------:R-:W-:Y:S02]  /*70700*/  PRMT R0, R203.reuse, 0x7772, RZ ;  /* 0x00007772cb007816 */ /* 0x040fe400000000ff */
[----:B------:R-:W-:Y:S01]  /*70710*/  PRMT R203, R203, 0x7773, RZ ;  /* 0x00007773cbcb7816 */ /* 0x000fe200000000ff */
[----:B------:R-:W2:Y:S04]  /*70720*/  LDL.LU.64 R60, [R1+0x390] ;  /* 0x00039000013c7983 */ /* 0x000ea80000300a00 */
[----:B------:R-:W2:Y:S04]  /*70730*/  LDL.LU.64 R56, [R1+0x388] ;  /* 0x0003880001387983 */ /* 0x000ea80000300a00 */
[----:B------:R-:W2:Y:S04]  /*70740*/  LDL.LU.64 R42, [R1+0x380] ;  /* 0x00038000012a7983 */ /* 0x000ea80000300a00 */
[----:B------:R-:W2:Y:S04]  /*70750*/  LDL.LU.64 R38, [R1+0x378] ;  /* 0x0003780001267983 */ /* 0x000ea80000300a00 */
[----:B------:R-:W2:Y:S04]  /*70760*/  LDL.LU.64 R40, [R1+0x370] ;  /* 0x0003700001287983 */ /* 0x000ea80000300a00 */
[----:B------:R-:W2:Y:S01]  /*70770*/  LDL.LU.64 R36, [R1+0x368] ;  /* 0x0003680001247983 */ /* 0x000ea20000300a00 */
[----:B------:R-:W-:-:S04]  /*70780*/  LOP3.LUT P5, RZ, R249, 0x10, RZ, 0xc0, !PT ;  /* 0x00000010f9ff7812 */ /* 0x000fc800078ac0ff */
[----:B------:R-:W-:Y:S02]  /*70790*/  P2R R11, PR, RZ, 0x20 ;  /* 0x00000020ff0b7803 */ /* 0x000fe40000000000 */
[----:B------:R-:W-:Y:S01]  /*707a0*/  LOP3.LUT P5, RZ, R249, 0x20, RZ, 0xc0, !PT ;  /* 0x00000020f9ff7812 */ /* 0x000fe200078ac0ff */
[----:B------:R-:W-:Y:S04]  /*707b0*/  @P2 STG.E.U8 desc[UR44][R30.64], R0 ;  /* 0x000000001e002986 */ /* 0x000fe8000c10112c */
[----:B---3--:R-:W-:Y:S01]  /*707c0*/  @P3 STG.E.U8 desc[UR44][R228.64], R203 ;  /* 0x000000cbe4003986 */ /* 0x008fe2000c10112c */
[C---:B----4-:R-:W-:Y:S02]  /*707d0*/  PRMT R7, R204.reuse, 0x7770, RZ ;  /* 0x00007770cc077816 */ /* 0x050fe400000000ff */
[----:B------:R-:W-:-:S03]  /*707e0*/  PRMT R10, R204, 0x7771, RZ ;  /* 0x00007771cc0a7816 */ /* 0x000fc600000000ff */
[----:B------:R-:W-:Y:S04]  /*707f0*/  @P4 STG.E.U8 desc[UR44][R28.64], R7 ;  /* 0x000000071c004986 */ /* 0x000fe8000c10112c */
[----:B------:R0:W-:Y:S04]  /*70800*/  @P0 STG.E.U8 desc[UR44][R208.64], R10 ;  /* 0x0000000ad0000986 */ /* 0x0001e8000c10112c */
[----:B0-----:R-:W3:Y:S01]  /*70810*/  LDL.LU.64 R208, [R1+0x20f8] ;  /* 0x0020f80001d07983 */ /* 0x001ee20000300a00 */
[----:B------:R-:W-:-:S03]  /*70820*/  PRMT R8, R204, 0x7772, RZ ;  /* 0x00007772cc087816 */ /* 0x000fc600000000ff */
[----:B------:R-:W4:Y:S01]  /*70830*/  LDL.LU.64 R30, [R1+0x360] ;  /* 0x00036000011e7983 */ /* 0x000f220000300a00 */
[----:B------:R-:W-:-:S03]  /*70840*/  PRMT R204, R204, 0x7773, RZ ;  /* 0x00007773cccc7816 */ /* 0x000fc600000000ff */
[----:B------:R-:W4:Y:S04]  /*70850*/  LDL.LU.64 R228, [R1+0x358] ;  /* 0x0003580001e47983 */ /* 0x000f280000300a00 */
[----:B--2---:R0:W-:Y:S01]  /*70860*/  @P5 STG.E.U8 desc[UR44][R224.64], R8 ;  /* 0x00000008e0005986 */ /* 0x0041e2000c10112c */
[----:B------:R-:W-:-:S03]  /*70870*/  ISETP.NE.AND P5, PT, R11, RZ, PT ;  /* 0x000000ff0b00720c */ /* 0x000fc60003fa5270 */
[----:B------:R-:W2:Y:S04]  /*70880*/  LDL.LU.64 R28, [R1+0x350] ;  /* 0x00035000011c7983 */ /* 0x000ea80000300a00 */
[----:B0-----:R-:W2:Y:S06]  /*70890*/  LDL.LU.64 R224, [R1+0x348] ;  /* 0x0003480001e07983 */ /* 0x001eac0000300a00 */
[----:B------:R0:W-:Y:S04]  /*708a0*/  @P5 STG.E.U8 desc[UR44][R226.64], R204 ;  /* 0x000000cce2005986 */ /* 0x0001e8000c10112c */
[----:B0-----:R-:W2:Y:S01]  /*708b0*/  LDL.LU.64 R226, [R1+0x340] ;  /* 0x0003400001e27983 */ /* 0x001ea20000300a00 */
[----:B------:R-:W-:-:S04]  /*708c0*/  LOP3.LUT P1, RZ, R250, 0x40000000, RZ, 0xc0, !PT ;  /* 0x40000000faff7812 */ /* 0x000fc8000782c0ff */
[----:B------:R-:W-:Y:S02]  /*708d0*/  P2R R16, PR, RZ, 0x2 ;  /* 0x00000002ff107803 */ /* 0x000fe40000000000 */
        /* <DEDUP_REMOVED lines=8> */
[----:B------:R-:W-:Y:S02]  /*70960*/  LOP3.LUT P1, RZ, R249, 0x8, RZ, 0xc0, !PT ;  /* 0x00000008f9ff7812 */ /* 0x000fe4000782c0ff */
[----:B------:R-:W-:Y:S02]  /*70970*/  PRMT R8, R205, 0x7770, RZ ;  /* 0x00007770cd087816 */ /* 0x000fe400000000ff */
[C---:B------:R-:W-:Y:S02]  /*70980*/  LOP3.LUT P6, RZ, R250.reuse, 0x20000000, RZ, 0xc0, !PT ;  /* 0x20000000faff7812 */ /* 0x040fe400078cc0ff */
[C---:B------:R-:W-:Y:S02]  /*70990*/  LOP3.LUT P2, RZ, R250.reuse, 0x10000000, RZ, 0xc0, !PT ;  /* 0x10000000faff7812 */ /* 0x040fe4000784c0ff */
[----:B------:R-:W-:-:S02]  /*709a0*/  LOP3.LUT P3, RZ, R250, 0x8000000, RZ, 0xc0, !PT ;  /* 0x08000000faff7812 */ /* 0x000fc4000786c0ff */
[C---:B------:R-:W-:Y:S02]  /*709b0*/  LOP3.LUT P4, RZ, R250.reuse, 0x4000000, RZ, 0xc0, !PT ;  /* 0x04000000faff7812 */ /* 0x040fe4000788c0ff */
[C---:B------:R-:W-:Y:S02]  /*709c0*/  LOP3.LUT P0, RZ, R250.reuse, 0x2000000, RZ, 0xc0, !PT ;  /* 0x02000000faff7812 */ /* 0x040fe4000780c0ff */
[----:B------:R-:W-:Y:S02]  /*709d0*/  LOP3.LUT P5, RZ, R250, 0x1000000, RZ, 0xc0, !PT ;  /* 0x01000000faff7812 */ /* 0x000fe400078ac0ff */
[----:B------:R-:W-:Y:S02]  /*709e0*/  PRMT R10, R205, 0x7771, RZ ;  /* 0x00007771cd0a7816 */ /* 0x000fe400000000ff */
[----:B---3--:R-:W-:-:S05]  /*709f0*/  PRMT R0, R208, 0x7770, RZ ;  /* 0x00007770d0007816 */ /* 0x008fca00000000ff */
[----:B------:R0:W-:Y:S01]  /*70a00*/  @P1 STG.E.U8 desc[UR44][R60.64], R0 ;  /* 0x000000003c001986 */ /* 0x0001e2000c10112c */
[----:B------:R-:W-:Y:S02]  /*70a10*/  ISETP.NE.AND P1, PT, R12, RZ, PT ;  /* 0x000000ff0c00720c */ /* 0x000fe40003f25270 */
[C---:B------:R-:W-:Y:S02]  /*70a20*/  PRMT R9, R208.reuse, 0x7771, RZ ;  /* 0x00007771d0097816 */ /* 0x040fe400000000ff */
[----:B------:R-:W-:-:S09]  /*70a30*/  PRMT R7, R208, 0x7772, RZ ;  /* 0x00007772d0077816 */ /* 0x000fd200000000ff */
[----:B------:R-:W-:Y:S01]  /*70a40*/  @P1 STG.E.U8 desc[UR44][R56.64], R9 ;  /* 0x0000000938001986 */ /* 0x000fe2000c10112c */
[----:B------:R-:W-:Y:S02]  /*70a50*/  ISETP.NE.AND P1, PT, R13, RZ, PT ;  /* 0x000000ff0d00720c */ /* 0x000fe40003f25270 */
[----:B------:R-:W-:-:S11]  /*70a60*/  PRMT R208, R208, 0x7773, RZ ;  /* 0x00007773d0d07816 */ /* 0x000fd600000000ff */
[----:B------:R1:W-:Y:S01]  /*70a70*/  @P1 STG.E.U8 desc[UR44][R42.64], R7 ;  /* 0x000000072a001986 */ /* 0x0003e2000c10112c */
[----:B------:R-:W-:-:S13]  /*70a80*/  ISETP.NE.AND P1, PT, R14, RZ, PT ;  /* 0x000000ff0e00720c */ /* 0x000fda0003f25270 */
[----:B------:R-:W-:Y:S01]  /*70a90*/  @P1 STG.E.U8 desc[UR44][R38.64], R208 ;  /* 0x000000d026001986 */ /* 0x000fe2000c10112c */
[----:B------:R-:W-:Y:S02]  /*70aa0*/  ISETP.NE.AND P1, PT, R15, RZ, PT ;  /* 0x000000ff0f00720c */ /* 0x000fe40003f25270 */
[C---:B0-----:R-:W-:Y:S02]  /*70ab0*/  PRMT R0, R205.reuse, 0x7772, RZ ;  /* 0x00007772cd007816 */ /* 0x041fe400000000ff */
[----:B------:R-:W-:-:S09]  /*70ac0*/  PRMT R205, R205, 0x7773, RZ ;  /* 0x00007773cdcd7816 */ /* 0x000fd200000000ff */
[----:B------:R0:W-:Y:S01]  /*70ad0*/  @P1 STG.E.U8 desc[UR44][R40.64], R8 ;  /* 0x0000000828001986 */ /* 0x0001e2000c10112c */
[----:B------:R-:W-:Y:S02]  /*70ae0*/  ISETP.NE.AND P1, PT, R16, RZ, PT ;  /* 0x000000ff1000720c */ /* 0x000fe40003f25270 */
[C---:B-1----:R-:W-:Y:S02]  /*70af0*/  PRMT R7, R209.reuse, 0x7770, RZ ;  /* 0x00007770d1077816 */ /* 0x042fe400000000ff */
[C---:B------:R-:W-:Y:S02]  /*70b00*/  PRMT R9, R209.reuse, 0x7771, RZ ;  /* 0x00007771d1097816 */ /* 0x040fe400000000ff */
[C---:B0-----:R-:W-:Y:S02]  /*70b10*/  PRMT R8, R209.reuse, 0x7772, RZ ;  /* 0x00007772d1087816 */ /* 0x041fe400000000ff */
[----:B------:R-:W-:-:S05]  /*70b20*/  PRMT R209, R209, 0x7773, RZ ;  /* 0x00007773d1d17816 */ /* 0x000fca00000000ff */
[----:B------:R0:W-:Y:S04]  /*70b30*/  @P1 STG.E.U8 desc[UR44][R36.64], R10 ;  /* 0x0000000a24001986 */ /* 0x0001e8000c10112c */
[----:B----4-:R1:W-:Y:S04]  /*70b40*/  @P6 STG.E.U8 desc[UR44][R30.64], R0 ;  /* 0x000000001e006986 */ /* 0x0103e8000c10112c */
[----:B------:R-:W-:Y:S04]  /*70b50*/  @P2 STG.E.U8 desc[UR44][R228.64], R205 ;  /* 0x000000cde4002986 */ /* 0x000fe8000c10112c */
[----:B--2---:R-:W-:Y:S04]  /*70b60*/  @P3 STG.E.U8 desc[UR44][R28.64], R7 ;  /* 0x000000071c003986 */ /* 0x004fe8000c10112c */
[----:B------:R-:W-:Y:S04]  /*70b70*/  @P4 STG.E.U8 desc[UR44][R224.64], R9 ;  /* 0x00000009e0004986 */ /* 0x000fe8000c10112c */
[----:B------:R-:W-:Y:S04]  /*70b80*/  @P0 STG.E.U8 desc[UR44][R226.64], R8 ;  /* 0x00000008e2000986 */ /* 0x000fe8000c10112c */
[----:B------:R2:W-:Y:S04]  /*70b90*/  @P5 STG.E.U8 desc[UR44][R206.64], R209 ;  /* 0x000000d1ce005986 */ /* 0x0005e8000c10112c */
[----:B0-----:R-:W3:Y:S04]  /*70ba0*/  LDL.LU.64 R36, [R1+0x330] ;  /* 0x0003300001247983 */ /* 0x001ee80000300a00 */
[----:B-1----:R-:W4:Y:S04]  /*70bb0*/  LDL.LU.64 R30, [R1+0x320] ;  /* 0x00032000011e7983 */ /* 0x002f280000300a00 */
[----:B--2---:R-:W2:Y:S01]  /*70bc0*/  LDL.LU.64 R206, [R1+0x20f0] ;  /* 0x0020f00001ce7983 */ /* 0x004ea20000300a00 */
[----:B------:R-:W-:-:S02]  /*70bd0*/  LOP3.LUT P1, RZ, R250, 0x800000, RZ, 0xc0, !PT ;  /* 0x00800000faff7812 */ /* 0x000fc4000782c0ff */
[----:B------:R-:W-:Y:S01]  /*70be0*/  LOP3.LUT P2, RZ, R250, 0x400000, RZ, 0xc0, !PT ;  /* 0x00400000faff7812 */ /* 0x000fe2000784c0ff */
[----:B------:R-:W4:Y:S04]  /*70bf0*/  LDL.LU.64 R228, [R1+0x318] ;  /* 0x0003180001e47983 */ /* 0x000f280000300a00 */
[----:B------:R-:W4:Y:S04]  /*70c00*/  LDL.LU.64 R226, [R1+0x310] ;  /* 0x0003100001e27983 */ /* 0x000f280000300a00 */
[----:B------:R-:W4:Y:S04]  /*70c10*/  LDL.LU.64 R28, [R1+0x308] ;  /* 0x00030800011c7983 */ /* 0x000f280000300a00 */
[----:B------:R-:W4:Y:S04]  /*70c20*/  LDL.LU.64 R224, [R1+0x300] ;  /* 0x0003000001e07983 */ /* 0x000f280000300a00 */
[----:B------:R-:W4:Y:S04]  /*70c30*/  LDL.LU.64 R56, [R1+0x2f8] ;  /* 0x0002f80001387983 */ /* 0x000f280000300a00 */
[----:B------:R-:W4:Y:S01]  /*70c40*/  LDL.LU.64 R42, [R1+0x2f0] ;  /* 0x0002f000012a7983 */ /* 0x000f220000300a00 */
[----:B--2---:R-:W-:-:S02]  /*70c50*/  PRMT R0, R206, 0x7770, RZ ;  /* 0x00007770ce007816 */ /* 0x004fc400000000ff */
[----:B------:R-:W-:-:S03]  /*70c60*/  PRMT R10, R206, 0x7771, RZ ;  /* 0x00007771ce0a7816 */ /* 0x000fc600000000ff */
[----:B---3--:R-:W-:Y:S04]  /*70c70*/  @P1 STG.E.U8 desc[UR44][R36.64], R0 ;  /* 0x0000000024001986 */ /* 0x008fe8000c10112c */
[----:B------:R0:W-:Y:S04]  /*70c80*/  @P2 STG.E.U8 desc[UR44][R210.64], R10 ;  /* 0x0000000ad2002986 */ /* 0x0001e8000c10112c */
[----:B0-----:R-:W2:Y:S04]  /*70c90*/  LDL.LU.64 R210, [R1+0x20e8] ;  /* 0x0020e80001d27983 */ /* 0x001ea80000300a00 */
[----:B------:R-:W3:Y:S04]  /*70ca0*/  LDL.LU.64 R38, [R1+0x2e8] ;  /* 0x0002e80001267983 */ /* 0x000ee80000300a00 */
[----:B------:R-:W3:Y:S01]  /*70cb0*/  LDL.LU.64 R40, [R1+0x2e0] ;  /* 0x0002e00001287983 */ /* 0x000ee20000300a00 */
[----:B------:R-:W-:-:S02]  /*70cc0*/  LOP3.LUT P0, RZ, R250, 0x40000, RZ, 0xc0, !PT ;  /* 0x00040000faff7812 */ /* 0x000fc4000780c0ff */
[C---:B------:R-:W-:Y:S02]  /*70cd0*/  LOP3.LUT P3, RZ, R250.reuse, 0x200000, RZ, 0xc0, !PT ;  /* 0x00200000faff7812 */ /* 0x040fe4000786c0ff */
[C---:B------:R-:W-:Y:S01]  /*70ce0*/  LOP3.LUT P4, RZ, R250.reuse, 0x100000, RZ, 0xc0, !PT ;  /* 0x00100000faff7812 */ /* 0x040fe2000788c0ff */
[----:B------:R-:W3:Y:S01]  /*70cf0*/  LDL.LU.64 R36, [R1+0x2d0] ;  /* 0x0002d00001247983 */ /* 0x000ee20000300a00 */
[----:B------:R-:W-:Y:S02]  /*70d00*/  P2R R9, PR, RZ, 0x1 ;  /* 0x00000001ff097803 */ /* 0x000fe40000000000 */
[----:B------:R-:W-:Y:S02]  /*70d10*/  LOP3.LUT P0, RZ, R250, 0x80000, RZ, 0xc0, !PT ;  /* 0x00080000faff7812 */ /* 0x000fe4000780c0ff */
[C---:B------:R-:W-:Y:S02]  /*70d20*/  PRMT R7, R206.reuse, 0x7772, RZ ;  /* 0x00007772ce077816 */ /* 0x040fe400000000ff */
[----:B------:R-:W-:-:S03]  /*70d30*/  PRMT R206, R206, 0x7773, RZ ;  /* 0x00007773cece7816 */ /* 0x000fc600000000ff */
[----:B----4-:R0:W-:Y:S04]  /*70d40*/  @P3 STG.E.U8 desc[UR44][R30.64], R7 ;  /* 0x000000071e003986 */ /* 0x0101e8000c10112c */
[----:B------:R-:W-:Y:S04]  /*70d50*/  @P4 STG.E.U8 desc[UR44][R228.64], R206 ;  /* 0x000000cee4004986 */ /* 0x000fe8000c10112c */
[----:B0-----:R-:W4:Y:S01]  /*70d60*/  LDL.LU.64 R30, [R1+0x2c8] ;  /* 0x0002c800011e7983 */ /* 0x001f220000300a00 */
        /* <DEDUP_REMOVED lines=11> */
[C---:B------:R-:W-:Y:S02]  /*70e20*/  PRMT R7, R207.reuse, 0x7770, RZ ;  /* 0x00007770cf077816 */ /* 0x040fe400000000ff */
[----:B------:R-:W-:Y:S02]  /*70e30*/  PRMT R10, R207, 0x7771, RZ ;  /* 0x00007771cf0a7816 */ /* 0x000fe400000000ff */
[----:B--2---:R-:W-:-:S05]  /*70e40*/  PRMT R8, R210, 0x7770, RZ ;  /* 0x00007770d2087816 */ /* 0x004fca00000000ff */
[----:B------:R0:W-:Y:S04]  /*70e50*/  @P0 STG.E.U8 desc[UR44][R226.64], R8 ;  /* 0x00000008e2000986 */ /* 0x0001e8000c10112c */
[----:B0-----:R-:W2:Y:S01]  /*70e60*/  LDL.LU.64 R226, [R1+0x2c0] ;  /* 0x0002c00001e27983 */ /* 0x001ea20000300a00 */
[----:B------:R-:W-:Y:S02]  /*70e70*/  ISETP.NE.AND P0, PT, R9, RZ, PT ;  /* 0x000000ff0900720c */ /* 0x000fe40003f05270 */
[C---:B------:R-:W-:Y:S02]  /*70e80*/  PRMT R9, R210.reuse, 0x7771, RZ ;  /* 0x00007771d2097816 */ /* 0x040fe400000000ff */
[C---:B------:R-:W-:Y:S02]  /*70e90*/  PRMT R0, R210.reuse, 0x7772, RZ ;  /* 0x00007772d2007816 */ /* 0x040fe400000000ff */
[----:B------:R-:W-:-:S02]  /*70ea0*/  PRMT R210, R210, 0x7773, RZ ;  /* 0x00007773d2d27816 */ /* 0x000fc400000000ff */
[----:B------:R-:W-:Y:S01]  /*70eb0*/  PRMT R8, R207, 0x7772, RZ ;  /* 0x00007772cf087816 */ /* 0x000fe200000000ff */
[----:B------:R-:W2:Y:S04]  /*70ec0*/  LDL.LU.64 R228, [R1+0x2b8] ;  /* 0x0002b80001e47983 */ /* 0x000ea80000300a00 */
[----:B------:R0:W-:Y:S04]  /*70ed0*/  @P0 STG.E.U8 desc[UR44][R28.64], R9 ;  /* 0x000000091c000986 */ /* 0x0001e8000c10112c */
[----:B------:R1:W-:Y:S01]  /*70ee0*/  @P5 STG.E.U8 desc[UR44][R224.64], R0 ;  /* 0x00000000e0005986 */ /* 0x0003e2000c10112c */
[----:B------:R-:W-:-:S02]  /*70ef0*/  ISETP.NE.AND P5, PT, R11, RZ, PT ;  /* 0x000000ff0b00720c */ /* 0x000fc40003fa5270 */
[----:B------:R-:W-:Y:S01]  /*70f00*/  PRMT R207, R207, 0x7773, RZ ;  /* 0x00007773cfcf7816 */ /* 0x000fe200000000ff */
[----:B0-----:R-:W2:Y:S10]  /*70f10*/  LDL.LU.64 R28, [R1+0x2b0] ;  /* 0x0002b000011c7983 */ /* 0x001eb40000300a00 */
[----:B------:R-:W-:Y:S01]  /*70f20*/  @P5 STG.E.U8 desc[UR44][R56.64], R210 ;  /* 0x000000d238005986 */ /* 0x000fe2000c10112c */
[----:B------:R-:W-:-:S03]  /*70f30*/  ISETP.NE.AND P5, PT, R12, RZ, PT ;  /* 0x000000ff0c00720c */ /* 0x000fc60003fa5270 */
[----:B-1----:R-:W2:Y:S10]  /*70f40*/  LDL.LU.64 R224, [R1+0x2a8] ;  /* 0x0002a80001e07983 */ /* 0x002eb40000300a00 */
[----:B------:R-:W-:Y:S01]  /*70f50*/  @P5 STG.E.U8 desc[UR44][R42.64], R7 ;  /* 0x000000072a005986 */ /* 0x000fe2000c10112c */
[----:B------:R-:W-:-:S13]  /*70f60*/  ISETP.NE.AND P5, PT, R13, RZ, PT ;  /* 0x000000ff0d00720c */ /* 0x000fda0003fa5270 */
[----:B---3--:R-:W-:Y:S01]  /*70f70*/  @P5 STG.E.U8 desc[UR44][R38.64], R10 ;  /* 0x0000000a26005986 */ /* 0x008fe2000c10112c */
[----:B------:R-:W-:-:S13]  /*70f80*/  ISETP.NE.AND P5, PT, R14, RZ, PT ;  /* 0x000000ff0e00720c */ /* 0x000fda0003fa5270 */
[----:B------:R-:W-:Y:S01]  /*70f90*/  @P5 STG.E.U8 desc[UR44][R40.64], R8 ;  /* 0x0000000828005986 */ /* 0x000fe2000c10112c */
[----:B------:R-:W-:-:S13]  /*70fa0*/  ISETP.NE.AND P5, PT, R15, RZ, PT ;  /* 0x000000ff0f00720c */ /* 0x000fda0003fa5270 */
[----:B------:R0:W-:Y:S04]  /*70fb0*/  @P5 STG.E.U8 desc[UR44][R212.64], R207 ;  /* 0x000000cfd4005986 */ /* 0x0001e8000c10112c */
[----:B0-----:R-:W3:Y:S01]  /*70fc0*/  LDL.LU.64 R212, [R1+0x20e0] ;  /* 0x0020e00001d47983 */ /* 0x001ee20000300a00 */
[----:B------:R-:W-:-:S04]  /*70fd0*/  LOP3.LUT P6, RZ, R250, 0x400, RZ, 0xc0, !PT ;  /* 0x00000400faff7812 */ /* 0x000fc800078cc0ff */
[----:B------:R-:W-:Y:S02]  /*70fe0*/  P2R R16, PR, RZ, 0x40 ;  /* 0x00000040ff107803 */ /* 0x000fe40000000000 */
[C---:B------:R-:W-:Y:S02]  /*70ff0*/  LOP3.LUT P6, RZ, R250.reuse, 0x800, RZ, 0xc0, !PT ;  /* 0x00000800faff7812 */ /* 0x040fe400078cc0ff */
[C---:B------:R-:W-:Y:S02]  /*71000*/  PRMT R0, R211.reuse, 0x7770, RZ ;  /* 0x00007770d3007816 */ /* 0x040fe400000000ff */
[----:B------:R-:W-:Y:S02]  /*71010*/  LOP3.LUT P2, RZ, R250, 0x200, RZ, 0xc0, !PT ;  /* 0x00000200faff7812 */ /* 0x000fe4000784c0ff */
[----:B------:R-:W-:-:S07]  /*71020*/  PRMT R9, R211, 0x7771, RZ ;  /* 0x00007771d3097816 */ /* 0x000fce00000000ff */
[----:B------:R-:W-:Y:S01]  /*71030*/  @P6 STG.E.U8 desc[UR44][R36.64], R0 ;  /* 0x0000000024006986 */ /* 0x000fe2000c10112c */
[----:B------:R-:W-:Y:S02]  /*71040*/  ISETP.NE.AND P6, PT, R16, RZ, PT ;  /* 0x000000ff1000720c */ /* 0x000fe40003fc5270 */
[----:B------:R-:W-:-:S11]  /*71050*/  PRMT R7, R211, 0x7772, RZ ;  /* 0x00007772d3077816 */ /* 0x000fd600000000ff */
[----:B----4-:R-:W-:Y:S04]  /*71060*/  @P6 STG.E.U8 desc[UR44][R30.64], R9 ;  /* 0x000000091e006986 */ /* 0x010fe8000c10112c */
[----:B--2---:R0:W-:Y:S04]  /*71070*/  @P2 STG.E.U8 desc[UR44][R226.64], R7 ;  /* 0x00000007e2002986 */ /* 0x0041e8000c10112c */
[----:B0-----:R-:W2:Y:S01]  /*71080*/  LDL.LU.64 R226, [R1+0x298] ;  /* 0x0002980001e27983 */ /* 0x001ea20000300a00 */
[C---:B------:R-:W-:Y:S02]  /*71090*/  LOP3.LUT P1, RZ, R250.reuse, 0x100, RZ, 0xc0, !PT ;  /* 0x00000100faff7812 */ /* 0x040fe4000782c0ff */
[----:B------:R-:W-:-:S02]  /*710a0*/  LOP3.LUT P3, RZ, R250, 0x80, RZ, 0xc0, !PT ;  /* 0x00000080faff7812 */ /* 0x000fc4000786c0ff */
[C---:B------:R-:W-:Y:S02]  /*710b0*/  LOP3.LUT P4, RZ, R250.reuse, 0x40, RZ, 0xc0, !PT ;  /* 0x00000040faff7812 */ /* 0x040fe4000788c0ff */
[C---:B------:R-:W-:Y:S02]  /*710c0*/  LOP3.LUT P0, RZ, R250.reuse, 0x20, RZ, 0xc0, !PT ;  /* 0x00000020faff7812 */ /* 0x040fe4000780c0ff */
[----:B------:R-:W-:Y:S01]  /*710d0*/  PRMT R211, R211, 0x7773, RZ ;  /* 0x00007773d3d37816 */ /* 0x000fe200000000ff */
[----:B------:R-:W4:Y:S04]  /*710e0*/  LDL.LU.64 R30, [R1+0x290] ;  /* 0x00029000011e7983 */ /* 0x000f280000300a00 */
[----:B------:R-:W-:Y:S01]  /*710f0*/  @P1 STG.E.U8 desc[UR44][R228.64], R211 ;  /* 0x000000d3e4001986 */ /* 0x000fe2000c10112c */
[----:B------:R-:W-:-:S02]  /*71100*/  LOP3.LUT P5, RZ, R250, 0x10, RZ, 0xc0, !PT ;  /* 0x00000010faff7812 */ /* 0x000fc400078ac0ff */
[C---:B---3--:R-:W-:Y:S02]  /*71110*/  PRMT R8, R212.reuse, 0x7770, RZ ;  /* 0x00007770d4087816 */ /* 0x048fe400000000ff */
[C---:B------:R-:W-:Y:S02]  /*71120*/  PRMT R10, R212.reuse, 0x7771, RZ ;  /* 0x00007771d40a7816 */ /* 0x040fe400000000ff */
[C---:B------:R-:W-:Y:S01]  /*71130*/  PRMT R0, R212.reuse, 0x7772, RZ ;  /* 0x00007772d4007816 */ /* 0x040fe200000000ff */
[----:B------:R-:W-:Y:S04]  /*71140*/  @P3 STG.E.U8 desc[UR44][R28.64], R8 ;  /* 0x000000081c003986 */ /* 0x000fe8000c10112c */
[----:B------:R-:W-:Y:S04]  /*71150*/  @P4 STG.E.U8 desc[UR44][R224.64], R10 ;  /* 0x0000000ae0004986 */ /* 0x000fe8000c10112c */
[----:B------:R0:W-:Y:S04]  /*71160*/  @P0 STG.E.U8 desc[UR44][R216.64], R0 ;  /* 0x00000000d8000986 */ /* 0x0001e8000c10112c */
[----:B0-----:R-:W3:Y:S04]  /*71170*/  LDL.LU.64 R216, [R1+0x20d8] ;  /* 0x0020d80001d87983 */ /* 0x001ee80000300a00 */
[----:B------:R-:W4:Y:S04]  /*71180*/  LDL.LU.64 R228, [R1+0x288] ;  /* 0x0002880001e47983 */ /* 0x000f280000300a00 */
[----:B------:R-:W4:Y:S04]  /*71190*/  LDL.LU.64 R28, [R1+0x280] ;  /* 0x00028000011c7983 */ /* 0x000f280000300a00 */
[----:B------:R-:W4:Y:S04]  /*711a0*/  LDL.LU.64 R38, [R1+0x278] ;  /* 0x0002780001267983 */ /* 0x000f280000300a00 */
[----:B------:R-:W4:Y:S04]  /*711b0*/  LDL.LU.64 R224, [R1+0x270] ;  /* 0x0002700001e07983 */ /* 0x000f280000300a00 */
[----:B------:R-:W4:Y:S01]  /*711c0*/  LDL.LU.64 R40, [R1+0x268] ;  /* 0x0002680001287983 */ /* 0x000f220000300a00 */
[----:B------:R-:W-:-:S05]  /*711d0*/  PRMT R212, R212, 0x7773, RZ ;  /* 0x00007773d4d47816 */ /* 0x000fca00000000ff */
[----:B--2---:R0:W-:Y:S04]  /*711e0*/  @P5 STG.E.U8 desc[UR44][R226.64], R212 ;  /* 0x000000d4e2005986 */ /* 0x0041e8000c10112c */
[----:B0-----:R-:W2:Y:S04]  /*711f0*/  LDL.LU.64 R226, [R1+0x260] ;  /* 0x0002600001e27983 */ /* 0x001ea80000300a00 */
[----:B------:R-:W2:Y:S01]  /*71200*/  LDL.LU.64 R36, [R1+0x258] ;  /* 0x0002580001247983 */ /* 0x000ea20000300a00 */
[----:B------:R-:W-:Y:S02]  /*71210*/  LOP3.LUT P1, RZ, R222, 0x4000000, RZ, 0xc0, !PT ;  /* 0x04000000deff7812 */ /* 0x000fe4000782c0ff */
[----:B------:R-:W-:-:S02]  /*71220*/  LOP3.LUT P4, RZ, R250, 0x1, RZ, 0xc0, !PT ;  /* 0x00000001faff7812 */ /* 0x000fc4000788c0ff */
[----:B------:R-:W-:Y:S02]  /*71230*/  P2R R15, PR, RZ, 0x2 ;  /* 0x00000002ff0f7803 */ /* 0x000fe40000000000 */
[----:B------:R-:W-:Y:S02]  /*71240*/  LOP3.LUT P1, RZ, R222, 0x8000000, RZ, 0xc0, !PT ;  /* 0x08000000deff7812 */ /* 0x000fe4000782c0ff */
[C---:B------:R-:W-:Y:S02]  /*71250*/  LOP3.LUT P2, RZ, R250.reuse, 0x8, RZ, 0xc0, !PT ;  /* 0x00000008faff7812 */ /* 0x040fe4000784c0ff */
[----:B------:R-:W-:Y:S02]  /*71260*/  LOP3.LUT P3, RZ, R250, 0x4, RZ, 0xc0, !PT ;  /* 0x00000004faff7812 */ /* 0x000fe4000786c0ff */
[----:B------:R-:W-:Y:S02]  /*71270*/  P2R R10, PR, RZ, 0x10 ;  /* 0x00000010ff0a7803 */ /* 0x000fe40000000000 */
[----:B------:R-:W-:-:S02]  /*71280*/  P2R R14, PR, RZ, 0x2 ;  /* 0x00000002ff0e7803 */ /* 0x000fc40000000000 */
[----:B------:R-:W-:Y:S02]  /*71290*/  LOP3.LUT P4, RZ, R250, 0x2, RZ, 0xc0, !PT ;  /* 0x00000002faff7812 */ /* 0x000fe4000788c0ff */
        /* <DEDUP_REMOVED lines=8> */
[C---:B---3--:R-:W-:Y:S02]  /*71320*/  PRMT R7, R216.reuse, 0x7770, RZ ;  /* 0x00007770d8077816 */ /* 0x048fe400000000ff */
[C---:B------:R-:W-:Y:S02]  /*71330*/  PRMT R9, R216.reuse, 0x7771, RZ ;  /* 0x00007771d8097816 */ /* 0x040fe400000000ff */
[----:B------:R-:W-:Y:S01]  /*71340*/  PRMT R8, R216, 0x7772, RZ ;  /* 0x00007772d8087816 */ /* 0x000fe200000000ff */
[----:B----4-:R0:W-:Y:S04]  /*71350*/  @P2 STG.E.U8 desc[UR44][R30.64], R7 ;  /* 0x000000071e002986 */ /* 0x0101e8000c10112c */
[----:B------:R1:W-:Y:S04]  /*71360*/  @P3 STG.E.U8 desc[UR44][R228.64], R9 ;  /* 0x00000009e4003986 */ /* 0x0003e8000c10112c */
[----:B------:R3:W-:Y:S01]  /*71370*/  @P4 STG.E.U8 desc[UR44][R28.64], R8 ;  /* 0x000000081c004986 */ /* 0x0007e2000c10112c */
[----:B------:R-:W-:-:S02]  /*71380*/  ISETP.NE.AND P4, PT, R10, RZ, PT ;  /* 0x000000ff0a00720c */ /* 0x000fc40003f85270 */
[----:B------:R-:W-:Y:S02]  /*71390*/  PRMT R216, R216, 0x7773, RZ ;  /* 0x00007773d8d87816 */ /* 0x000fe400000000ff */
[C---:B------:R-:W-:Y:S02]  /*713a0*/  PRMT R10, R213.reuse, 0x7771, RZ ;  /* 0x00007771d50a7816 */ /* 0x040fe400000000ff */
[----:B0-----:R-:W-:Y:S01]  /*713b0*/  PRMT R7, R213, 0x7772, RZ ;  /* 0x00007772d5077816 */ /* 0x001fe200000000ff */
[----:B------:R-:W4:Y:S06]  /*713c0*/  LDL.LU.64 R30, [R1+0x248] ;  /* 0x00024800011e7983 */ /* 0x000f2c0000300a00 */
[----:B------:R-:W-:Y:S04]  /*713d0*/  @P4 STG.E.U8 desc[UR44][R38.64], R216 ;  /* 0x000000d826004986 */ /* 0x000fe8000c10112c */
[----:B------:R0:W-:Y:S01]  /*713e0*/  @P1 STG.E.U8 desc[UR44][R224.64], R0 ;  /* 0x00000000e0001986 */ /* 0x0001e2000c10112c */
[----:B------:R-:W-:-:S03]  /*713f0*/  ISETP.NE.AND P1, PT, R11, RZ, PT ;  /* 0x000000ff0b00720c */ /* 0x000fc60003f25270 */
[----:B-1----:R-:W4:Y:S01]  /*71400*/  LDL.LU.64 R228, [R1+0x240] ;  /* 0x0002400001e47983 */ /* 0x002f220000300a00 */
[----:B------:R-:W-:-:S03]  /*71410*/  PRMT R213, R213, 0x7773, RZ ;  /* 0x00007773d5d57816 */ /* 0x000fc600000000ff */
[----:B---3--:R-:W3:Y:S01]  /*71420*/  LDL.LU.64 R28, [R1+0x238] ;  /* 0x00023800011c7983 */ /* 0x008ee20000300a00 */
[----:B------:R-:W-:-:S03]  /*71430*/  PRMT R8, R217, 0x7770, RZ ;  /* 0x00007770d9087816 */ /* 0x000fc600000000ff */
[----:B0-----:R-:W3:Y:S04]  /*71440*/  LDL.LU.64 R224, [R1+0x228] ;  /* 0x0002280001e07983 */ /* 0x001ee80000300a00 */
[----:B------:R-:W-:Y:S01]  /*71450*/  @P1 STG.E.U8 desc[UR44][R40.64], R10 ;  /* 0x0000000a28001986 */ /* 0x000fe2000c10112c */
[----:B------:R-:W-:-:S13]  /*71460*/  ISETP.NE.AND P1, PT, R12, RZ, PT ;  /* 0x000000ff0c00720c */ /* 0x000fda0003f25270 */
[----:B--2---:R0:W-:Y:S01]  /*71470*/  @P1 STG.E.U8 desc[UR44][R226.64], R7 ;  /* 0x00000007e2001986 */ /* 0x0041e2000c10112c */
[----:B------:R-:W-:-:S03]  /*71480*/  ISETP.NE.AND P1, PT, R13, RZ, PT ;  /* 0x000000ff0d00720c */ /* 0x000fc60003f25270 */
[----:B0-----:R-:W2:Y:S10]  /*71490*/  LDL.LU.64 R226, [R1+0x218] ;  /* 0x0002180001e27983 */ /* 0x001eb40000300a00 */
[----:B------:R-:W-:Y:S01]  /*714a0*/  @P1 STG.E.U8 desc[UR44][R36.64], R213 ;  /* 0x000000d524001986 */ /* 0x000fe2000c10112c */
[----:B------:R-:W-:-:S13]  /*714b0*/  ISETP.NE.AND P1, PT, R14, RZ, PT ;  /* 0x000000ff0e00720c */ /* 0x000fda0003f25270 */
[----:B------:R0:W-:Y:S04]  /*714c0*/  @P1 STG.E.U8 desc[UR44][R214.64], R8 ;  /* 0x00000008d6001986 */ /* 0x0001e8000c10112c */
[----:B0-----:R-:W2:Y:S01]  /*714d0*/  LDL.LU.64 R214, [R1+0x20d0] ;  /* 0x0020d00001d67983 */ /* 0x001ea20000300a00 */
[----:B------:R-:W-:Y:S02]  /*714e0*/  LOP3.LUT P5, RZ, R222, 0x800000, RZ, 0xc0, !PT ;  /* 0x00800000deff7812 */ /* 0x000fe400078ac0ff */
[----:B------:R-:W-:Y:S02]  /*714f0*/  ISETP.NE.AND P1, PT, R15, RZ, PT ;  /* 0x000000ff0f00720c */ /* 0x000fe40003f25270 */
[C---:B------:R-:W-:Y:S02]  /*71500*/  PRMT R9, R217.reuse, 0x7771, RZ ;  /* 0x00007771d9097816 */ /* 0x040fe400000000ff */
[----:B------:R-:W-:-:S02]  /*71510*/  PRMT R0, R217, 0x7772, RZ ;  /* 0x00007772d9007816 */ /* 0x000fc400000000ff */
[----:B------:R-:W-:Y:S02]  /*71520*/  P2R R17, PR, RZ, 0x20 ;  /* 0x00000020ff117803 */ /* 0x000fe40000000000 */
[C---:B------:R-:W-:Y:S01]  /*71530*/  LOP3.LUT P5, RZ, R222.reuse, 0x1000000, RZ, 0xc0, !PT ;  /* 0x01000000deff7812 */ /* 0x040fe200078ac0ff */
[----:B------:R-:W2:Y:S03]  /*71540*/  LDL.LU.64 R36, [R1+0x208] ;  /* 0x0002080001247983 */ /* 0x000ea60000300a00 */
[----:B------:R-:W-:Y:S02]  /*71550*/  P2R R16, PR, RZ, 0x20 ;  /* 0x00000020ff107803 */ /* 0x000fe40000000000 */
[----:B------:R-:W-:Y:S02]  /*71560*/  LOP3.LUT P5, RZ, R222, 0x2000000, RZ, 0xc0, !PT ;  /* 0x02000000deff7812 */ /* 0x000fe400078ac0ff */
[----:B------:R-:W-:Y:S01]  /*71570*/  PRMT R217, R217, 0x7773, RZ ;  /* 0x00007773d9d97816 */ /* 0x000fe200000000ff */
[----:B----4-:R0:W-:Y:S10]  /*71580*/  @P1 STG.E.U8 desc[UR44][R30.64], R9 ;  /* 0x000000091e001986 */ /* 0x0101f4000c10112c */
[----:B------:R1:W-:Y:S01]  /*71590*/  @P5 STG.E.U8 desc[UR44][R228.64], R0 ;  /* 0x00000000e4005986 */ /* 0x0003e2000c10112c */
[----:B------:R-:W-:-:S03]  /*715a0*/  ISETP.NE.AND P5, PT, R16, RZ, PT ;  /* 0x000000ff1000720c */ /* 0x000fc60003fa5270 */
[----:B0-----:R-:W4:Y:S04]  /*715b0*/  LDL.LU.64 R30, [R1+0x200] ;  /* 0x00020000011e7983 */ /* 0x001f280000300a00 */
[----:B-1----:R-:W4:Y:S06]  /*715c0*/  LDL.LU.64 R228, [R1+0x1f8] ;  /* 0x0001f80001e47983 */ /* 0x002f2c0000300a00 */
[----:B---3--:R-:W-:Y:S01]  /*715d0*/  @P5 STG.E.U8 desc[UR44][R28.64], R217 ;  /* 0x000000d91c005986 */ /* 0x008fe2000c10112c */
[----:B------:R-:W-:-:S02]  /*715e0*/  ISETP.NE.AND P5, PT, R17, RZ, PT ;  /* 0x000000ff1100720c */ /* 0x000fc40003fa5270 */
[----:B--2---:R-:W-:-:S11]  /*715f0*/  PRMT R7, R214, 0x7770, RZ ;  /* 0x00007770d6077816 */ /* 0x004fd600000000ff */
[----:B------:R0:W-:Y:S04]  /*71600*/  @P5 STG.E.U8 desc[UR44][R218.64], R7 ;  /* 0x00000007da005986 */ /* 0x0001e8000c10112c */
[----:B0-----:R-:W2:Y:S01]  /*71610*/  LDL.LU.64 R218, [R1+0x20c8] ;  /* 0x0020c80001da7983 */ /* 0x001ea20000300a00 */
[C---:B------:R-:W-:Y:S02]  /*71620*/  LOP3.LUT P2, RZ, R222.reuse, 0x400000, RZ, 0xc0, !PT ;  /* 0x00400000deff7812 */ /* 0x040fe4000784c0ff */
[----:B------:R-:W-:Y:S02]  /*71630*/  LOP3.LUT P0, RZ, R222, 0x200000, RZ, 0xc0, !PT ;  /* 0x00200000deff7812 */ /* 0x000fe4000780c0ff */
[C---:B------:R-:W-:Y:S02]  /*71640*/  PRMT R10, R214.reuse, 0x7771, RZ ;  /* 0x00007771d60a7816 */ /* 0x040fe400000000ff */
[----:B------:R-:W-:Y:S01]  /*71650*/  PRMT R8, R214, 0x7772, RZ ;  /* 0x00007772d6087816 */ /* 0x000fe200000000ff */
[----:B------:R-:W3:Y:S06]  /*71660*/  LDL.LU.64 R28, [R1+0x1f0] ;  /* 0x0001f000011c7983 */ /* 0x000eec0000300a00 */
[----:B------:R-:W-:Y:S04]  /*71670*/  @P2 STG.E.U8 desc[UR44][R224.64], R10 ;  /* 0x0000000ae0002986 */ /* 0x000fe8000c10112c */
[----:B------:R0:W-:Y:S04]  /*71680*/  @P0 STG.E.U8 desc[UR44][R4.64], R8 ;  /* 0x0000000804000986 */ /* 0x0001e8000c10112c */
[----:B0-----:R-:W4:Y:S01]  /*71690*/  LDL.LU.64 R4, [R1+0x20c0] ;  /* 0x0020c00001047983 */ /* 0x001f220000300a00 */
[----:B------:R-:W-:-:S02]  /*716a0*/  LOP3.LUT P6, RZ, R222, 0x100000, RZ, 0xc0, !PT ;  /* 0x00100000deff7812 */ /* 0x000fc400078cc0ff */
[----:B------:R-:W-:Y:S02]  /*716b0*/  LOP3.LUT P3, RZ, R222, 0x80000, RZ, 0xc0, !PT ;  /* 0x00080000deff7812 */ /* 0x000fe4000786c0ff */
[----:B------:R-:W-:Y:S01]  /*716c0*/  PRMT R214, R214, 0x7773, RZ ;  /* 0x00007773d6d67816 */ /* 0x000fe200000000ff */
[----:B------:R-:W3:Y:S08]  /*716d0*/  LDL.LU.64 R224, [R1+0x1e8] ;  /* 0x0001e80001e07983 */ /* 0x000ef00000300a00 */
[----:B------:R-:W-:Y:S01]  /*716e0*/  @P6 STG.E.U8 desc[UR44][R226.64], R214 ;  /* 0x000000d6e2006986 */ /* 0x000fe2000c10112c */
[----:B--2---:R-:W-:-:S05]  /*716f0*/  PRMT R0, R218, 0x7770, RZ ;  /* 0x00007770da007816 */ /* 0x004fca00000000ff */
[----:B------:R0:W-:Y:S04]  /*71700*/  @P3 STG.E.U8 desc[UR44][R2.64], R0 ;  /* 0x0000000002003986 */ /* 0x0001e8000c10112c */
[----:B0-----:R-:W2:Y:S04]  /*71710*/  LDL.LU.64 R2, [R1+0x20b8] ;  /* 0x0020b80001027983 */ /* 0x001ea80000300a00 */
[----:B------:R-:W3:Y:S01]  /*71720*/  LDL.LU.64 R226, [R1+0x1e0] ;  /* 0x0001e00001e27983 */ /* 0x000ee20000300a00 */
[----:B------:R-:W-:-:S03]  /*71730*/  LOP3.LUT P4, RZ, R222, 0x4000, RZ, 0xc0, !PT ;  /* 0x00004000deff7812 */ /* 0x000fc6000788c0ff */
[----:B------:R-:W3:Y:S01]  /*71740*/  LDL.LU.64 R40, [R1+0x1d8] ;  /* 0x0001d80001287983 */ /* 0x000ee20000300a00 */
[----:B----4-:R-:W-:Y:S02]  /*71750*/  ISETP.LT.AND P6, PT, R5, UR4, !P4 ;  /* 0x0000000405007c0c */ /* 0x010fe4000e7c1270 */
[C---:B------:R-:W-:Y:S01]  /*71760*/  PRMT R9, R218.reuse, 0x7771, RZ ;  /* 0x00007771da097816 */ /* 0x040fe200000000ff */
[----:B------:R-:W-:Y:S01]  /*71770*/  ULDC UR4, c[0x0][0x228] ;  /* 0x00008a0000047ab9 */ /* 0x000fe20000000800 */
[----:B------:R-:W-:-:S09]  /*71780*/  PRMT R7, R218, 0x7772, RZ ;  /* 0x00007772da077816 */ /* 0x000fd200000000ff */
[----:B------:R0:W-:Y:S01]  /*71790*/  @P6 STG.E.U8 desc[UR44][R36.64], R9 ;  /* 0x0000000924006986 */ /* 0x0001e2000c10112c */
[----:B------:R-:W-:Y:S01]  /*717a0*/  ISETP.LT.AND P6, PT, R4, UR4, !P4 ;  /* 0x0000000404007c0c */ /* 0x000fe2000e7c1270 */
[----:B------:R-:W-:Y:S02]  /*717b0*/  ULDC UR4, c[0x0][0x228] ;  /* 0x00008a0000047ab9 */ /* 0x000fe40000000800 */
[----:B0-----:R-:W4:Y:S10]  /*717c0*/  LDL.LU.64 R36, [R1+0x1d0] ;  /* 0x0001d00001247983 */ /* 0x001f340000300a00 */
[----:B------:R0:W-:Y:S01]  /*717d0*/  @P6 STG.E.U8 desc[UR44][R30.64], R7 ;  /* 0x000000071e006986 */ /* 0x0001e2000c10112c */
[----:B------:R-:W-:-:S02]  /*717e0*/  PRMT R218, R218, 0x7773, RZ ;  /* 0x00007773dada7816 */ /* 0x000fc400000000ff */
[----:B------:R-:W-:Y:S01]  /*717f0*/  LOP3.LUT P1, RZ, R222, 0x8000, RZ, 0xc0, !PT ;  /* 0x00008000deff7812 */ /* 0x000fe2000782c0ff */
[----:B0-----:R-:W4:Y:S01]  /*71800*/  LDL.LU.64 R30, [R1+0x1c8] ;  /* 0x0001c800011e7983 */ /* 0x001f220000300a00 */
[C---:B------:R-:W-:Y:S02]  /*71810*/  PRMT R0, R215.reuse, 0x7770, RZ ;  /* 0x00007770d7007816 */ /* 0x040fe400000000ff */
[C---:B------:R-:W-:Y:S02]  /*71820*/  PRMT R8, R215.reuse, 0x7771, RZ ;  /* 0x00007771d7087816 */ /* 0x040fe400000000ff */
[----:B------:R-:W-:Y:S02]  /*71830*/  PRMT R7, R215, 0x7772, RZ ;  /* 0x00007772d7077816 */ /* 0x000fe400000000ff */
[----:B--2---:R-:W-:Y:S01]  /*71840*/  ISETP.LT.AND P6, PT, R3, UR4, !P4 ;  /* 0x0000000403007c0c */ /* 0x004fe2000e7c1270 */
[----:B------:R-:W-:-:S12]  /*71850*/  ULDC UR4, c[0x0][0x228] ;  /* 0x00008a0000047ab9 */ /* 0x000fd80000000800 */
[----:B------:R0:W-:Y:S01]  /*71860*/  @P6 STG.E.U8 desc[UR44][R228.64], R218 ;  /* 0x000000dae4006986 */ /* 0x0001e2000c10112c */
[----:B------:R-:W-:Y:S01]  /*71870*/  ISETP.LT.AND P6, PT, R2, UR4, !P1 ;  /* 0x0000000402007c0c */ /* 0x000fe2000cfc1270 */
[----:B------:R-:W-:Y:S02]  /*71880*/  ULDC UR4, c[0x0][0x228] ;  /* 0x00008a0000047ab9 */ /* 0x000fe40000000800 */
[----:B0-----:R-:W2:Y:S10]  /*71890*/  LDL.LU.64 R228, [R1+0x1c0] ;  /* 0x0001c00001e47983 */ /* 0x001eb40000300a00 */
[----:B---3--:R0:W-:Y:S01]  /*718a0*/  @P6 STG.E.U8 desc[UR44][R28.64], R0 ;  /* 0x000000001c006986 */ /* 0x0081e2000c10112c */
[----:B------:R-:W-:Y:S01]  /*718b0*/  ISETP.LT.AND P6, PT, R5, UR4, !P1 ;  /* 0x0000000405007c0c */ /* 0x000fe2000cfc1270 */
[----:B------:R-:W-:-:S02]  /*718c0*/  ULDC UR4, c[0x0][0x228] ;  /* 0x00008a0000047ab9 */ /* 0x000fc40000000800 */
[----:B0-----:R-:W3:Y:S04]  /*718d0*/  LDL.LU.64 R28, [R1+0x1b8] ;  /* 0x0001b800011c7983 */ /* 0x001ee80000300a00 */
[----:B------:R-:W3:Y:S06]  /*718e0*/  LDL.LU R251, [R1+0xb0] ;  /* 0x0000b00001fb7983 */ /* 0x000eec0000300800 */
[----:B------:R0:W-:Y:S01]  /*718f0*/  @P6 STG.E.U8 desc[UR44][R224.64], R8 ;  /* 0x00000008e0006986 */ /* 0x0001e2000c10112c */
[----:B------:R-:W-:Y:S01]  /*71900*/  ISETP.LT.AND P6, PT, R4, UR4, !P1 ;  /* 0x0000000404007c0c */ /* 0x000fe2000cfc1270 */
[----:B------:R-:W-:-:S02]  /*71910*/  ULDC UR4, c[0x0][0x228] ;  /* 0x00008a0000047ab9 */ /* 0x000fc40000000800 */
[----:B0-----:R-:W3:Y:S10]  /*71920*/  LDL.LU.64 R224, [R1+0x1b0] ;  /* 0x0001b00001e07983 */ /* 0x001ef40000300a00 */
[----:B------:R0:W-:Y:S04]  /*71930*/  @P6 STG.E.U8 desc[UR44][R226.64], R7 ;  /* 0x00000007e2006986 */ /* 0x0001e8000c10112c */
[----:B0-----:R-:W3:Y:S01]  /*71940*/  LDL.LU.64 R226, [R1+0x1a8] ;  /* 0x0001a80001e27983 */ /* 0x001ee20000300a00 */
[----:B------:R-:W-:-:S02]  /*71950*/  ISETP.LT.AND P6, PT, R3, UR4, !P1 ;  /* 0x0000000403007c0c */ /* 0x000fc4000cfc1270 */
[----:B------:R-:W-:Y:S02]  /*71960*/  PRMT R215, R215, 0x7773, RZ ;  /* 0x00007773d7d77816 */ /* 0x000fe400000000ff */
[----:B------:R-:W-:Y:S01]  /*71970*/  LOP3.LUT P3, RZ, R222, 0x10000, RZ, 0xc0, !PT ;  /* 0x00010000deff7812 */ /* 0x000fe2000786c0ff */
[----:B------:R-:W-:Y:S01]  /*71980*/  ULDC UR4, c[0x0][0x228] ;  /* 0x00008a0000047ab9 */ /* 0x000fe20000000800 */
[----:B------:R-:W-:-:S07]  /*71990*/  PRMT R0, R219, 0x7770, RZ ;  /* 0x00007770db007816 */ /* 0x000fce00000000ff */
[----:B------:R-:W-:Y:S01]  /*719a0*/  @P6 STG.E.U8 desc[UR44][R40.64], R215 ;  /* 0x000000d728006986 */ /* 0x000fe2000c10112c */
[----:B------:R-:W-:Y:S01]  /*719b0*/  ISETP.LT.AND P6, PT, R2, UR4, !P3 ;  /* 0x0000000402007c0c */ /* 0x000fe2000dfc1270 */
[----:B------:R-:W-:Y:S01]  /*719c0*/  ULDC UR4, c[0x0][0x228] ;  /* 0x00008a0000047ab9 */ /* 0x000fe20000000800 */
[----:B------:R-:W-:-:S11]  /*719d0*/  PRMT R8, R219, 0x7771, RZ ;  /* 0x00007771db087816 */ /* 0x000fd600000000ff */
[----:B----4-:R0:W-:Y:S01]  /*719e0*/  @P6 STG.E.U8 desc[UR44][R36.64], R0 ;  /* 0x0000000024006986 */ /* 0x0101e2000c10112c */
[----:B------:R-:W-:Y:S01]  /*719f0*/  ISETP.LT.AND P6, PT, R5, UR4, !P3 ;  /* 0x0000000405007c0c */ /* 0x000fe2000dfc1270 */
[----:B------:R-:W-:Y:S02]  /*71a00*/  ULDC UR4, c[0x0][0x228] ;  /* 0x00008a0000047ab9 */ /* 0x000fe40000000800 */
[----:B0-----:R-:W4:Y:S10]  /*71a10*/  LDL.LU.64 R36, [R1+0x1a0] ;  /* 0x0001a00001247983 */ /* 0x001f340000300a00 */
[----:B------:R0:W-:Y:S01]  /*71a20*/  @P6 STG.E.U8 desc[UR44][R30.64], R8 ;  /* 0x000000081e006986 */ /* 0x0001e2000c10112c */
[----:B------:R-:W-:-:S02]  /*71a30*/  ISETP.LT.AND P6, PT, R4, UR4, !P3 ;  /* 0x0000000404007c0c */ /* 0x000fc4000dfc1270 */
[C---:B------:R-:W-:Y:S01]  /*71a40*/  PRMT R7, R219.reuse, 0x7772, RZ ;  /* 0x00007772db077816 */ /* 0x040fe200000000ff */
[----:B------:R-:W-:Y:S01]  /*71a50*/  ULDC UR4, c[0x0][0x228] ;  /* 0x00008a0000047ab9 */ /* 0x000fe20000000800 */
[----:B------:R-:W-:Y:S01]  /*71a60*/  LOP3.LUT P4, RZ, R222, 0x20000, RZ, 0xc0, !PT ;  /* 0x00020000deff7812 */ /* 0x000fe2000788c0ff */
[----:B------:R-:W1:Y:S04]  /*71a70*/  LDS.128 R8, [R6] ;  /* 0x0000000006087984 */ /* 0x000e680000000c00 */
[----:B0-----:R-:W4:Y:S01]  /*71a80*/  LDL.LU.64 R30, [R1+0x198] ;  /* 0x00019800011e7983 */ /* 0x001f220000300a00 */
[----:B------:R-:W-:-:S03]  /*71a90*/  PRMT R219, R219, 0x7773, RZ ;  /* 0x00007773dbdb7816 */ /* 0x000fc600000000ff */
[----:B--2---:R0:W-:Y:S01]  /*71aa0*/  @P6 STG.E.U8 desc[UR44][R228.64], R7 ;  /* 0x00000007e4006986 */ /* 0x0041e2000c10112c */
[----:B------:R-:W-:Y:S01]  /*71ab0*/  ISETP.LT.AND P6, PT, R3, UR4, !P3 ;  /* 0x0000000403007c0c */ /* 0x000fe2000dfc1270 */
[----:B------:R-:W-:Y:S02]  /*71ac0*/  ULDC UR4, c[0x0][0x228] ;  /* 0x00008a0000047ab9 */ /* 0x000fe40000000800 */
[----:B0-----:R-:W2:Y:S10]  /*71ad0*/  LDL.LU.64 R228, [R1+0x190] ;  /* 0x0001900001e47983 */ /* 0x001eb40000300a00 */
[----:B---3--:R0:W-:Y:S01]  /*71ae0*/  @P6 STG.E.U8 desc[UR44][R28.64], R219 ;  /* 0x000000db1c006986 */ /* 0x0081e2000c10112c */
[----:B------:R-:W-:-:S02]  /*71af0*/  ISETP.LT.AND P6, PT, R2, UR4, !P4 ;  /* 0x0000000402007c0c */ /* 0x000fc4000e7c1270 */
[----:B------:R-:W-:Y:S01]  /*71b00*/  PRMT R0, R251, 0x7770, RZ ;  /* 0x00007770fb007816 */ /* 0x000fe200000000ff */
[----:B------:R-:W-:Y:S01]  /*71b10*/  ULDC UR4, c[0x0][0x228] ;  /* 0x00008a0000047ab9 */ /* 0x000fe20000000800 */
[----:B0-----:R-:W3:Y:S09]  /*71b20*/  LDL.LU.64 R28, [R1+0x188] ;  /* 0x00018800011c7983 */ /* 0x001ef20000300a00 */
[----:B------:R0:W-:Y:S01]  /*71b30*/  @P6 STG.E.U8 desc[UR44][R224.64], R0 ;  /* 0x00000000e0006986 */ /* 0x0001e2000c10112c */
[----:B------:R-:W-:-:S02]  /*71b40*/  ISETP.LT.AND P6, PT, R5, UR4, !P4 ;  /* 0x0000000405007c0c */ /* 0x000fc4000e7c1270 */
[----:B------:R-:W-:Y:S01]  /*71b50*/  PRMT R12, R251, 0x7771, RZ ;  /* 0x00007771fb0c7816 */ /* 0x000fe200000000ff */
[----:B------:R-:W-:Y:S01]  /*71b60*/  ULDC UR4, c[0x0][0x228] ;  /* 0x00008a0000047ab9 */ /* 0x000fe20000000800 */
[----:B0-----:R-:W3:Y:S09]  /*71b70*/  LDL.LU.64 R224, [R1+0x180] ;  /* 0x0001800001e07983 */ /* 0x001ef20000300a00 */
[----:B------:R0:W-:Y:S04]  /*71b80*/  @P6 STG.E.U8 desc[UR44][R226.64], R12 ;  /* 0x0000000ce2006986 */ /* 0x0001e8000c10112c */
[----:B0-----:R-:W3:Y:S01]  /*71b90*/  LDL.LU.64 R226, [R1+0x178] ;  /* 0x0001780001e27983 */ /* 0x001ee20000300a00 */
[----:B------:R-:W-:-:S02]  /*71ba0*/  ISETP.LT.AND P6, PT, R4, UR4, !P4 ;  /* 0x0000000404007c0c */ /* 0x000fc4000e7c1270 */
[C---:B------:R-:W-:Y:S01]  /*71bb0*/  PRMT R7, R251.reuse, 0x7772, RZ ;  /* 0x00007772fb077816 */ /* 0x040fe200000000ff */
[----:B------:R-:W-:Y:S01]  /*71bc0*/  ULDC UR4, c[0x0][0x228] ;  /* 0x00008a0000047ab9 */ /* 0x000fe20000000800 */
[----:B------:R-:W-:Y:S02]  /*71bd0*/  PRMT R0, R251, 0x7773, RZ ;  /* 0x00007773fb007816 */ /* 0x000fe400000000ff */
[----:B------:R-:W-:Y:S01]  /*71be0*/  LOP3.LUT P1, RZ, R222, 0x40000, RZ, 0xc0, !PT ;  /* 0x00040000deff7812 */ /* 0x000fe2000782c0ff */
[----:B------:R-:W3:Y:S06]  /*71bf0*/  LDL.LU R252, [R1+0xb4] ;  /* 0x0000b40001fc7983 */ /* 0x000eec0000300800 */
[----:B----4-:R0:W-:Y:S01]  /*71c00*/  @P6 STG.E.U8 desc[UR44][R36.64], R7 ;  /* 0x0000000724006986 */ /* 0x0101e2000c10112c */
[----:B------:R-:W-:Y:S01]  /*71c10*/  ISETP.LT.AND P6, PT, R3, UR4, !P4 ;  /* 0x0000000403007c0c */ /* 0x000fe2000e7c1270 */
[----:B------:R-:W-:Y:S01]  /*71c20*/  ULDC UR4, c[0x0][0x228] ;  /* 0x00008a0000047ab9 */ /* 0x000fe20000000800 */
[----:B-1----:R-:W-:Y:S01]  /*71c30*/  PRMT R12, R8, 0x7770, RZ ;  /* 0x00007770080c7816 */ /* 0x002fe200000000ff */
[----:B0-----:R-:W4:Y:S10]  /*71c40*/  LDL.LU.64 R36, [R1+0x170] ;  /* 0x0001700001247983 */ /* 0x001f340000300a00 */
[----:B------:R0:W-:Y:S01]  /*71c50*/  @P6 STG.E.U8 desc[UR44][R30.64], R0 ;  /* 0x000000001e006986 */ /* 0x0001e2000c10112c */
[----:B------:R-:W-:Y:S01]  /*71c60*/  ISETP.LT.AND P6, PT, R2, UR4, !P1 ;  /* 0x0000000402007c0c */ /* 0x000fe2000cfc1270 */
[----:B------:R-:W-:Y:S01]  /*71c70*/  ULDC UR4, c[0x0][0x228] ;  /* 0x00008a0000047ab9 */ /* 0x000fe20000000800 */
[C---:B------:R-:W-:Y:S01]  /*71c80*/  PRMT R7, R8.reuse, 0x7771, RZ ;  /* 0x0000777108077816 */ /* 0x040fe200000000ff */
[----:B0-----:R-:W4:Y:S01]  /*71c90*/  LDL.LU.64 R30, [R1+0x168] ;  /* 0x00016800011e7983 */ /* 0x001f220000300a00 */
[----:B------:R-:W-:-:S02]  /*71ca0*/  PRMT R0, R8, 0x7772, RZ ;  /* 0x0000777208007816 */ /* 0x000fc400000000ff */
[----:B------:R-:W-:-:S07]  /*71cb0*/  PRMT R8, R8, 0x7773, RZ ;  /* 0x0000777308087816 */ /* 0x000fce00000000ff */
[----:B--2---:R0:W-:Y:S01]  /*71cc0*/  @P6 STG.E.U8 desc[UR44][R228.64], R12 ;  /* 0x0000000ce4006986 */ /* 0x0041e2000c10112c */
[----:B------:R-:W-:Y:S01]  /*71cd0*/  ISETP.LT.AND P6, PT, R5, UR4, !P1 ;  /* 0x0000000405007c0c */ /* 0x000fe2000cfc1270 */
[----:B------:R-:W-:Y:S02]  /*71ce0*/  ULDC UR4, c[0x0][0x228] ;  /* 0x00008a0000047ab9 */ /* 0x000fe40000000800 */
[----:B0-----:R-:W2:Y:S10]  /*71cf0*/  LDL.LU.64 R228, [R1+0x160] ;  /* 0x0001600001e47983 */ /* 0x001eb40000300a00 */
[----:B---3--:R0:W-:Y:S01]  /*71d00*/  @P6 STG.E.U8 desc[UR44][R28.64], R7 ;  /* 0x000000071c006986 */ /* 0x0081e2000c10112c */
[----:B------:R-:W-:Y:S01]  /*71d10*/  ISETP.LT.AND P6, PT, R4, UR4, !P1 ;  /* 0x0000000404007c0c */ /* 0x000fe2000cfc1270 */
[----:B------:R-:W-:-:S02]  /*71d20*/  ULDC UR4, c[0x0][0x228] ;  /* 0x00008a0000047ab9 */ /* 0x000fc40000000800 */
[----:B0-----:R-:W3:Y:S10]  /*71d30*/  LDL.LU.64 R28, [R1+0x158] ;  /* 0x00015800011c7983 */ /* 0x001ef40000300a00 */
[----:B------:R0:W-:Y:S01]  /*71d40*/  @P6 STG.E.U8 desc[UR44][R224.64], R0 ;  /* 0x00000000e0006986 */ /* 0x0001e2000c10112c */
[----:B------:R-:W-:-:S02]  /*71d50*/  ISETP.LT.AND P6, PT, R3, UR4, !P1 ;  /* 0x0000000403007c0c */ /* 0x000fc4000cfc1270 */
[----:B------:R-:W-:Y:S01]  /*71d60*/  LOP3.LUT P5, RZ, R221, 0x40000000, RZ, 0xc0, !PT ;  /* 0x40000000ddff7812 */ /* 0x000fe200078ac0ff */
[----:B------:R-:W-:Y:S01]  /*71d70*/  ULDC UR4, c[0x0][0x228] ;  /* 0x00008a0000047ab9 */ /* 0x000fe20000000800 */
[----:B0-----:R-:W3:Y:S09]  /*71d80*/  LDL.LU.64 R224, [R1+0x150] ;  /* 0x0001500001e07983 */ /* 0x001ef20000300a00 */
[----:B------:R0:W-:Y:S04]  /*71d90*/  @P6 STG.E.U8 desc[UR44][R226.64], R8 ;  /* 0x00000008e2006986 */ /* 0x0001e8000c10112c */
[----:B0-----:R-:W3:Y:S01]  /*71da0*/  LDL.LU.64 R226, [R1+0x148] ;  /* 0x0001480001e27983 */ /* 0x001ee20000300a00 */
[----:B------:R-:W-:-:S02]  /*71db0*/  ISETP.LT.AND P6, PT, R2, UR4, !P5 ;  /* 0x0000000402007c0c */ /* 0x000fc4000efc1270 */
[C---:B------:R-:W-:Y:S01]  /*71dc0*/  PRMT R6, R252.reuse, 0x7770, RZ ;  /* 0x00007770fc067816 */ /* 0x040fe200000000ff */
[----:B------:R-:W-:Y:S01]  /*71dd0*/  ULDC UR4, c[0x0][0x228] ;  /* 0x00008a0000047ab9 */ /* 0x000fe20000000800 */
[C---:B------:R-:W-:Y:S02]  /*71de0*/  PRMT R0, R252.reuse, 0x7771, RZ ;  /* 0x00007771fc007816 */ /* 0x040fe400000000ff */
[----:B------:R-:W-:Y:S01]  /*71df0*/  PRMT R7, R252, 0x7772, RZ ;  /* 0x00007772fc077816 */ /* 0x000fe200000000ff */
[----:B------:R-:W3:Y:S06]  /*71e00*/  LDL.LU.64 R40, [R1+0x140] ;  /* 0x0001400001287983 */ /* 0x000eec0000300a00 */
[----:B----4-:R0:W-:Y:S01]  /*71e10*/  @P6 STG.E.U8 desc[UR44][R36.64], R6 ;  /* 0x0000000624006986 */ /* 0x0101e2000c10112c */
[----:B------:R-:W-:Y:S01]  /*71e20*/  ISETP.LT.AND P6, PT, R5, UR4, !P5 ;  /* 0x0000000405007c0c */ /* 0x000fe2000efc1270 */
[----:B------:R-:W-:Y:S01]  /*71e30*/  ULDC UR4, c[0x0][0x228] ;  /* 0x00008a0000047ab9 */ /* 0x000fe20000000800 */
[----:B------:R-:W-:Y:S01]  /*71e40*/  LOP3.LUT P2, RZ, R221, 0x20000000, RZ, 0xc0, !PT ;  /* 0x20000000ddff7812 */ /* 0x000fe2000784c0ff */
[----:B0-----:R-:W4:Y:S10]  /*71e50*/  LDL.LU.64 R36, [R1+0x138] ;  /* 0x0001380001247983 */ /* 0x001f340000300a00 */
[----:B------:R0:W-:Y:S01]  /*71e60*/  @P6 STG.E.U8 desc[UR44][R30.64], R0 ;  /* 0x000000001e006986 */ /* 0x0001e2000c10112c */
[----:B------:R-:W-:Y:S01]  /*71e70*/  ISETP.LT.AND P6, PT, R4, UR4, !P5 ;  /* 0x0000000404007c0c */ /* 0x000fe2000efc1270 */
[----:B------:R-:W-:-:S02]  /*71e80*/  ULDC UR4, c[0x0][0x228] ;  /* 0x00008a0000047ab9 */ /* 0x000fc40000000800 */
[----:B------:R-:W-:Y:S02]  /*71e90*/  ISETP.LT.AND P5, PT, R3, UR4, !P5 ;  /* 0x0000000403007c0c */ /* 0x000fe4000efa1270 */
[----:B------:R-:W-:Y:S01]  /*71ea0*/  PRMT R6, R252, 0x7773, RZ ;  /* 0x00007773fc067816 */ /* 0x000fe200000000ff */
[----:B------:R-:W-:Y:S01]  /*71eb0*/  ULDC UR4, c[0x0][0x228] ;  /* 0x00008a0000047ab9 */ /* 0x000fe20000000800 */
[----:B0-----:R-:W4:Y:S04]  /*71ec0*/  LDL.LU.64 R30, [R1+0x130] ;  /* 0x00013000011e7983 */ /* 0x001f280000300a00 */
[----:B------:R-:W4:Y:S01]  /*71ed0*/  LDL.LU R251, [R1+0xb8] ;  /* 0x0000b80001fb7983 */ /* 0x000f220000300800 */
[C---:B------:R-:W-:Y:S02]  /*71ee0*/  PRMT R8, R9.reuse, 0x7770, RZ ;  /* 0x0000777009087816 */ /* 0x040fe400000000ff */
[----:B------:R-:W-:Y:S01]  /*71ef0*/  PRMT R0, R9, 0x7771, RZ ;  /* 0x0000777109007816 */ /* 0x000fe200000000ff */
[----:B--2---:R0:W-:Y:S01]  /*71f00*/  @P6 STG.E.U8 desc[UR44][R228.64], R7 ;  /* 0x00000007e4006986 */ /* 0x0041e2000c10112c */
[----:B------:R-:W-:Y:S01]  /*71f10*/  ISETP.LT.AND P6, PT, R2, UR4, !P2 ;  /* 0x0000000402007c0c */ /* 0x000fe2000d7c1270 */
[----:B------:R-:W-:-:S02]  /*71f20*/  ULDC UR4, c[0x0][0x228] ;  /* 0x00008a0000047ab9 */ /* 0x000fc40000000800 */
[----:B0-----:R-:W2:Y:S04]  /*71f30*/  LDL.LU.64 R228, [R1+0x128] ;  /* 0x0001280001e47983 */ /* 0x001ea80000300a00 */
[----:B---3--:R0:W-:Y:S01]  /*71f40*/  @P5 STG.E.U8 desc[UR44][R28.64], R6 ;  /* 0x000000061c005986 */ /* 0x0081e2000c10112c */
[----:B------:R-:W-:Y:S01]  /*71f50*/  ISETP.LT.AND P5, PT, R5, UR4, !P2 ;  /* 0x0000000405007c0c */ /* 0x000fe2000d7a1270 */
[----:B------:R-:W-:Y:S02]  /*71f60*/  ULDC UR4, c[0x0][0x228] ;  /* 0x00008a0000047ab9 */ /* 0x000fe40000000800 */
[----:B0-----:R-:W3:Y:S04]  /*71f70*/  LDL.LU.64 R28, [R1+0x120] ;  /* 0x00012000011c7983 */ /* 0x001ee80000300a00 */
[----:B------:R0:W-:Y:S04]  /*71f80*/  @P6 STG.E.U8 desc[UR44][R224.64], R8 ;  /* 0x00000008e0006986 */ /* 0x0001e8000c10112c */
[----:B0-----:R-:W3:Y:S04]  /*71f90*/  LDL.LU.64 R224, [R1+0x118] ;  /* 0x0001180001e07983 */ /* 0x001ee80000300a00 */
[----:B------:R0:W-:Y:S04]  /*71fa0*/  @P5 STG.E.U8 desc[UR44][R226.64], R0 ;  /* 0x00000000e2005986 */ /* 0x0001e8000c10112c */
[----:B0-----:R-:W3:Y:S01]  /*71fb0*/  LDL.LU.64 R226, [R1+0x110] ;  /* 0x0001100001e27983 */ /* 0x001ee20000300a00 */
[----:B------:R-:W-:-:S02]  /*71fc0*/  ISETP.LT.AND P6, PT, R4, UR4, !P2 ;  /* 0x0000000404007c0c */ /* 0x000fc4000d7c1270 */
[----:B------:R-:W-:Y:S02]  /*71fd0*/  ISETP.LT.AND P2, PT, R3, UR5, !P2 ;  /* 0x0000000503007c0c */ /* 0x000fe4000d741270 */
[----:B------:R-:W-:Y:S01]  /*71fe0*/  LOP3.LUT P0, RZ, R221, 0x10000000, RZ, 0xc0, !PT ;  /* 0x10000000ddff7812 */ /* 0x000fe2000780c0ff */
[----:B------:R-:W-:Y:S01]  /*71ff0*/  ULDC UR4, c[0x0][0x228] ;  /* 0x00008a0000047ab9 */ /* 0x000fe20000000800 */
[C---:B------:R-:W-:Y:S01]  /*72000*/  PRMT R7, R9.reuse, 0x7772, RZ ;  /* 0x0000777209077816 */ /* 0x040fe200000000ff */
[----:B------:R-:W3:Y:S01]  /*72010*/  LDL.LU.64 R56, [R1+0x108] ;  /* 0x0001080001387983 */ /* 0x000ee20000300a00 */
[----:B------:R-:W-:Y:S02]  /*72020*/  ISETP.LT.AND P5, PT, R2, UR4, !P0 ;  /* 0x0000000402007c0c */ /* 0x000fe4000c7a1270 */
[----:B------:R-:W-:Y:S01]  /*72030*/  PRMT R9, R9, 0x7773, RZ ;  /* 0x0000777309097816 */ /* 0x000fe200000000ff */
[----:B------:R-:W3:Y:S04]  /*72040*/  LDL.LU.64 R42, [R1+0x100] ;  /* 0x00010000012a7983 */ /* 0x000ee80000300a00 */
[----:B------:R-:W3:Y:S01]  /*72050*/  LDL.LU R252, [R1+0xbc] ;  /* 0x0000bc0001fc7983 */ /* 0x000ee20000300800 */
[----:B------:R-:W-:Y:S01]  /*72060*/  ULDC UR4, c[0x0][0x228] ;  /* 0x00008a0000047ab9 */ /* 0x000fe20000000800 */
[----:B------:R-:W-:-:S02]  /*72070*/  ULDC UR5, c[0x0][0x228] ;  /* 0x00008a0000057ab9 */ /* 0x000fc40000000800 */
[----:B------:R-:W3:Y:S04]  /*72080*/  LDL.LU.64 R38, [R1+0xf8] ;  /* 0x0000f80001267983 */ /* 0x000ee80000300a00 */
[----:B------:R0:W-:Y:S01]  /*72090*/  @P6 STG.E.U8 desc[UR44][R40.64], R7 ;  /* 0x0000000728006986 */ /* 0x0001e2000c10112c */
[----:B------:R-:W-:Y:S02]  /*720a0*/  LOP3.LUT P3, RZ, R221, 0x8000000, RZ, 0xc0, !PT ;  /* 0x08000000ddff7812 */ /* 0x000fe4000786c0ff */
[----:B------:R-:W-:Y:S01]  /*720b0*/  ISETP.LT.AND P6, PT, R4, UR5, !P0 ;  /* 0x0000000504007c0c */ /* 0x000fe2000c7c1270 */
[----:B------:R-:W-:Y:S01]  /*720c0*/  ULDC UR5, c[0x0][0x228] ;  /* 0x00008a0000057ab9 */ /* 0x000fe20000000800 */
[----:B0-----:R-:W3:Y:S04]  /*720d0*/  LDL.LU.64 R40, [R1+0xf0] ;  /* 0x0000f00001287983 */ /* 0x001ee80000300a00 */
[----:B----4-:R0:W-:Y:S01]  /*720e0*/  @P2 STG.E.U8 desc[UR44][R36.64], R9 ;  /* 0x0000000924002986 */ /* 0x0101e2000c10112c */
[----:B------:R-:W-:Y:S01]  /*720f0*/  ISETP.LT.AND P2, PT, R5, UR4, !P0 ;  /* 0x0000000405007c0c */ /* 0x000fe2000c741270 */
[----:B------:R-:W-:-:S02]  /*72100*/  ULDC UR4, c[0x0][0x228] ;  /* 0x00008a0000047ab9 */ /* 0x000fc40000000800 */
[----:B------:R-:W-:Y:S01]  /*72110*/  ISETP.LT.AND P0, PT, R3, UR4, !P0 ;  /* 0x0000000403007c0c */ /* 0x000fe2000c701270 */
[----:B------:R-:W-:Y:S01]  /*72120*/  ULDC UR4, c[0x0][0x228] ;  /* 0x00008a0000047ab9 */ /* 0x000fe20000000800 */
[----:B0-----:R-:W4:Y:S01]  /*72130*/  LDL.LU.64 R36, [R1+0xe8] ;  /* 0x0000e80001247983 */ /* 0x001f220000300a00 */
[----:B------:R-:W-:-:S05]  /*72140*/  PRMT R0, R251, 0x7770, RZ ;  /* 0x00007770fb007816 */ /* 0x000fca00000000ff */
[----:B------:R0:W-:Y:S01]  /*72150*/  @P5 STG.E.U8 desc[UR44][R30.64], R0 ;  /* 0x000000001e005986 */ /* 0x0001e2000c10112c */
[----:B------:R-:W-:Y:S02]  /*72160*/  ISETP.LT.AND P5, PT, R2, UR4, !P3 ;  /* 0x0000000402007c0c */ /* 0x000fe4000dfa1270 */
[C---:B------:R-:W-:Y:S02]  /*72170*/  PRMT R6, R251.reuse, 0x7771, RZ ;  /* 0x00007771fb067816 */ /* 0x040fe400000000ff */
[C---:B------:R-:W-:Y:S02]  /*72180*/  PRMT R7, R251.reuse, 0x7772, RZ ;  /* 0x00007772fb077816 */ /* 0x040fe400000000ff */
[----:B------:R-:W-:Y:S01]  /*72190*/  PRMT R8, R251, 0x7773, RZ ;  /* 0x00007773fb087816 */ /* 0x000fe200000000ff */
[----:B------:R-:W-:Y:S01]  /*721a0*/  ULDC UR4, c[0x0][0x228] ;  /* 0x00008a0000047ab9 */ /* 0x000fe20000000800 */
[----:B0-----:R-:W-:Y:S01]  /*721b0*/  PRMT R0, R10, 0x7770, RZ ;  /* 0x000077700a007816 */ /* 0x001fe200000000ff */
[----:B------:R-:W4:Y:S04]  /*721c0*/  LDL.LU.64 R30, [R1+0xe0] ;  /* 0x0000e000011e7983 */ /* 0x000f280000300a00 */
[----:B--2---:R0:W-:Y:S04]  /*721d0*/  @P2 STG.E.U8 desc[UR44][R228.64], R6 ;  /* 0x00000006e4002986 */ /* 0x0041e8000c10112c */
[----:B0-----:R-:W2:Y:S04]  /*721e0*/  LDL.LU.64 R228, [R1+0xd8] ;  /* 0x0000d80001e47983 */ /* 0x001ea80000300a00 */
[----:B---3--:R0:W-:Y:S04]  /*721f0*/  @P6 STG.E.U8 desc[UR44][R28.64], R7 ;  /* 0x000000071c006986 */ /* 0x0081e8000c10112c */
[----:B0-----:R-:W3:Y:S04]  /*72200*/  LDL.LU.64 R28, [R1+0xd0] ;  /* 0x0000d000011c7983 */ /* 0x001ee80000300a00 */
[----:B------:R0:W-:Y:S04]  /*72210*/  @P0 STG.E.U8 desc[UR44][R224.64], R8 ;  /* 0x00000008e0000986 */ /* 0x0001e8000c10112c */
[----:B0-----:R-:W3:Y:S04]  /*72220*/  LDL.LU.64 R224, [R1+0xc8] ;  /* 0x0000c80001e07983 */ /* 0x001ee80000300a00 */
[----:B------:R0:W-:Y:S04]  /*72230*/  @P5 STG.E.U8 desc[UR44][R226.64], R0 ;  /* 0x00000000e2005986 */ /* 0x0001e8000c10112c */
[----:B0-----:R-:W3:Y:S01]  /*72240*/  LDL.LU.64 R226, [R1+0xc0] ;  /* 0x0000c00001e27983 */ /* 0x001ee20000300a00 */
[----:B------:R-:W-:-:S02]  /*72250*/  LOP3.LUT P1, RZ, R221, 0x2000000, RZ, 0xc0, !PT ;  /* 0x02000000ddff7812 */ /* 0x000fc4000782c0ff */
[----:B------:R-:W-:Y:S02]  /*72260*/  ISETP.LT.AND P2, PT, R5, UR4, !P3 ;  /* 0x0000000405007c0c */ /* 0x000fe4000df41270 */
[----:B------:R-:W-:Y:S01]  /*72270*/  ISETP.LT.AND P0, PT, R4, UR5, !P3 ;  /* 0x0000000504007c0c */ /* 0x000fe2000df01270 */
[----:B------:R-:W-:Y:S01]  /*72280*/  ULDC UR4, c[0x0][0x228] ;  /* 0x00008a0000047ab9 */ /* 0x000fe20000000800 */
[----:B------:R-:W-:Y:S01]  /*72290*/  ULDC UR5, c[0x0][0x228] ;  /* 0x00008a0000057ab9 */ /* 0x000fe20000000800 */
[----:B------:R-:W-:Y:S02]  /*722a0*/  ISETP.LT.AND P3, PT, R3, UR4, !P3 ;  /* 0x0000000403007c0c */ /* 0x000fe4000df61270 */
[----:B------:R-:W-:Y:S02]  /*722b0*/  ISETP.LT.AND P6, PT, R2, UR5, !P1 ;  /* 0x0000000502007c0c */ /* 0x000fe4000cfc1270 */
[C---:B------:R-:W-:Y:S02]  /*722c0*/  PRMT R6, R10.reuse, 0x7771, RZ ;  /* 0x000077710a067816 */ /* 0x040fe400000000ff */
[----:B------:R-:W-:-:S02]  /*722d0*/  PRMT R7, R10, 0x7772, RZ ;  /* 0x000077720a077816 */ /* 0x000fc400000000ff */
[----:B------:R-:W-:Y:S02]  /*722e0*/  PRMT R10, R10, 0x7773, RZ ;  /* 0x000077730a0a7816 */ /* 0x000fe400000000ff */
[----:B------:R-:W-:Y:S02]  /*722f0*/  LOP3.LUT P4, RZ, R221, 0x4000000, RZ, 0xc0, !PT ;  /* 0x04000000ddff7812 */ /* 0x000fe4000788c0ff */
[----:B------:R-:W-:Y:S01]  /*72300*/  PRMT R0, R252, 0x7770, RZ ;  /* 0x00007770fc007816 */ /* 0x000fe200000000ff */
[----:B------:R-:W-:Y:S01]  /*72310*/  ULDC UR4, c[0x0][0x228] ;  /* 0x00008a0000047ab9 */ /* 0x000fe20000000800 */
[----:B------:R-:W-:Y:S01]  /*72320*/  ULDC UR5, c[0x0][0x228] ;  /* 0x00008a0000057ab9 */ /* 0x000fe20000000800 */
[----:B------:R-:W-:Y:S04]  /*72330*/  @P2 STG.E.U8 desc[UR44][R56.64], R6 ;  /* 0x0000000638002986 */ /* 0x000fe8000c10112c */
[----:B------:R-:W-:Y:S01]  /*72340*/  @P0 STG.E.U8 desc[UR44][R42.64], R7 ;  /* 0x000000072a000986 */ /* 0x000fe2000c10112c */
[----:B------:R-:W-:-:S02]  /*72350*/  ISETP.LT.AND P0, PT, R5, UR4, !P1 ;  /* 0x0000000405007c0c */ /* 0x000fc4000cf01270 */
[----:B------:R-:W-:Y:S01]  /*72360*/  ISETP.LT.AND P2, PT, R5, UR5, !P4 ;  /* 0x0000000505007c0c */ /* 0x000fe2000e741270 */
[----:B------:R-:W-:Y:S01]  /*72370*/  @P3 STG.E.U8 desc[UR44][R38.64], R10 ;  /* 0x0000000a26003986 */ /* 0x000fe2000c10112c */
[----:B------:R-:W-:-:S03]  /*72380*/  ULDC UR4, c[0x0][0x228] ;  /* 0x00008a0000047ab9 */ /* 0x000fc60000000800 */
[----:B------:R0:W-:Y:S01]  /*72390*/  @P6 STG.E.U8 desc[UR44][R40.64], R0 ;  /* 0x0000000028006986 */ /* 0x0001e2000c10112c */
[----:B------:R-:W-:Y:S01]  /*723a0*/  ULDC UR5, c[0x0][0x228] ;  /* 0x00008a0000057ab9 */ /* 0x000fe20000000800 */
[----:B------:R-:W-:Y:S02]  /*723b0*/  ISETP.LT.AND P6, PT, R4, UR4, !P1 ;  /* 0x0000000404007c0c */ /* 0x000fe4000cfc1270 */
[----:B------:R-:W-:Y:S02]  /*723c0*/  ISETP.LT.AND P5, PT, R2, UR6, !P4 ;  /* 0x0000000602007c0c */ /* 0x000fe4000e7a1270 */
[C---:B------:R-:W-:Y:S01]  /*723d0*/  ISETP.LT.AND P1, PT, R3.reuse, UR5, !P1 ;  /* 0x0000000503007c0c */ /* 0x040fe2000cf21270 */
[----:B------:R-:W-:Y:S02]  /*723e0*/  ULDC UR6, c[0x0][0x228] ;  /* 0x00008a0000067ab9 */ /* 0x000fe40000000800 */
[----:B------:R-:W-:Y:S02]  /*723f0*/  ISETP.LT.AND P3, PT, R4, UR6, !P4 ;  /* 0x0000000604007c0c */ /* 0x000fe4000e761270 */
[----:B------:R-:W-:-:S02]  /*72400*/  ISETP.LT.AND P4, PT, R3, UR6, !P4 ;  /* 0x0000000603007c0c */ /* 0x000fc4000e781270 */
[C---:B------:R-:W-:Y:S02]  /*72410*/  PRMT R2, R252.reuse, 0x7771, RZ ;  /* 0x00007771fc027816 */ /* 0x040fe400000000ff */
[C---:B------:R-:W-:Y:S02]  /*72420*/  PRMT R3, R252.reuse, 0x7772, RZ ;  /* 0x00007772fc037816 */ /* 0x040fe400000000ff */
[----:B------:R-:W-:Y:S02]  /*72430*/  PRMT R4, R252, 0x7773, RZ ;  /* 0x00007773fc047816 */ /* 0x000fe400000000ff */
[C---:B0-----:R-:W-:Y:S02]  /*72440*/  PRMT R0, R11.reuse, 0x7770, RZ ;  /* 0x000077700b007816 */ /* 0x041fe400000000ff */
[C---:B------:R-:W-:Y:S02]  /*72450*/  PRMT R5, R11.reuse, 0x7771, RZ ;  /* 0x000077710b057816 */ /* 0x040fe400000000ff */
[C---:B------:R-:W-:Y:S01]  /*72460*/  PRMT R6, R11.reuse, 0x7772, RZ ;  /* 0x000077720b067816 */ /* 0x040fe200000000ff */
[----:B----4-:R0:W-:Y:S01]  /*72470*/  @P0 STG.E.U8 desc[UR44][R36.64], R2 ;  /* 0x0000000224000986 */ /* 0x0101e2000c10112c */
[----:B------:R-:W-:-:S03]  /*72480*/  PRMT R11, R11, 0x7773, RZ ;  /* 0x000077730b0b7816 */ /* 0x000fc600000000ff */
[----:B------:R0:W-:Y:S04]  /*72490*/  @P6 STG.E.U8 desc[UR44][R30.64], R3 ;  /* 0x000000031e006986 */ /* 0x0001e8000c10112c */
[----:B--2---:R0:W-:Y:S04]  /*724a0*/  @P1 STG.E.U8 desc[UR44][R228.64], R4 ;  /* 0x00000004e4001986 */ /* 0x0041e8000c10112c */
[----:B---3--:R0:W-:Y:S04]  /*724b0*/  @P5 STG.E.U8 desc[UR44][R28.64], R0 ;  /* 0x000000001c005986 */ /* 0x0081e8000c10112c */
[----:B------:R0:W-:Y:S04]  /*724c0*/  @P2 STG.E.U8 desc[UR44][R224.64], R5 ;  /* 0x00000005e0002986 */ /* 0x0001e8000c10112c */
[----:B------:R0:W-:Y:S01]  /*724d0*/  @P3 STG.E.U8 desc[UR44][R226.64], R6 ;  /* 0x00000006e2003986 */ /* 0x0001e2000c10112c */
[----:B------:R-:W-:Y:S05]  /*724e0*/  @!P4 EXIT ;  /* 0x000000000000c94d */ /* 0x000fea0003800000 */
[----:B0-----:R-:W2:Y:S04]  /*724f0*/  LDL.LU.64 R226, [R1+0x50] ;  /* 0x0000500001e27983 */ /* 0x001ea80000300a00 */
[----:B--2---:R-:W-:Y:S01]  /*72500*/  STG.E.U8 desc[UR44][R226.64], R11 ;  /* 0x0000000be2007986 */ /* 0x004fe2000c10112c */
[----:B------:R-:W-:Y:S05]  /*72510*/  EXIT ;  /* 0x000000000000794d */ /* 0x000fea0003800000 */
.L_x_2:
[----:B------:R-:W-:-:S00]  /*72520*/  BRA `(.L_x_2) ;  /* 0xfffffffc00fc7947 */ /* 0x000fc0000383ffff */
[----:B------:R-:W-:-:S00]  /*72530*/  NOP ;  /* 0x0000000000007918 */ /* 0x000fc00000000000 */
        /* <DEDUP_REMOVED lines=12> */
.L_x_3:


//--------------------- .nv.shared.matmul_kernel  --------------------------
	.section	.nv.shared.matmul_kernel,"aw",@nobits
	.sectionflags	@""
	.align	16
	.zero		1024


//--------------------- .nv.shared.reserved.0     --------------------------
	.section	.nv.shared.reserved.0,"aw",@nobits
	.weak		__nv_reservedSMEM_offset_0_alias
	.size		__nv_reservedSMEM_offset_0_alias, 0, 0
	.other		__nv_reservedSMEM_offset_0_alias,@"STO_CUDA_RESERVED_SHARED STV_DEFAULT"
__nv_reservedSMEM_offset_0_alias:
	.zero		0


//--------------------- .nv.constant0.matmul_kernel --------------------------
	.section	.nv.constant0.matmul_kernel,"a",@progbits
	.sectionflags	@""
	.align	4
.nv.constant0.matmul_kernel:
	.zero		608


//--------------------- SYMBOLS --------------------------

	.type		.nv.reservedSmem.offset0,@object
	.size		.nv.reservedSmem.offset0,0x4
